//
// Generated by NVIDIA NVVM Compiler
//
// Compiler Build ID: CL-36424714
// Cuda compilation tools, release 13.0, V13.0.88
// Based on NVVM 20.0.0
//

.version 9.0
.target sm_100
.address_size 64

	// .globl	_ZN3cub18CUB_300001_SM_10006detail11EmptyKernelIvEEvv
// _ZZN3cub18CUB_300001_SM_10006detail6reduce28DeviceReduceSingleTileKernelINS2_10policy_hubIfjN4cuda3std3__44plusIfEEE10Policy1000EN6thrust24THRUST_300001_SM_1000_NS6detail15normal_iteratorINSD_10device_ptrIfEEEEPfjS9_ff6squareEEvT0_T1_T2_T3_T4_T6_E12temp_storage has been demoted
// _ZZN3cub18CUB_300001_SM_10006detail6reduce18DeviceReduceKernelINS2_10policy_hubIfjN4cuda3std3__44plusIfEEE10Policy1000EN6thrust24THRUST_300001_SM_1000_NS6detail15normal_iteratorINSD_10device_ptrIfEEEEjS9_f6squareEEvT0_PT3_T1_NS0_13GridEvenShareISN_EET2_T4_E12temp_storage has been demoted
// _ZZN3cub18CUB_300001_SM_10006detail6reduce28DeviceReduceSingleTileKernelINS2_10policy_hubIfjN4cuda3std3__44plusIfEEE10Policy1000EPfSC_iS9_ffNS7_10__identityEEEvT0_T1_T2_T3_T4_T6_E12temp_storage has been demoted
// _ZZN3cub18CUB_300001_SM_10006detail6reduce28DeviceReduceSingleTileKernelINS2_10policy_hubIfyN4cuda3std3__44plusIfEEE10Policy1000EN6thrust24THRUST_300001_SM_1000_NS6detail15normal_iteratorINSD_10device_ptrIfEEEEPfyS9_ff6squareEEvT0_T1_T2_T3_T4_T6_E12temp_storage has been demoted
// _ZZN3cub18CUB_300001_SM_10006detail6reduce18DeviceReduceKernelINS2_10policy_hubIfyN4cuda3std3__44plusIfEEE10Policy1000EN6thrust24THRUST_300001_SM_1000_NS6detail15normal_iteratorINSD_10device_ptrIfEEEEyS9_f6squareEEvT0_PT3_T1_NS0_13GridEvenShareISN_EET2_T4_E12temp_storage has been demoted
// _ZZN3cub18CUB_300001_SM_10006detail6reduce28DeviceReduceSingleTileKernelINS2_10policy_hubIfyN4cuda3std3__44plusIfEEE10Policy1000EPfSC_iS9_ffNS7_10__identityEEEvT0_T1_T2_T3_T4_T6_E12temp_storage has been demoted
.global .align 1 .b8 _ZN34_INTERNAL_3963a45e_4_k_cu_596b96574cuda3std3__45__cpo5beginE[1];
.global .align 1 .b8 _ZN34_INTERNAL_3963a45e_4_k_cu_596b96574cuda3std3__45__cpo3endE[1];
.global .align 1 .b8 _ZN34_INTERNAL_3963a45e_4_k_cu_596b96574cuda3std3__45__cpo6cbeginE[1];
.global .align 1 .b8 _ZN34_INTERNAL_3963a45e_4_k_cu_596b96574cuda3std3__45__cpo4cendE[1];
.global .align 1 .b8 _ZN34_INTERNAL_3963a45e_4_k_cu_596b96574cuda3std3__45__cpo6rbeginE[1];
.global .align 1 .b8 _ZN34_INTERNAL_3963a45e_4_k_cu_596b96574cuda3std3__45__cpo4rendE[1];
.global .align 1 .b8 _ZN34_INTERNAL_3963a45e_4_k_cu_596b96574cuda3std3__45__cpo7crbeginE[1];
.global .align 1 .b8 _ZN34_INTERNAL_3963a45e_4_k_cu_596b96574cuda3std3__45__cpo5crendE[1];
.global .align 1 .b8 _ZN34_INTERNAL_3963a45e_4_k_cu_596b96574cuda3std3__436_GLOBAL__N__3963a45e_4_k_cu_596b96576ignoreE[1];
.global .align 1 .b8 _ZN34_INTERNAL_3963a45e_4_k_cu_596b96574cuda3std3__419piecewise_constructE[1];
.global .align 1 .b8 _ZN34_INTERNAL_3963a45e_4_k_cu_596b96574cuda3std3__48in_placeE[1];
.global .align 1 .b8 _ZN34_INTERNAL_3963a45e_4_k_cu_596b96574cuda3std3__420unreachable_sentinelE[1];
.global .align 1 .b8 _ZN34_INTERNAL_3963a45e_4_k_cu_596b96574cuda3std3__47nulloptE[1];
.global .align 1 .b8 _ZN34_INTERNAL_3963a45e_4_k_cu_596b96574cuda3std3__48unexpectE[1];
.global .align 1 .b8 _ZN34_INTERNAL_3963a45e_4_k_cu_596b96574cuda3std6ranges3__45__cpo4swapE[1];
.global .align 1 .b8 _ZN34_INTERNAL_3963a45e_4_k_cu_596b96574cuda3std6ranges3__45__cpo9iter_moveE[1];
.global .align 1 .b8 _ZN34_INTERNAL_3963a45e_4_k_cu_596b96574cuda3std6ranges3__45__cpo5beginE[1];
.global .align 1 .b8 _ZN34_INTERNAL_3963a45e_4_k_cu_596b96574cuda3std6ranges3__45__cpo3endE[1];
.global .align 1 .b8 _ZN34_INTERNAL_3963a45e_4_k_cu_596b96574cuda3std6ranges3__45__cpo6cbeginE[1];
.global .align 1 .b8 _ZN34_INTERNAL_3963a45e_4_k_cu_596b96574cuda3std6ranges3__45__cpo4cendE[1];
.global .align 1 .b8 _ZN34_INTERNAL_3963a45e_4_k_cu_596b96574cuda3std6ranges3__45__cpo7advanceE[1];
.global .align 1 .b8 _ZN34_INTERNAL_3963a45e_4_k_cu_596b96574cuda3std6ranges3__45__cpo9iter_swapE[1];
.global .align 1 .b8 _ZN34_INTERNAL_3963a45e_4_k_cu_596b96574cuda3std6ranges3__45__cpo4nextE[1];
.global .align 1 .b8 _ZN34_INTERNAL_3963a45e_4_k_cu_596b96574cuda3std6ranges3__45__cpo4prevE[1];
.global .align 1 .b8 _ZN34_INTERNAL_3963a45e_4_k_cu_596b96574cuda3std6ranges3__45__cpo4dataE[1];
.global .align 1 .b8 _ZN34_INTERNAL_3963a45e_4_k_cu_596b96574cuda3std6ranges3__45__cpo5cdataE[1];
.global .align 1 .b8 _ZN34_INTERNAL_3963a45e_4_k_cu_596b96574cuda3std6ranges3__45__cpo4sizeE[1];
.global .align 1 .b8 _ZN34_INTERNAL_3963a45e_4_k_cu_596b96574cuda3std6ranges3__45__cpo5ssizeE[1];
.global .align 1 .b8 _ZN34_INTERNAL_3963a45e_4_k_cu_596b96574cuda3std6ranges3__45__cpo8distanceE[1];
.global .align 1 .b8 _ZN34_INTERNAL_3963a45e_4_k_cu_596b96576thrust24THRUST_300001_SM_1000_NS8cuda_cub3parE[1];
.global .align 1 .b8 _ZN34_INTERNAL_3963a45e_4_k_cu_596b96576thrust24THRUST_300001_SM_1000_NS8cuda_cub10par_nosyncE[1];
.global .align 1 .b8 _ZN34_INTERNAL_3963a45e_4_k_cu_596b96576thrust24THRUST_300001_SM_1000_NS6system6detail10sequential3seqE[1];
.global .align 1 .b8 _ZN34_INTERNAL_3963a45e_4_k_cu_596b96576thrust24THRUST_300001_SM_1000_NS12placeholders2_1E[1];
.global .align 1 .b8 _ZN34_INTERNAL_3963a45e_4_k_cu_596b96576thrust24THRUST_300001_SM_1000_NS12placeholders2_2E[1];
.global .align 1 .b8 _ZN34_INTERNAL_3963a45e_4_k_cu_596b96576thrust24THRUST_300001_SM_1000_NS12placeholders2_3E[1];
.global .align 1 .b8 _ZN34_INTERNAL_3963a45e_4_k_cu_596b96576thrust24THRUST_300001_SM_1000_NS12placeholders2_4E[1];
.global .align 1 .b8 _ZN34_INTERNAL_3963a45e_4_k_cu_596b96576thrust24THRUST_300001_SM_1000_NS12placeholders2_5E[1];
.global .align 1 .b8 _ZN34_INTERNAL_3963a45e_4_k_cu_596b96576thrust24THRUST_300001_SM_1000_NS12placeholders2_6E[1];
.global .align 1 .b8 _ZN34_INTERNAL_3963a45e_4_k_cu_596b96576thrust24THRUST_300001_SM_1000_NS12placeholders2_7E[1];
.global .align 1 .b8 _ZN34_INTERNAL_3963a45e_4_k_cu_596b96576thrust24THRUST_300001_SM_1000_NS12placeholders2_8E[1];
.global .align 1 .b8 _ZN34_INTERNAL_3963a45e_4_k_cu_596b96576thrust24THRUST_300001_SM_1000_NS12placeholders2_9E[1];
.global .align 1 .b8 _ZN34_INTERNAL_3963a45e_4_k_cu_596b96576thrust24THRUST_300001_SM_1000_NS12placeholders3_10E[1];
.global .align 1 .b8 _ZN34_INTERNAL_3963a45e_4_k_cu_596b96576thrust24THRUST_300001_SM_1000_NS3seqE[1];

.visible .entry _ZN3cub18CUB_300001_SM_10006detail11EmptyKernelIvEEvv()
{


	ret;

}
	// .globl	_ZN3cub18CUB_300001_SM_10006detail6reduce28DeviceReduceSingleTileKernelINS2_10policy_hubIfjN4cuda3std3__44plusIfEEE10Policy1000EN6thrust24THRUST_300001_SM_1000_NS6detail15normal_iteratorINSD_10device_ptrIfEEEEPfjS9_ff6squareEEvT0_T1_T2_T3_T4_T6_
.visible .entry _ZN3cub18CUB_300001_SM_10006detail6reduce28DeviceReduceSingleTileKernelINS2_10policy_hubIfjN4cuda3std3__44plusIfEEE10Policy1000EN6thrust24THRUST_300001_SM_1000_NS6detail15normal_iteratorINSD_10device_ptrIfEEEEPfjS9_ff6squareEEvT0_T1_T2_T3_T4_T6_(
	.param .align 8 .b8 _ZN3cub18CUB_300001_SM_10006detail6reduce28DeviceReduceSingleTileKernelINS2_10policy_hubIfjN4cuda3std3__44plusIfEEE10Policy1000EN6thrust24THRUST_300001_SM_1000_NS6detail15normal_iteratorINSD_10device_ptrIfEEEEPfjS9_ff6squareEEvT0_T1_T2_T3_T4_T6__param_0[8],
	.param .u64 .ptr .align 1 _ZN3cub18CUB_300001_SM_10006detail6reduce28DeviceReduceSingleTileKernelINS2_10policy_hubIfjN4cuda3std3__44plusIfEEE10Policy1000EN6thrust24THRUST_300001_SM_1000_NS6detail15normal_iteratorINSD_10device_ptrIfEEEEPfjS9_ff6squareEEvT0_T1_T2_T3_T4_T6__param_1,
	.param .u32 _ZN3cub18CUB_300001_SM_10006detail6reduce28DeviceReduceSingleTileKernelINS2_10policy_hubIfjN4cuda3std3__44plusIfEEE10Policy1000EN6thrust24THRUST_300001_SM_1000_NS6detail15normal_iteratorINSD_10device_ptrIfEEEEPfjS9_ff6squareEEvT0_T1_T2_T3_T4_T6__param_2,
	.param .align 1 .b8 _ZN3cub18CUB_300001_SM_10006detail6reduce28DeviceReduceSingleTileKernelINS2_10policy_hubIfjN4cuda3std3__44plusIfEEE10Policy1000EN6thrust24THRUST_300001_SM_1000_NS6detail15normal_iteratorINSD_10device_ptrIfEEEEPfjS9_ff6squareEEvT0_T1_T2_T3_T4_T6__param_3[1],
	.param .f32 _ZN3cub18CUB_300001_SM_10006detail6reduce28DeviceReduceSingleTileKernelINS2_10policy_hubIfjN4cuda3std3__44plusIfEEE10Policy1000EN6thrust24THRUST_300001_SM_1000_NS6detail15normal_iteratorINSD_10device_ptrIfEEEEPfjS9_ff6squareEEvT0_T1_T2_T3_T4_T6__param_4,
	.param .align 1 .b8 _ZN3cub18CUB_300001_SM_10006detail6reduce28DeviceReduceSingleTileKernelINS2_10policy_hubIfjN4cuda3std3__44plusIfEEE10Policy1000EN6thrust24THRUST_300001_SM_1000_NS6detail15normal_iteratorINSD_10device_ptrIfEEEEPfjS9_ff6squareEEvT0_T1_T2_T3_T4_T6__param_5[1]
)
.maxntid 512
.minnctapersm 1
{
	.reg .pred 	%p<67>;
	.reg .b32 	%r<211>;
	.reg .b32 	%f<400>;
	.reg .b64 	%rd<84>;
	// demoted variable
	.shared .align 4 .b8 _ZZN3cub18CUB_300001_SM_10006detail6reduce28DeviceReduceSingleTileKernelINS2_10policy_hubIfjN4cuda3std3__44plusIfEEE10Policy1000EN6thrust24THRUST_300001_SM_1000_NS6detail15normal_iteratorINSD_10device_ptrIfEEEEPfjS9_ff6squareEEvT0_T1_T2_T3_T4_T6_E12temp_storage[84];
	ld.param.u64 	%rd9, [_ZN3cub18CUB_300001_SM_10006detail6reduce28DeviceReduceSingleTileKernelINS2_10policy_hubIfjN4cuda3std3__44plusIfEEE10Policy1000EN6thrust24THRUST_300001_SM_1000_NS6detail15normal_iteratorINSD_10device_ptrIfEEEEPfjS9_ff6squareEEvT0_T1_T2_T3_T4_T6__param_0];
	ld.param.u64 	%rd10, [_ZN3cub18CUB_300001_SM_10006detail6reduce28DeviceReduceSingleTileKernelINS2_10policy_hubIfjN4cuda3std3__44plusIfEEE10Policy1000EN6thrust24THRUST_300001_SM_1000_NS6detail15normal_iteratorINSD_10device_ptrIfEEEEPfjS9_ff6squareEEvT0_T1_T2_T3_T4_T6__param_1];
	ld.param.u32 	%r51, [_ZN3cub18CUB_300001_SM_10006detail6reduce28DeviceReduceSingleTileKernelINS2_10policy_hubIfjN4cuda3std3__44plusIfEEE10Policy1000EN6thrust24THRUST_300001_SM_1000_NS6detail15normal_iteratorINSD_10device_ptrIfEEEEPfjS9_ff6squareEEvT0_T1_T2_T3_T4_T6__param_2];
	ld.param.f32 	%f42, [_ZN3cub18CUB_300001_SM_10006detail6reduce28DeviceReduceSingleTileKernelINS2_10policy_hubIfjN4cuda3std3__44plusIfEEE10Policy1000EN6thrust24THRUST_300001_SM_1000_NS6detail15normal_iteratorINSD_10device_ptrIfEEEEPfjS9_ff6squareEEvT0_T1_T2_T3_T4_T6__param_4];
	cvta.to.global.u64 	%rd1, %rd10;
	setp.ne.s32 	%p1, %r51, 0;
	@%p1 bra 	$L__BB1_3;
	mov.u32 	%r193, %tid.x;
	setp.ne.s32 	%p66, %r193, 0;
	@%p66 bra 	$L__BB1_52;
	st.global.f32 	[%rd1], %f42;
	bra.uni 	$L__BB1_52;
$L__BB1_3:
	cvta.to.global.u64 	%rd2, %rd9;
	setp.gt.u32 	%p2, %r51, 8191;
	@%p2 bra 	$L__BB1_28;
	mov.u32 	%r1, %tid.x;
	setp.ge.u32 	%p24, %r1, %r51;
	mov.f32 	%f387, 0f00000000;
	mov.u32 	%r197, %r1;
	@%p24 bra 	$L__BB1_6;
	mul.wide.u32 	%rd73, %r1, 4;
	add.s64 	%rd74, %rd2, %rd73;
	ld.global.f32 	%f219, [%rd74];
	mul.f32 	%f387, %f219, %f219;
	add.s32 	%r197, %r1, 512;
$L__BB1_6:
	setp.ge.u32 	%p25, %r197, %r51;
	@%p25 bra 	$L__BB1_19;
	not.b32 	%r120, %r197;
	add.s32 	%r121, %r51, %r120;
	shr.u32 	%r122, %r121, 9;
	add.s32 	%r4, %r122, 1;
	and.b32  	%r5, %r4, 15;
	setp.lt.u32 	%p26, %r121, 7680;
	@%p26 bra 	$L__BB1_10;
	and.b32  	%r123, %r4, 16777200;
	neg.s32 	%r195, %r123;
	mul.wide.u32 	%rd75, %r197, 4;
	add.s64 	%rd76, %rd75, %rd2;
	add.s64 	%rd82, %rd76, 16384;
$L__BB1_9:
	.pragma "nounroll";
	ld.global.f32 	%f221, [%rd82+-16384];
	fma.rn.f32 	%f222, %f221, %f221, %f387;
	ld.global.f32 	%f223, [%rd82+-14336];
	fma.rn.f32 	%f224, %f223, %f223, %f222;
	ld.global.f32 	%f225, [%rd82+-12288];
	fma.rn.f32 	%f226, %f225, %f225, %f224;
	ld.global.f32 	%f227, [%rd82+-10240];
	fma.rn.f32 	%f228, %f227, %f227, %f226;
	ld.global.f32 	%f229, [%rd82+-8192];
	fma.rn.f32 	%f230, %f229, %f229, %f228;
	ld.global.f32 	%f231, [%rd82+-6144];
	fma.rn.f32 	%f232, %f231, %f231, %f230;
	ld.global.f32 	%f233, [%rd82+-4096];
	fma.rn.f32 	%f234, %f233, %f233, %f232;
	ld.global.f32 	%f235, [%rd82+-2048];
	fma.rn.f32 	%f236, %f235, %f235, %f234;
	ld.global.f32 	%f237, [%rd82];
	fma.rn.f32 	%f238, %f237, %f237, %f236;
	ld.global.f32 	%f239, [%rd82+2048];
	fma.rn.f32 	%f240, %f239, %f239, %f238;
	ld.global.f32 	%f241, [%rd82+4096];
	fma.rn.f32 	%f242, %f241, %f241, %f240;
	ld.global.f32 	%f243, [%rd82+6144];
	fma.rn.f32 	%f244, %f243, %f243, %f242;
	ld.global.f32 	%f245, [%rd82+8192];
	fma.rn.f32 	%f246, %f245, %f245, %f244;
	ld.global.f32 	%f247, [%rd82+10240];
	fma.rn.f32 	%f248, %f247, %f247, %f246;
	ld.global.f32 	%f249, [%rd82+12288];
	fma.rn.f32 	%f250, %f249, %f249, %f248;
	ld.global.f32 	%f251, [%rd82+14336];
	fma.rn.f32 	%f387, %f251, %f251, %f250;
	add.s32 	%r197, %r197, 8192;
	add.s32 	%r195, %r195, 16;
	add.s64 	%rd82, %rd82, 32768;
	setp.ne.s32 	%p27, %r195, 0;
	@%p27 bra 	$L__BB1_9;
$L__BB1_10:
	setp.eq.s32 	%p28, %r5, 0;
	@%p28 bra 	$L__BB1_19;
	and.b32  	%r12, %r4, 7;
	setp.lt.u32 	%p29, %r5, 8;
	@%p29 bra 	$L__BB1_13;
	mul.wide.u32 	%rd77, %r197, 4;
	add.s64 	%rd78, %rd2, %rd77;
	ld.global.f32 	%f253, [%rd78];
	fma.rn.f32 	%f254, %f253, %f253, %f387;
	ld.global.f32 	%f255, [%rd78+2048];
	fma.rn.f32 	%f256, %f255, %f255, %f254;
	ld.global.f32 	%f257, [%rd78+4096];
	fma.rn.f32 	%f258, %f257, %f257, %f256;
	ld.global.f32 	%f259, [%rd78+6144];
	fma.rn.f32 	%f260, %f259, %f259, %f258;
	ld.global.f32 	%f261, [%rd78+8192];
	fma.rn.f32 	%f262, %f261, %f261, %f260;
	ld.global.f32 	%f263, [%rd78+10240];
	fma.rn.f32 	%f264, %f263, %f263, %f262;
	ld.global.f32 	%f265, [%rd78+12288];
	fma.rn.f32 	%f266, %f265, %f265, %f264;
	ld.global.f32 	%f267, [%rd78+14336];
	fma.rn.f32 	%f387, %f267, %f267, %f266;
	add.s32 	%r197, %r197, 4096;
$L__BB1_13:
	setp.eq.s32 	%p30, %r12, 0;
	@%p30 bra 	$L__BB1_19;
	and.b32  	%r15, %r4, 3;
	setp.lt.u32 	%p31, %r12, 4;
	@%p31 bra 	$L__BB1_16;
	mul.wide.u32 	%rd79, %r197, 4;
	add.s64 	%rd80, %rd2, %rd79;
	ld.global.f32 	%f269, [%rd80];
	fma.rn.f32 	%f270, %f269, %f269, %f387;
	ld.global.f32 	%f271, [%rd80+2048];
	fma.rn.f32 	%f272, %f271, %f271, %f270;
	ld.global.f32 	%f273, [%rd80+4096];
	fma.rn.f32 	%f274, %f273, %f273, %f272;
	ld.global.f32 	%f275, [%rd80+6144];
	fma.rn.f32 	%f387, %f275, %f275, %f274;
	add.s32 	%r197, %r197, 2048;
$L__BB1_16:
	setp.eq.s32 	%p32, %r15, 0;
	@%p32 bra 	$L__BB1_19;
	mul.wide.u32 	%rd81, %r197, 4;
	add.s64 	%rd83, %rd2, %rd81;
	neg.s32 	%r200, %r15;
$L__BB1_18:
	.pragma "nounroll";
	ld.global.f32 	%f276, [%rd83];
	fma.rn.f32 	%f387, %f276, %f276, %f387;
	add.s64 	%rd83, %rd83, 2048;
	add.s32 	%r200, %r200, 1;
	setp.ne.s32 	%p33, %r200, 0;
	@%p33 bra 	$L__BB1_18;
$L__BB1_19:
	setp.lt.u32 	%p34, %r51, 512;
	@%p34 bra 	$L__BB1_24;
	// begin inline asm
	mov.u32 %r162, %laneid;
	// end inline asm
	mov.b32 	%r164, %f387;
	mov.b32 	%r165, 1;
	mov.b32 	%r186, 31;
	mov.b32 	%r187, -1;
	// begin inline asm
	shfl.sync.down.b32 %r163, %r164, %r165, %r186, %r187;
	// end inline asm
	setp.gt.s32 	%p58, %r162, 30;
	mov.b32 	%f335, %r163;
	add.f32 	%f336, %f387, %f335;
	selp.f32 	%f337, %f387, %f336, %p58;
	mov.b32 	%r169, %f337;
	mov.b32 	%r170, 2;
	// begin inline asm
	shfl.sync.down.b32 %r168, %r169, %r170, %r186, %r187;
	// end inline asm
	setp.gt.s32 	%p59, %r162, 29;
	mov.b32 	%f338, %r168;
	add.f32 	%f339, %f337, %f338;
	selp.f32 	%f340, %f337, %f339, %p59;
	mov.b32 	%r174, %f340;
	mov.b32 	%r175, 4;
	// begin inline asm
	shfl.sync.down.b32 %r173, %r174, %r175, %r186, %r187;
	// end inline asm
	setp.gt.s32 	%p60, %r162, 27;
	mov.b32 	%f341, %r173;
	add.f32 	%f342, %f340, %f341;
	selp.f32 	%f343, %f340, %f342, %p60;
	mov.b32 	%r179, %f343;
	mov.b32 	%r180, 8;
	// begin inline asm
	shfl.sync.down.b32 %r178, %r179, %r180, %r186, %r187;
	// end inline asm
	setp.gt.s32 	%p61, %r162, 23;
	mov.b32 	%f344, %r178;
	add.f32 	%f345, %f343, %f344;
	selp.f32 	%f346, %f343, %f345, %p61;
	mov.b32 	%r184, %f346;
	mov.b32 	%r185, 16;
	// begin inline asm
	shfl.sync.down.b32 %r183, %r184, %r185, %r186, %r187;
	// end inline asm
	setp.gt.s32 	%p62, %r162, 15;
	mov.b32 	%f347, %r183;
	add.f32 	%f16, %f346, %f347;
	selp.f32 	%f399, %f346, %f16, %p62;
	setp.ne.s32 	%p63, %r162, 0;
	@%p63 bra 	$L__BB1_22;
	shr.u32 	%r188, %r1, 3;
	and.b32  	%r189, %r188, 124;
	mov.u32 	%r190, _ZZN3cub18CUB_300001_SM_10006detail6reduce28DeviceReduceSingleTileKernelINS2_10policy_hubIfjN4cuda3std3__44plusIfEEE10Policy1000EN6thrust24THRUST_300001_SM_1000_NS6detail15normal_iteratorINSD_10device_ptrIfEEEEPfjS9_ff6squareEEvT0_T1_T2_T3_T4_T6_E12temp_storage;
	add.s32 	%r191, %r190, %r189;
	st.shared.f32 	[%r191+16], %f16;
$L__BB1_22:
	bar.sync 	0;
	setp.ne.s32 	%p64, %r1, 0;
	@%p64 bra 	$L__BB1_50;
	ld.shared.f32 	%f348, [_ZZN3cub18CUB_300001_SM_10006detail6reduce28DeviceReduceSingleTileKernelINS2_10policy_hubIfjN4cuda3std3__44plusIfEEE10Policy1000EN6thrust24THRUST_300001_SM_1000_NS6detail15normal_iteratorINSD_10device_ptrIfEEEEPfjS9_ff6squareEEvT0_T1_T2_T3_T4_T6_E12temp_storage+20];
	add.f32 	%f349, %f399, %f348;
	ld.shared.f32 	%f350, [_ZZN3cub18CUB_300001_SM_10006detail6reduce28DeviceReduceSingleTileKernelINS2_10policy_hubIfjN4cuda3std3__44plusIfEEE10Policy1000EN6thrust24THRUST_300001_SM_1000_NS6detail15normal_iteratorINSD_10device_ptrIfEEEEPfjS9_ff6squareEEvT0_T1_T2_T3_T4_T6_E12temp_storage+24];
	add.f32 	%f351, %f349, %f350;
	ld.shared.f32 	%f352, [_ZZN3cub18CUB_300001_SM_10006detail6reduce28DeviceReduceSingleTileKernelINS2_10policy_hubIfjN4cuda3std3__44plusIfEEE10Policy1000EN6thrust24THRUST_300001_SM_1000_NS6detail15normal_iteratorINSD_10device_ptrIfEEEEPfjS9_ff6squareEEvT0_T1_T2_T3_T4_T6_E12temp_storage+28];
	add.f32 	%f353, %f351, %f352;
	ld.shared.f32 	%f354, [_ZZN3cub18CUB_300001_SM_10006detail6reduce28DeviceReduceSingleTileKernelINS2_10policy_hubIfjN4cuda3std3__44plusIfEEE10Policy1000EN6thrust24THRUST_300001_SM_1000_NS6detail15normal_iteratorINSD_10device_ptrIfEEEEPfjS9_ff6squareEEvT0_T1_T2_T3_T4_T6_E12temp_storage+32];
	add.f32 	%f355, %f353, %f354;
	ld.shared.f32 	%f356, [_ZZN3cub18CUB_300001_SM_10006detail6reduce28DeviceReduceSingleTileKernelINS2_10policy_hubIfjN4cuda3std3__44plusIfEEE10Policy1000EN6thrust24THRUST_300001_SM_1000_NS6detail15normal_iteratorINSD_10device_ptrIfEEEEPfjS9_ff6squareEEvT0_T1_T2_T3_T4_T6_E12temp_storage+36];
	add.f32 	%f357, %f355, %f356;
	ld.shared.f32 	%f358, [_ZZN3cub18CUB_300001_SM_10006detail6reduce28DeviceReduceSingleTileKernelINS2_10policy_hubIfjN4cuda3std3__44plusIfEEE10Policy1000EN6thrust24THRUST_300001_SM_1000_NS6detail15normal_iteratorINSD_10device_ptrIfEEEEPfjS9_ff6squareEEvT0_T1_T2_T3_T4_T6_E12temp_storage+40];
	add.f32 	%f359, %f357, %f358;
	ld.shared.f32 	%f360, [_ZZN3cub18CUB_300001_SM_10006detail6reduce28DeviceReduceSingleTileKernelINS2_10policy_hubIfjN4cuda3std3__44plusIfEEE10Policy1000EN6thrust24THRUST_300001_SM_1000_NS6detail15normal_iteratorINSD_10device_ptrIfEEEEPfjS9_ff6squareEEvT0_T1_T2_T3_T4_T6_E12temp_storage+44];
	add.f32 	%f361, %f359, %f360;
	ld.shared.f32 	%f362, [_ZZN3cub18CUB_300001_SM_10006detail6reduce28DeviceReduceSingleTileKernelINS2_10policy_hubIfjN4cuda3std3__44plusIfEEE10Policy1000EN6thrust24THRUST_300001_SM_1000_NS6detail15normal_iteratorINSD_10device_ptrIfEEEEPfjS9_ff6squareEEvT0_T1_T2_T3_T4_T6_E12temp_storage+48];
	add.f32 	%f363, %f361, %f362;
	ld.shared.f32 	%f364, [_ZZN3cub18CUB_300001_SM_10006detail6reduce28DeviceReduceSingleTileKernelINS2_10policy_hubIfjN4cuda3std3__44plusIfEEE10Policy1000EN6thrust24THRUST_300001_SM_1000_NS6detail15normal_iteratorINSD_10device_ptrIfEEEEPfjS9_ff6squareEEvT0_T1_T2_T3_T4_T6_E12temp_storage+52];
	add.f32 	%f365, %f363, %f364;
	ld.shared.f32 	%f366, [_ZZN3cub18CUB_300001_SM_10006detail6reduce28DeviceReduceSingleTileKernelINS2_10policy_hubIfjN4cuda3std3__44plusIfEEE10Policy1000EN6thrust24THRUST_300001_SM_1000_NS6detail15normal_iteratorINSD_10device_ptrIfEEEEPfjS9_ff6squareEEvT0_T1_T2_T3_T4_T6_E12temp_storage+56];
	add.f32 	%f367, %f365, %f366;
	ld.shared.f32 	%f368, [_ZZN3cub18CUB_300001_SM_10006detail6reduce28DeviceReduceSingleTileKernelINS2_10policy_hubIfjN4cuda3std3__44plusIfEEE10Policy1000EN6thrust24THRUST_300001_SM_1000_NS6detail15normal_iteratorINSD_10device_ptrIfEEEEPfjS9_ff6squareEEvT0_T1_T2_T3_T4_T6_E12temp_storage+60];
	add.f32 	%f369, %f367, %f368;
	ld.shared.f32 	%f370, [_ZZN3cub18CUB_300001_SM_10006detail6reduce28DeviceReduceSingleTileKernelINS2_10policy_hubIfjN4cuda3std3__44plusIfEEE10Policy1000EN6thrust24THRUST_300001_SM_1000_NS6detail15normal_iteratorINSD_10device_ptrIfEEEEPfjS9_ff6squareEEvT0_T1_T2_T3_T4_T6_E12temp_storage+64];
	add.f32 	%f371, %f369, %f370;
	ld.shared.f32 	%f372, [_ZZN3cub18CUB_300001_SM_10006detail6reduce28DeviceReduceSingleTileKernelINS2_10policy_hubIfjN4cuda3std3__44plusIfEEE10Policy1000EN6thrust24THRUST_300001_SM_1000_NS6detail15normal_iteratorINSD_10device_ptrIfEEEEPfjS9_ff6squareEEvT0_T1_T2_T3_T4_T6_E12temp_storage+68];
	add.f32 	%f373, %f371, %f372;
	ld.shared.f32 	%f374, [_ZZN3cub18CUB_300001_SM_10006detail6reduce28DeviceReduceSingleTileKernelINS2_10policy_hubIfjN4cuda3std3__44plusIfEEE10Policy1000EN6thrust24THRUST_300001_SM_1000_NS6detail15normal_iteratorINSD_10device_ptrIfEEEEPfjS9_ff6squareEEvT0_T1_T2_T3_T4_T6_E12temp_storage+72];
	add.f32 	%f375, %f373, %f374;
	ld.shared.f32 	%f376, [_ZZN3cub18CUB_300001_SM_10006detail6reduce28DeviceReduceSingleTileKernelINS2_10policy_hubIfjN4cuda3std3__44plusIfEEE10Policy1000EN6thrust24THRUST_300001_SM_1000_NS6detail15normal_iteratorINSD_10device_ptrIfEEEEPfjS9_ff6squareEEvT0_T1_T2_T3_T4_T6_E12temp_storage+76];
	add.f32 	%f399, %f375, %f376;
	bra.uni 	$L__BB1_50;
$L__BB1_24:
	// begin inline asm
	mov.u32 %r124, %laneid;
	// end inline asm
	and.b32  	%r150, %r1, 992;
	add.s32 	%r151, %r150, 32;
	setp.gt.u32 	%p35, %r151, %r51;
	not.b32 	%r152, %r150;
	add.s32 	%r153, %r51, %r152;
	selp.b32 	%r148, %r153, 31, %p35;
	mov.b32 	%r126, %f387;
	mov.b32 	%r127, 1;
	mov.b32 	%r149, -1;
	// begin inline asm
	shfl.sync.down.b32 %r125, %r126, %r127, %r148, %r149;
	// end inline asm
	setp.lt.s32 	%p36, %r124, %r148;
	mov.b32 	%f277, %r125;
	add.f32 	%f278, %f387, %f277;
	selp.f32 	%f279, %f278, %f387, %p36;
	mov.b32 	%r131, %f279;
	mov.b32 	%r132, 2;
	// begin inline asm
	shfl.sync.down.b32 %r130, %r131, %r132, %r148, %r149;
	// end inline asm
	add.s32 	%r154, %r124, 2;
	setp.gt.s32 	%p37, %r154, %r148;
	mov.b32 	%f280, %r130;
	add.f32 	%f281, %f279, %f280;
	selp.f32 	%f282, %f279, %f281, %p37;
	mov.b32 	%r136, %f282;
	mov.b32 	%r137, 4;
	// begin inline asm
	shfl.sync.down.b32 %r135, %r136, %r137, %r148, %r149;
	// end inline asm
	add.s32 	%r155, %r124, 4;
	setp.gt.s32 	%p38, %r155, %r148;
	mov.b32 	%f283, %r135;
	add.f32 	%f284, %f282, %f283;
	selp.f32 	%f285, %f282, %f284, %p38;
	mov.b32 	%r141, %f285;
	mov.b32 	%r142, 8;
	// begin inline asm
	shfl.sync.down.b32 %r140, %r141, %r142, %r148, %r149;
	// end inline asm
	add.s32 	%r156, %r124, 8;
	setp.gt.s32 	%p39, %r156, %r148;
	mov.b32 	%f286, %r140;
	add.f32 	%f287, %f285, %f286;
	selp.f32 	%f288, %f285, %f287, %p39;
	mov.b32 	%r146, %f288;
	mov.b32 	%r147, 16;
	// begin inline asm
	shfl.sync.down.b32 %r145, %r146, %r147, %r148, %r149;
	// end inline asm
	add.s32 	%r157, %r124, 16;
	setp.gt.s32 	%p40, %r157, %r148;
	mov.b32 	%f289, %r145;
	add.f32 	%f290, %f288, %f289;
	selp.f32 	%f399, %f288, %f290, %p40;
	setp.ne.s32 	%p41, %r124, 0;
	@%p41 bra 	$L__BB1_26;
	shr.u32 	%r158, %r1, 3;
	and.b32  	%r159, %r158, 124;
	mov.u32 	%r160, _ZZN3cub18CUB_300001_SM_10006detail6reduce28DeviceReduceSingleTileKernelINS2_10policy_hubIfjN4cuda3std3__44plusIfEEE10Policy1000EN6thrust24THRUST_300001_SM_1000_NS6detail15normal_iteratorINSD_10device_ptrIfEEEEPfjS9_ff6squareEEvT0_T1_T2_T3_T4_T6_E12temp_storage;
	add.s32 	%r161, %r160, %r159;
	st.shared.f32 	[%r161+16], %f399;
$L__BB1_26:
	bar.sync 	0;
	setp.ne.s32 	%p42, %r1, 0;
	@%p42 bra 	$L__BB1_50;
	setp.gt.u32 	%p43, %r51, 32;
	ld.shared.f32 	%f291, [_ZZN3cub18CUB_300001_SM_10006detail6reduce28DeviceReduceSingleTileKernelINS2_10policy_hubIfjN4cuda3std3__44plusIfEEE10Policy1000EN6thrust24THRUST_300001_SM_1000_NS6detail15normal_iteratorINSD_10device_ptrIfEEEEPfjS9_ff6squareEEvT0_T1_T2_T3_T4_T6_E12temp_storage+20];
	add.f32 	%f292, %f399, %f291;
	selp.f32 	%f293, %f292, %f399, %p43;
	setp.gt.u32 	%p44, %r51, 64;
	ld.shared.f32 	%f294, [_ZZN3cub18CUB_300001_SM_10006detail6reduce28DeviceReduceSingleTileKernelINS2_10policy_hubIfjN4cuda3std3__44plusIfEEE10Policy1000EN6thrust24THRUST_300001_SM_1000_NS6detail15normal_iteratorINSD_10device_ptrIfEEEEPfjS9_ff6squareEEvT0_T1_T2_T3_T4_T6_E12temp_storage+24];
	add.f32 	%f295, %f294, %f293;
	selp.f32 	%f296, %f295, %f293, %p44;
	setp.gt.u32 	%p45, %r51, 96;
	ld.shared.f32 	%f297, [_ZZN3cub18CUB_300001_SM_10006detail6reduce28DeviceReduceSingleTileKernelINS2_10policy_hubIfjN4cuda3std3__44plusIfEEE10Policy1000EN6thrust24THRUST_300001_SM_1000_NS6detail15normal_iteratorINSD_10device_ptrIfEEEEPfjS9_ff6squareEEvT0_T1_T2_T3_T4_T6_E12temp_storage+28];
	add.f32 	%f298, %f297, %f296;
	selp.f32 	%f299, %f298, %f296, %p45;
	setp.gt.u32 	%p46, %r51, 128;
	ld.shared.f32 	%f300, [_ZZN3cub18CUB_300001_SM_10006detail6reduce28DeviceReduceSingleTileKernelINS2_10policy_hubIfjN4cuda3std3__44plusIfEEE10Policy1000EN6thrust24THRUST_300001_SM_1000_NS6detail15normal_iteratorINSD_10device_ptrIfEEEEPfjS9_ff6squareEEvT0_T1_T2_T3_T4_T6_E12temp_storage+32];
	add.f32 	%f301, %f300, %f299;
	selp.f32 	%f302, %f301, %f299, %p46;
	setp.gt.u32 	%p47, %r51, 160;
	ld.shared.f32 	%f303, [_ZZN3cub18CUB_300001_SM_10006detail6reduce28DeviceReduceSingleTileKernelINS2_10policy_hubIfjN4cuda3std3__44plusIfEEE10Policy1000EN6thrust24THRUST_300001_SM_1000_NS6detail15normal_iteratorINSD_10device_ptrIfEEEEPfjS9_ff6squareEEvT0_T1_T2_T3_T4_T6_E12temp_storage+36];
	add.f32 	%f304, %f303, %f302;
	selp.f32 	%f305, %f304, %f302, %p47;
	setp.gt.u32 	%p48, %r51, 192;
	ld.shared.f32 	%f306, [_ZZN3cub18CUB_300001_SM_10006detail6reduce28DeviceReduceSingleTileKernelINS2_10policy_hubIfjN4cuda3std3__44plusIfEEE10Policy1000EN6thrust24THRUST_300001_SM_1000_NS6detail15normal_iteratorINSD_10device_ptrIfEEEEPfjS9_ff6squareEEvT0_T1_T2_T3_T4_T6_E12temp_storage+40];
	add.f32 	%f307, %f306, %f305;
	selp.f32 	%f308, %f307, %f305, %p48;
	setp.gt.u32 	%p49, %r51, 224;
	ld.shared.f32 	%f309, [_ZZN3cub18CUB_300001_SM_10006detail6reduce28DeviceReduceSingleTileKernelINS2_10policy_hubIfjN4cuda3std3__44plusIfEEE10Policy1000EN6thrust24THRUST_300001_SM_1000_NS6detail15normal_iteratorINSD_10device_ptrIfEEEEPfjS9_ff6squareEEvT0_T1_T2_T3_T4_T6_E12temp_storage+44];
	add.f32 	%f310, %f309, %f308;
	selp.f32 	%f311, %f310, %f308, %p49;
	setp.gt.u32 	%p50, %r51, 256;
	ld.shared.f32 	%f312, [_ZZN3cub18CUB_300001_SM_10006detail6reduce28DeviceReduceSingleTileKernelINS2_10policy_hubIfjN4cuda3std3__44plusIfEEE10Policy1000EN6thrust24THRUST_300001_SM_1000_NS6detail15normal_iteratorINSD_10device_ptrIfEEEEPfjS9_ff6squareEEvT0_T1_T2_T3_T4_T6_E12temp_storage+48];
	add.f32 	%f313, %f312, %f311;
	selp.f32 	%f314, %f313, %f311, %p50;
	setp.gt.u32 	%p51, %r51, 288;
	ld.shared.f32 	%f315, [_ZZN3cub18CUB_300001_SM_10006detail6reduce28DeviceReduceSingleTileKernelINS2_10policy_hubIfjN4cuda3std3__44plusIfEEE10Policy1000EN6thrust24THRUST_300001_SM_1000_NS6detail15normal_iteratorINSD_10device_ptrIfEEEEPfjS9_ff6squareEEvT0_T1_T2_T3_T4_T6_E12temp_storage+52];
	add.f32 	%f316, %f315, %f314;
	selp.f32 	%f317, %f316, %f314, %p51;
	setp.gt.u32 	%p52, %r51, 320;
	ld.shared.f32 	%f318, [_ZZN3cub18CUB_300001_SM_10006detail6reduce28DeviceReduceSingleTileKernelINS2_10policy_hubIfjN4cuda3std3__44plusIfEEE10Policy1000EN6thrust24THRUST_300001_SM_1000_NS6detail15normal_iteratorINSD_10device_ptrIfEEEEPfjS9_ff6squareEEvT0_T1_T2_T3_T4_T6_E12temp_storage+56];
	add.f32 	%f319, %f318, %f317;
	selp.f32 	%f320, %f319, %f317, %p52;
	setp.gt.u32 	%p53, %r51, 352;
	ld.shared.f32 	%f321, [_ZZN3cub18CUB_300001_SM_10006detail6reduce28DeviceReduceSingleTileKernelINS2_10policy_hubIfjN4cuda3std3__44plusIfEEE10Policy1000EN6thrust24THRUST_300001_SM_1000_NS6detail15normal_iteratorINSD_10device_ptrIfEEEEPfjS9_ff6squareEEvT0_T1_T2_T3_T4_T6_E12temp_storage+60];
	add.f32 	%f322, %f321, %f320;
	selp.f32 	%f323, %f322, %f320, %p53;
	setp.gt.u32 	%p54, %r51, 384;
	ld.shared.f32 	%f324, [_ZZN3cub18CUB_300001_SM_10006detail6reduce28DeviceReduceSingleTileKernelINS2_10policy_hubIfjN4cuda3std3__44plusIfEEE10Policy1000EN6thrust24THRUST_300001_SM_1000_NS6detail15normal_iteratorINSD_10device_ptrIfEEEEPfjS9_ff6squareEEvT0_T1_T2_T3_T4_T6_E12temp_storage+64];
	add.f32 	%f325, %f324, %f323;
	selp.f32 	%f326, %f325, %f323, %p54;
	setp.gt.u32 	%p55, %r51, 416;
	ld.shared.f32 	%f327, [_ZZN3cub18CUB_300001_SM_10006detail6reduce28DeviceReduceSingleTileKernelINS2_10policy_hubIfjN4cuda3std3__44plusIfEEE10Policy1000EN6thrust24THRUST_300001_SM_1000_NS6detail15normal_iteratorINSD_10device_ptrIfEEEEPfjS9_ff6squareEEvT0_T1_T2_T3_T4_T6_E12temp_storage+68];
	add.f32 	%f328, %f327, %f326;
	selp.f32 	%f329, %f328, %f326, %p55;
	setp.gt.u32 	%p56, %r51, 448;
	ld.shared.f32 	%f330, [_ZZN3cub18CUB_300001_SM_10006detail6reduce28DeviceReduceSingleTileKernelINS2_10policy_hubIfjN4cuda3std3__44plusIfEEE10Policy1000EN6thrust24THRUST_300001_SM_1000_NS6detail15normal_iteratorINSD_10device_ptrIfEEEEPfjS9_ff6squareEEvT0_T1_T2_T3_T4_T6_E12temp_storage+72];
	add.f32 	%f331, %f330, %f329;
	selp.f32 	%f332, %f331, %f329, %p56;
	setp.gt.u32 	%p57, %r51, 480;
	ld.shared.f32 	%f333, [_ZZN3cub18CUB_300001_SM_10006detail6reduce28DeviceReduceSingleTileKernelINS2_10policy_hubIfjN4cuda3std3__44plusIfEEE10Policy1000EN6thrust24THRUST_300001_SM_1000_NS6detail15normal_iteratorINSD_10device_ptrIfEEEEPfjS9_ff6squareEEvT0_T1_T2_T3_T4_T6_E12temp_storage+76];
	add.f32 	%f334, %f333, %f332;
	selp.f32 	%f399, %f334, %f332, %p57;
	bra.uni 	$L__BB1_50;
$L__BB1_28:
	mov.u32 	%r21, %tid.x;
	mul.wide.u32 	%rd11, %r21, 4;
	add.s64 	%rd12, %rd2, %rd11;
	ld.global.f32 	%f43, [%rd12];
	ld.global.f32 	%f44, [%rd12+2048];
	mul.f32 	%f45, %f44, %f44;
	ld.global.f32 	%f46, [%rd12+4096];
	ld.global.f32 	%f47, [%rd12+6144];
	mul.f32 	%f48, %f47, %f47;
	ld.global.f32 	%f49, [%rd12+8192];
	ld.global.f32 	%f50, [%rd12+10240];
	mul.f32 	%f51, %f50, %f50;
	ld.global.f32 	%f52, [%rd12+12288];
	ld.global.f32 	%f53, [%rd12+14336];
	mul.f32 	%f54, %f53, %f53;
	ld.global.f32 	%f55, [%rd12+16384];
	ld.global.f32 	%f56, [%rd12+18432];
	mul.f32 	%f57, %f56, %f56;
	ld.global.f32 	%f58, [%rd12+20480];
	ld.global.f32 	%f59, [%rd12+22528];
	mul.f32 	%f60, %f59, %f59;
	ld.global.f32 	%f61, [%rd12+24576];
	ld.global.f32 	%f62, [%rd12+26624];
	mul.f32 	%f63, %f62, %f62;
	ld.global.f32 	%f64, [%rd12+28672];
	ld.global.f32 	%f65, [%rd12+30720];
	mul.f32 	%f66, %f65, %f65;
	fma.rn.f32 	%f67, %f43, %f43, %f45;
	fma.rn.f32 	%f68, %f46, %f46, %f48;
	fma.rn.f32 	%f69, %f49, %f49, %f51;
	fma.rn.f32 	%f70, %f52, %f52, %f54;
	fma.rn.f32 	%f71, %f55, %f55, %f57;
	fma.rn.f32 	%f72, %f58, %f58, %f60;
	fma.rn.f32 	%f73, %f61, %f61, %f63;
	fma.rn.f32 	%f74, %f64, %f64, %f66;
	add.f32 	%f75, %f67, %f68;
	add.f32 	%f76, %f69, %f70;
	add.f32 	%f77, %f71, %f72;
	add.f32 	%f78, %f73, %f74;
	add.f32 	%f79, %f75, %f76;
	add.f32 	%f80, %f77, %f78;
	add.f32 	%f398, %f79, %f80;
	add.s32 	%r22, %r51, -8192;
	setp.lt.u32 	%p3, %r22, 8192;
	mov.b32 	%r202, 8192;
	@%p3 bra 	$L__BB1_32;
	mov.b32 	%r202, 8192;
$L__BB1_30:
	add.s32 	%r54, %r21, %r202;
	mul.wide.u32 	%rd13, %r54, 4;
	add.s64 	%rd14, %rd2, %rd13;
	ld.global.f32 	%f81, [%rd14];
	ld.global.f32 	%f82, [%rd14+2048];
	ld.global.f32 	%f83, [%rd14+4096];
	mul.f32 	%f84, %f83, %f83;
	ld.global.f32 	%f85, [%rd14+6144];
	ld.global.f32 	%f86, [%rd14+8192];
	mul.f32 	%f87, %f86, %f86;
	ld.global.f32 	%f88, [%rd14+10240];
	ld.global.f32 	%f89, [%rd14+12288];
	mul.f32 	%f90, %f89, %f89;
	ld.global.f32 	%f91, [%rd14+14336];
	ld.global.f32 	%f92, [%rd14+16384];
	mul.f32 	%f93, %f92, %f92;
	ld.global.f32 	%f94, [%rd14+18432];
	ld.global.f32 	%f95, [%rd14+20480];
	mul.f32 	%f96, %f95, %f95;
	ld.global.f32 	%f97, [%rd14+22528];
	ld.global.f32 	%f98, [%rd14+24576];
	mul.f32 	%f99, %f98, %f98;
	ld.global.f32 	%f100, [%rd14+26624];
	ld.global.f32 	%f101, [%rd14+28672];
	mul.f32 	%f102, %f101, %f101;
	ld.global.f32 	%f103, [%rd14+30720];
	fma.rn.f32 	%f104, %f81, %f81, %f398;
	fma.rn.f32 	%f105, %f82, %f82, %f84;
	fma.rn.f32 	%f106, %f85, %f85, %f87;
	fma.rn.f32 	%f107, %f88, %f88, %f90;
	fma.rn.f32 	%f108, %f91, %f91, %f93;
	fma.rn.f32 	%f109, %f94, %f94, %f96;
	fma.rn.f32 	%f110, %f97, %f97, %f99;
	fma.rn.f32 	%f111, %f100, %f100, %f102;
	add.f32 	%f112, %f104, %f105;
	add.f32 	%f113, %f106, %f107;
	add.f32 	%f114, %f108, %f109;
	add.f32 	%f115, %f110, %f111;
	add.f32 	%f116, %f112, %f113;
	add.f32 	%f117, %f114, %f115;
	add.f32 	%f118, %f116, %f117;
	fma.rn.f32 	%f398, %f103, %f103, %f118;
	sub.s32 	%r55, %r51, %r202;
	setp.lt.u32 	%p4, %r55, 8192;
	@%p4 bra 	$L__BB1_46;
	add.s32 	%r202, %r202, 8192;
	setp.le.u32 	%p5, %r202, %r22;
	@%p5 bra 	$L__BB1_30;
$L__BB1_32:
	setp.le.u32 	%p6, %r51, %r202;
	sub.s32 	%r56, %r51, %r202;
	setp.ge.s32 	%p7, %r21, %r56;
	or.pred  	%p8, %p6, %p7;
	@%p8 bra 	$L__BB1_46;
	not.b32 	%r58, %r21;
	add.s32 	%r59, %r51, %r58;
	sub.s32 	%r60, %r59, %r202;
	shr.u32 	%r61, %r60, 9;
	add.s32 	%r26, %r61, 1;
	and.b32  	%r27, %r26, 15;
	setp.lt.u32 	%p9, %r60, 7680;
	mov.u32 	%r207, %r21;
	@%p9 bra 	$L__BB1_37;
	or.b32  	%r205, %r21, 4096;
	add.s32 	%r204, %r21, %r202;
	and.b32  	%r62, %r26, 16777200;
	neg.s32 	%r203, %r62;
$L__BB1_35:
	.pragma "nounroll";
	mul.wide.u32 	%rd15, %r204, 4;
	add.s64 	%rd16, %rd2, %rd15;
	ld.global.f32 	%f120, [%rd16];
	fma.rn.f32 	%f121, %f120, %f120, %f398;
	add.s32 	%r63, %r204, 512;
	mul.wide.u32 	%rd17, %r63, 4;
	add.s64 	%rd18, %rd2, %rd17;
	ld.global.f32 	%f122, [%rd18];
	fma.rn.f32 	%f123, %f122, %f122, %f121;
	add.s32 	%r64, %r204, 1024;
	mul.wide.u32 	%rd19, %r64, 4;
	add.s64 	%rd20, %rd2, %rd19;
	ld.global.f32 	%f124, [%rd20];
	fma.rn.f32 	%f125, %f124, %f124, %f123;
	add.s32 	%r65, %r204, 1536;
	mul.wide.u32 	%rd21, %r65, 4;
	add.s64 	%rd22, %rd2, %rd21;
	ld.global.f32 	%f126, [%rd22];
	fma.rn.f32 	%f127, %f126, %f126, %f125;
	add.s32 	%r66, %r204, 2048;
	mul.wide.u32 	%rd23, %r66, 4;
	add.s64 	%rd24, %rd2, %rd23;
	ld.global.f32 	%f128, [%rd24];
	fma.rn.f32 	%f129, %f128, %f128, %f127;
	add.s32 	%r67, %r204, 2560;
	mul.wide.u32 	%rd25, %r67, 4;
	add.s64 	%rd26, %rd2, %rd25;
	ld.global.f32 	%f130, [%rd26];
	fma.rn.f32 	%f131, %f130, %f130, %f129;
	add.s32 	%r68, %r204, 3072;
	mul.wide.u32 	%rd27, %r68, 4;
	add.s64 	%rd28, %rd2, %rd27;
	ld.global.f32 	%f132, [%rd28];
	fma.rn.f32 	%f133, %f132, %f132, %f131;
	add.s32 	%r69, %r204, 3584;
	mul.wide.u32 	%rd29, %r69, 4;
	add.s64 	%rd30, %rd2, %rd29;
	ld.global.f32 	%f134, [%rd30];
	fma.rn.f32 	%f135, %f134, %f134, %f133;
	add.s32 	%r70, %r204, 4096;
	mul.wide.u32 	%rd31, %r70, 4;
	add.s64 	%rd32, %rd2, %rd31;
	ld.global.f32 	%f136, [%rd32];
	fma.rn.f32 	%f137, %f136, %f136, %f135;
	add.s32 	%r71, %r204, 4608;
	mul.wide.u32 	%rd33, %r71, 4;
	add.s64 	%rd34, %rd2, %rd33;
	ld.global.f32 	%f138, [%rd34];
	fma.rn.f32 	%f139, %f138, %f138, %f137;
	add.s32 	%r72, %r204, 5120;
	mul.wide.u32 	%rd35, %r72, 4;
	add.s64 	%rd36, %rd2, %rd35;
	ld.global.f32 	%f140, [%rd36];
	fma.rn.f32 	%f141, %f140, %f140, %f139;
	add.s32 	%r73, %r204, 5632;
	mul.wide.u32 	%rd37, %r73, 4;
	add.s64 	%rd38, %rd2, %rd37;
	ld.global.f32 	%f142, [%rd38];
	fma.rn.f32 	%f143, %f142, %f142, %f141;
	add.s32 	%r74, %r204, 6144;
	mul.wide.u32 	%rd39, %r74, 4;
	add.s64 	%rd40, %rd2, %rd39;
	ld.global.f32 	%f144, [%rd40];
	fma.rn.f32 	%f145, %f144, %f144, %f143;
	add.s32 	%r75, %r204, 6656;
	mul.wide.u32 	%rd41, %r75, 4;
	add.s64 	%rd42, %rd2, %rd41;
	ld.global.f32 	%f146, [%rd42];
	fma.rn.f32 	%f147, %f146, %f146, %f145;
	add.s32 	%r76, %r204, 7168;
	mul.wide.u32 	%rd43, %r76, 4;
	add.s64 	%rd44, %rd2, %rd43;
	ld.global.f32 	%f148, [%rd44];
	fma.rn.f32 	%f149, %f148, %f148, %f147;
	add.s32 	%r77, %r204, 7680;
	mul.wide.u32 	%rd45, %r77, 4;
	add.s64 	%rd46, %rd2, %rd45;
	ld.global.f32 	%f150, [%rd46];
	fma.rn.f32 	%f398, %f150, %f150, %f149;
	add.s32 	%r205, %r205, 8192;
	add.s32 	%r204, %r204, 8192;
	add.s32 	%r203, %r203, 16;
	setp.ne.s32 	%p10, %r203, 0;
	@%p10 bra 	$L__BB1_35;
	add.s32 	%r207, %r205, -4096;
$L__BB1_37:
	setp.eq.s32 	%p11, %r27, 0;
	@%p11 bra 	$L__BB1_46;
	and.b32  	%r39, %r26, 7;
	setp.lt.u32 	%p12, %r27, 8;
	@%p12 bra 	$L__BB1_40;
	add.s32 	%r78, %r207, %r202;
	mul.wide.u32 	%rd47, %r78, 4;
	add.s64 	%rd48, %rd2, %rd47;
	ld.global.f32 	%f152, [%rd48];
	fma.rn.f32 	%f153, %f152, %f152, %f398;
	add.s32 	%r79, %r78, 512;
	mul.wide.u32 	%rd49, %r79, 4;
	add.s64 	%rd50, %rd2, %rd49;
	ld.global.f32 	%f154, [%rd50];
	fma.rn.f32 	%f155, %f154, %f154, %f153;
	add.s32 	%r80, %r78, 1024;
	mul.wide.u32 	%rd51, %r80, 4;
	add.s64 	%rd52, %rd2, %rd51;
	ld.global.f32 	%f156, [%rd52];
	fma.rn.f32 	%f157, %f156, %f156, %f155;
	add.s32 	%r81, %r78, 1536;
	mul.wide.u32 	%rd53, %r81, 4;
	add.s64 	%rd54, %rd2, %rd53;
	ld.global.f32 	%f158, [%rd54];
	fma.rn.f32 	%f159, %f158, %f158, %f157;
	add.s32 	%r82, %r78, 2048;
	mul.wide.u32 	%rd55, %r82, 4;
	add.s64 	%rd56, %rd2, %rd55;
	ld.global.f32 	%f160, [%rd56];
	fma.rn.f32 	%f161, %f160, %f160, %f159;
	add.s32 	%r83, %r78, 2560;
	mul.wide.u32 	%rd57, %r83, 4;
	add.s64 	%rd58, %rd2, %rd57;
	ld.global.f32 	%f162, [%rd58];
	fma.rn.f32 	%f163, %f162, %f162, %f161;
	add.s32 	%r84, %r78, 3072;
	mul.wide.u32 	%rd59, %r84, 4;
	add.s64 	%rd60, %rd2, %rd59;
	ld.global.f32 	%f164, [%rd60];
	fma.rn.f32 	%f165, %f164, %f164, %f163;
	add.s32 	%r85, %r78, 3584;
	mul.wide.u32 	%rd61, %r85, 4;
	add.s64 	%rd62, %rd2, %rd61;
	ld.global.f32 	%f166, [%rd62];
	fma.rn.f32 	%f398, %f166, %f166, %f165;
	add.s32 	%r207, %r207, 4096;
$L__BB1_40:
	setp.eq.s32 	%p13, %r39, 0;
	@%p13 bra 	$L__BB1_46;
	and.b32  	%r42, %r26, 3;
	setp.lt.u32 	%p14, %r39, 4;
	@%p14 bra 	$L__BB1_43;
	add.s32 	%r86, %r207, %r202;
	mul.wide.u32 	%rd63, %r86, 4;
	add.s64 	%rd64, %rd2, %rd63;
	ld.global.f32 	%f168, [%rd64];
	fma.rn.f32 	%f169, %f168, %f168, %f398;
	add.s32 	%r87, %r86, 512;
	mul.wide.u32 	%rd65, %r87, 4;
	add.s64 	%rd66, %rd2, %rd65;
	ld.global.f32 	%f170, [%rd66];
	fma.rn.f32 	%f171, %f170, %f170, %f169;
	add.s32 	%r88, %r86, 1024;
	mul.wide.u32 	%rd67, %r88, 4;
	add.s64 	%rd68, %rd2, %rd67;
	ld.global.f32 	%f172, [%rd68];
	fma.rn.f32 	%f173, %f172, %f172, %f171;
	add.s32 	%r89, %r86, 1536;
	mul.wide.u32 	%rd69, %r89, 4;
	add.s64 	%rd70, %rd2, %rd69;
	ld.global.f32 	%f174, [%rd70];
	fma.rn.f32 	%f398, %f174, %f174, %f173;
	add.s32 	%r207, %r207, 2048;
$L__BB1_43:
	setp.eq.s32 	%p15, %r42, 0;
	@%p15 bra 	$L__BB1_46;
	add.s32 	%r210, %r207, %r202;
	neg.s32 	%r209, %r42;
$L__BB1_45:
	.pragma "nounroll";
	mul.wide.u32 	%rd71, %r210, 4;
	add.s64 	%rd72, %rd2, %rd71;
	ld.global.f32 	%f175, [%rd72];
	fma.rn.f32 	%f398, %f175, %f175, %f398;
	add.s32 	%r210, %r210, 512;
	add.s32 	%r209, %r209, 1;
	setp.ne.s32 	%p16, %r209, 0;
	@%p16 bra 	$L__BB1_45;
$L__BB1_46:
	// begin inline asm
	mov.u32 %r90, %laneid;
	// end inline asm
	mov.b32 	%r92, %f398;
	mov.b32 	%r93, 1;
	mov.b32 	%r114, 31;
	mov.b32 	%r115, -1;
	// begin inline asm
	shfl.sync.down.b32 %r91, %r92, %r93, %r114, %r115;
	// end inline asm
	setp.gt.s32 	%p17, %r90, 30;
	mov.b32 	%f176, %r91;
	add.f32 	%f177, %f398, %f176;
	selp.f32 	%f178, %f398, %f177, %p17;
	mov.b32 	%r97, %f178;
	mov.b32 	%r98, 2;
	// begin inline asm
	shfl.sync.down.b32 %r96, %r97, %r98, %r114, %r115;
	// end inline asm
	setp.gt.s32 	%p18, %r90, 29;
	mov.b32 	%f179, %r96;
	add.f32 	%f180, %f178, %f179;
	selp.f32 	%f181, %f178, %f180, %p18;
	mov.b32 	%r102, %f181;
	mov.b32 	%r103, 4;
	// begin inline asm
	shfl.sync.down.b32 %r101, %r102, %r103, %r114, %r115;
	// end inline asm
	setp.gt.s32 	%p19, %r90, 27;
	mov.b32 	%f182, %r101;
	add.f32 	%f183, %f181, %f182;
	selp.f32 	%f184, %f181, %f183, %p19;
	mov.b32 	%r107, %f184;
	mov.b32 	%r108, 8;
	// begin inline asm
	shfl.sync.down.b32 %r106, %r107, %r108, %r114, %r115;
	// end inline asm
	setp.gt.s32 	%p20, %r90, 23;
	mov.b32 	%f185, %r106;
	add.f32 	%f186, %f184, %f185;
	selp.f32 	%f187, %f184, %f186, %p20;
	mov.b32 	%r112, %f187;
	mov.b32 	%r113, 16;
	// begin inline asm
	shfl.sync.down.b32 %r111, %r112, %r113, %r114, %r115;
	// end inline asm
	setp.gt.s32 	%p21, %r90, 15;
	mov.b32 	%f188, %r111;
	add.f32 	%f38, %f187, %f188;
	selp.f32 	%f399, %f187, %f38, %p21;
	setp.ne.s32 	%p22, %r90, 0;
	@%p22 bra 	$L__BB1_48;
	shr.u32 	%r116, %r21, 3;
	and.b32  	%r117, %r116, 124;
	mov.u32 	%r118, _ZZN3cub18CUB_300001_SM_10006detail6reduce28DeviceReduceSingleTileKernelINS2_10policy_hubIfjN4cuda3std3__44plusIfEEE10Policy1000EN6thrust24THRUST_300001_SM_1000_NS6detail15normal_iteratorINSD_10device_ptrIfEEEEPfjS9_ff6squareEEvT0_T1_T2_T3_T4_T6_E12temp_storage;
	add.s32 	%r119, %r118, %r117;
	st.shared.f32 	[%r119+16], %f38;
$L__BB1_48:
	bar.sync 	0;
	setp.ne.s32 	%p23, %r21, 0;
	@%p23 bra 	$L__BB1_50;
	ld.shared.f32 	%f189, [_ZZN3cub18CUB_300001_SM_10006detail6reduce28DeviceReduceSingleTileKernelINS2_10policy_hubIfjN4cuda3std3__44plusIfEEE10Policy1000EN6thrust24THRUST_300001_SM_1000_NS6detail15normal_iteratorINSD_10device_ptrIfEEEEPfjS9_ff6squareEEvT0_T1_T2_T3_T4_T6_E12temp_storage+20];
	add.f32 	%f190, %f399, %f189;
	ld.shared.f32 	%f191, [_ZZN3cub18CUB_300001_SM_10006detail6reduce28DeviceReduceSingleTileKernelINS2_10policy_hubIfjN4cuda3std3__44plusIfEEE10Policy1000EN6thrust24THRUST_300001_SM_1000_NS6detail15normal_iteratorINSD_10device_ptrIfEEEEPfjS9_ff6squareEEvT0_T1_T2_T3_T4_T6_E12temp_storage+24];
	add.f32 	%f192, %f190, %f191;
	ld.shared.f32 	%f193, [_ZZN3cub18CUB_300001_SM_10006detail6reduce28DeviceReduceSingleTileKernelINS2_10policy_hubIfjN4cuda3std3__44plusIfEEE10Policy1000EN6thrust24THRUST_300001_SM_1000_NS6detail15normal_iteratorINSD_10device_ptrIfEEEEPfjS9_ff6squareEEvT0_T1_T2_T3_T4_T6_E12temp_storage+28];
	add.f32 	%f194, %f192, %f193;
	ld.shared.f32 	%f195, [_ZZN3cub18CUB_300001_SM_10006detail6reduce28DeviceReduceSingleTileKernelINS2_10policy_hubIfjN4cuda3std3__44plusIfEEE10Policy1000EN6thrust24THRUST_300001_SM_1000_NS6detail15normal_iteratorINSD_10device_ptrIfEEEEPfjS9_ff6squareEEvT0_T1_T2_T3_T4_T6_E12temp_storage+32];
	add.f32 	%f196, %f194, %f195;
	ld.shared.f32 	%f197, [_ZZN3cub18CUB_300001_SM_10006detail6reduce28DeviceReduceSingleTileKernelINS2_10policy_hubIfjN4cuda3std3__44plusIfEEE10Policy1000EN6thrust24THRUST_300001_SM_1000_NS6detail15normal_iteratorINSD_10device_ptrIfEEEEPfjS9_ff6squareEEvT0_T1_T2_T3_T4_T6_E12temp_storage+36];
	add.f32 	%f198, %f196, %f197;
	ld.shared.f32 	%f199, [_ZZN3cub18CUB_300001_SM_10006detail6reduce28DeviceReduceSingleTileKernelINS2_10policy_hubIfjN4cuda3std3__44plusIfEEE10Policy1000EN6thrust24THRUST_300001_SM_1000_NS6detail15normal_iteratorINSD_10device_ptrIfEEEEPfjS9_ff6squareEEvT0_T1_T2_T3_T4_T6_E12temp_storage+40];
	add.f32 	%f200, %f198, %f199;
	ld.shared.f32 	%f201, [_ZZN3cub18CUB_300001_SM_10006detail6reduce28DeviceReduceSingleTileKernelINS2_10policy_hubIfjN4cuda3std3__44plusIfEEE10Policy1000EN6thrust24THRUST_300001_SM_1000_NS6detail15normal_iteratorINSD_10device_ptrIfEEEEPfjS9_ff6squareEEvT0_T1_T2_T3_T4_T6_E12temp_storage+44];
	add.f32 	%f202, %f200, %f201;
	ld.shared.f32 	%f203, [_ZZN3cub18CUB_300001_SM_10006detail6reduce28DeviceReduceSingleTileKernelINS2_10policy_hubIfjN4cuda3std3__44plusIfEEE10Policy1000EN6thrust24THRUST_300001_SM_1000_NS6detail15normal_iteratorINSD_10device_ptrIfEEEEPfjS9_ff6squareEEvT0_T1_T2_T3_T4_T6_E12temp_storage+48];
	add.f32 	%f204, %f202, %f203;
	ld.shared.f32 	%f205, [_ZZN3cub18CUB_300001_SM_10006detail6reduce28DeviceReduceSingleTileKernelINS2_10policy_hubIfjN4cuda3std3__44plusIfEEE10Policy1000EN6thrust24THRUST_300001_SM_1000_NS6detail15normal_iteratorINSD_10device_ptrIfEEEEPfjS9_ff6squareEEvT0_T1_T2_T3_T4_T6_E12temp_storage+52];
	add.f32 	%f206, %f204, %f205;
	ld.shared.f32 	%f207, [_ZZN3cub18CUB_300001_SM_10006detail6reduce28DeviceReduceSingleTileKernelINS2_10policy_hubIfjN4cuda3std3__44plusIfEEE10Policy1000EN6thrust24THRUST_300001_SM_1000_NS6detail15normal_iteratorINSD_10device_ptrIfEEEEPfjS9_ff6squareEEvT0_T1_T2_T3_T4_T6_E12temp_storage+56];
	add.f32 	%f208, %f206, %f207;
	ld.shared.f32 	%f209, [_ZZN3cub18CUB_300001_SM_10006detail6reduce28DeviceReduceSingleTileKernelINS2_10policy_hubIfjN4cuda3std3__44plusIfEEE10Policy1000EN6thrust24THRUST_300001_SM_1000_NS6detail15normal_iteratorINSD_10device_ptrIfEEEEPfjS9_ff6squareEEvT0_T1_T2_T3_T4_T6_E12temp_storage+60];
	add.f32 	%f210, %f208, %f209;
	ld.shared.f32 	%f211, [_ZZN3cub18CUB_300001_SM_10006detail6reduce28DeviceReduceSingleTileKernelINS2_10policy_hubIfjN4cuda3std3__44plusIfEEE10Policy1000EN6thrust24THRUST_300001_SM_1000_NS6detail15normal_iteratorINSD_10device_ptrIfEEEEPfjS9_ff6squareEEvT0_T1_T2_T3_T4_T6_E12temp_storage+64];
	add.f32 	%f212, %f210, %f211;
	ld.shared.f32 	%f213, [_ZZN3cub18CUB_300001_SM_10006detail6reduce28DeviceReduceSingleTileKernelINS2_10policy_hubIfjN4cuda3std3__44plusIfEEE10Policy1000EN6thrust24THRUST_300001_SM_1000_NS6detail15normal_iteratorINSD_10device_ptrIfEEEEPfjS9_ff6squareEEvT0_T1_T2_T3_T4_T6_E12temp_storage+68];
	add.f32 	%f214, %f212, %f213;
	ld.shared.f32 	%f215, [_ZZN3cub18CUB_300001_SM_10006detail6reduce28DeviceReduceSingleTileKernelINS2_10policy_hubIfjN4cuda3std3__44plusIfEEE10Policy1000EN6thrust24THRUST_300001_SM_1000_NS6detail15normal_iteratorINSD_10device_ptrIfEEEEPfjS9_ff6squareEEvT0_T1_T2_T3_T4_T6_E12temp_storage+72];
	add.f32 	%f216, %f214, %f215;
	ld.shared.f32 	%f217, [_ZZN3cub18CUB_300001_SM_10006detail6reduce28DeviceReduceSingleTileKernelINS2_10policy_hubIfjN4cuda3std3__44plusIfEEE10Policy1000EN6thrust24THRUST_300001_SM_1000_NS6detail15normal_iteratorINSD_10device_ptrIfEEEEPfjS9_ff6squareEEvT0_T1_T2_T3_T4_T6_E12temp_storage+76];
	add.f32 	%f399, %f216, %f217;
$L__BB1_50:
	mov.u32 	%r192, %tid.x;
	setp.ne.s32 	%p65, %r192, 0;
	@%p65 bra 	$L__BB1_52;
	add.f32 	%f377, %f42, %f399;
	st.global.f32 	[%rd1], %f377;
$L__BB1_52:
	ret;

}
	// .globl	_ZN3cub18CUB_300001_SM_10006detail6reduce18DeviceReduceKernelINS2_10policy_hubIfjN4cuda3std3__44plusIfEEE10Policy1000EN6thrust24THRUST_300001_SM_1000_NS6detail15normal_iteratorINSD_10device_ptrIfEEEEjS9_f6squareEEvT0_PT3_T1_NS0_13GridEvenShareISN_EET2_T4_
.visible .entry _ZN3cub18CUB_300001_SM_10006detail6reduce18DeviceReduceKernelINS2_10policy_hubIfjN4cuda3std3__44plusIfEEE10Policy1000EN6thrust24THRUST_300001_SM_1000_NS6detail15normal_iteratorINSD_10device_ptrIfEEEEjS9_f6squareEEvT0_PT3_T1_NS0_13GridEvenShareISN_EET2_T4_(
	.param .align 8 .b8 _ZN3cub18CUB_300001_SM_10006detail6reduce18DeviceReduceKernelINS2_10policy_hubIfjN4cuda3std3__44plusIfEEE10Policy1000EN6thrust24THRUST_300001_SM_1000_NS6detail15normal_iteratorINSD_10device_ptrIfEEEEjS9_f6squareEEvT0_PT3_T1_NS0_13GridEvenShareISN_EET2_T4__param_0[8],
	.param .u64 .ptr .align 1 _ZN3cub18CUB_300001_SM_10006detail6reduce18DeviceReduceKernelINS2_10policy_hubIfjN4cuda3std3__44plusIfEEE10Policy1000EN6thrust24THRUST_300001_SM_1000_NS6detail15normal_iteratorINSD_10device_ptrIfEEEEjS9_f6squareEEvT0_PT3_T1_NS0_13GridEvenShareISN_EET2_T4__param_1,
	.param .u32 _ZN3cub18CUB_300001_SM_10006detail6reduce18DeviceReduceKernelINS2_10policy_hubIfjN4cuda3std3__44plusIfEEE10Policy1000EN6thrust24THRUST_300001_SM_1000_NS6detail15normal_iteratorINSD_10device_ptrIfEEEEjS9_f6squareEEvT0_PT3_T1_NS0_13GridEvenShareISN_EET2_T4__param_2,
	.param .align 4 .b8 _ZN3cub18CUB_300001_SM_10006detail6reduce18DeviceReduceKernelINS2_10policy_hubIfjN4cuda3std3__44plusIfEEE10Policy1000EN6thrust24THRUST_300001_SM_1000_NS6detail15normal_iteratorINSD_10device_ptrIfEEEEjS9_f6squareEEvT0_PT3_T1_NS0_13GridEvenShareISN_EET2_T4__param_3[40],
	.param .align 1 .b8 _ZN3cub18CUB_300001_SM_10006detail6reduce18DeviceReduceKernelINS2_10policy_hubIfjN4cuda3std3__44plusIfEEE10Policy1000EN6thrust24THRUST_300001_SM_1000_NS6detail15normal_iteratorINSD_10device_ptrIfEEEEjS9_f6squareEEvT0_PT3_T1_NS0_13GridEvenShareISN_EET2_T4__param_4[1],
	.param .align 1 .b8 _ZN3cub18CUB_300001_SM_10006detail6reduce18DeviceReduceKernelINS2_10policy_hubIfjN4cuda3std3__44plusIfEEE10Policy1000EN6thrust24THRUST_300001_SM_1000_NS6detail15normal_iteratorINSD_10device_ptrIfEEEEjS9_f6squareEEvT0_PT3_T1_NS0_13GridEvenShareISN_EET2_T4__param_5[1]
)
.maxntid 512
{
	.reg .pred 	%p<65>;
	.reg .b16 	%rs<4>;
	.reg .b32 	%r<277>;
	.reg .b32 	%f<396>;
	.reg .b64 	%rd<129>;
	// demoted variable
	.shared .align 4 .b8 _ZZN3cub18CUB_300001_SM_10006detail6reduce18DeviceReduceKernelINS2_10policy_hubIfjN4cuda3std3__44plusIfEEE10Policy1000EN6thrust24THRUST_300001_SM_1000_NS6detail15normal_iteratorINSD_10device_ptrIfEEEEjS9_f6squareEEvT0_PT3_T1_NS0_13GridEvenShareISN_EET2_T4_E12temp_storage[84];
	ld.param.u32 	%r1, [_ZN3cub18CUB_300001_SM_10006detail6reduce18DeviceReduceKernelINS2_10policy_hubIfjN4cuda3std3__44plusIfEEE10Policy1000EN6thrust24THRUST_300001_SM_1000_NS6detail15normal_iteratorINSD_10device_ptrIfEEEEjS9_f6squareEEvT0_PT3_T1_NS0_13GridEvenShareISN_EET2_T4__param_3+20];
	ld.param.u32 	%r2, [_ZN3cub18CUB_300001_SM_10006detail6reduce18DeviceReduceKernelINS2_10policy_hubIfjN4cuda3std3__44plusIfEEE10Policy1000EN6thrust24THRUST_300001_SM_1000_NS6detail15normal_iteratorINSD_10device_ptrIfEEEEjS9_f6squareEEvT0_PT3_T1_NS0_13GridEvenShareISN_EET2_T4__param_3+24];
	ld.param.u64 	%rd3, [_ZN3cub18CUB_300001_SM_10006detail6reduce18DeviceReduceKernelINS2_10policy_hubIfjN4cuda3std3__44plusIfEEE10Policy1000EN6thrust24THRUST_300001_SM_1000_NS6detail15normal_iteratorINSD_10device_ptrIfEEEEjS9_f6squareEEvT0_PT3_T1_NS0_13GridEvenShareISN_EET2_T4__param_0];
	ld.param.u64 	%rd2, [_ZN3cub18CUB_300001_SM_10006detail6reduce18DeviceReduceKernelINS2_10policy_hubIfjN4cuda3std3__44plusIfEEE10Policy1000EN6thrust24THRUST_300001_SM_1000_NS6detail15normal_iteratorINSD_10device_ptrIfEEEEjS9_f6squareEEvT0_PT3_T1_NS0_13GridEvenShareISN_EET2_T4__param_1];
	cvta.to.global.u64 	%rd1, %rd3;
	mov.u32 	%r3, %ctaid.x;
	shl.b32 	%r4, %r2, 13;
	shl.b32 	%r268, %r3, 13;
	sub.s32 	%r6, %r1, %r268;
	setp.gt.u32 	%p1, %r6, 8191;
	@%p1 bra 	$L__BB2_26;
	mov.u32 	%r7, %tid.x;
	setp.ge.u32 	%p23, %r7, %r6;
	mov.f32 	%f384, 0f00000000;
	mov.u32 	%r259, %r7;
	@%p23 bra 	$L__BB2_3;
	add.s32 	%r153, %r268, %r7;
	mul.wide.u32 	%rd66, %r153, 4;
	add.s64 	%rd67, %rd1, %rd66;
	ld.global.f32 	%f217, [%rd67];
	mul.f32 	%f384, %f217, %f217;
	add.s32 	%r259, %r7, 512;
$L__BB2_3:
	setp.ge.u32 	%p24, %r259, %r6;
	@%p24 bra 	$L__BB2_17;
	not.b32 	%r154, %r259;
	add.s32 	%r155, %r1, %r154;
	sub.s32 	%r156, %r155, %r268;
	shr.u32 	%r157, %r156, 9;
	add.s32 	%r10, %r157, 1;
	and.b32  	%r11, %r10, 15;
	setp.lt.u32 	%p25, %r156, 7680;
	@%p25 bra 	$L__BB2_8;
	or.b32  	%r258, %r259, 4096;
	add.s32 	%r257, %r259, %r268;
	and.b32  	%r158, %r10, 16777200;
	neg.s32 	%r256, %r158;
$L__BB2_6:
	.pragma "nounroll";
	mul.wide.u32 	%rd68, %r257, 4;
	add.s64 	%rd69, %rd1, %rd68;
	ld.global.f32 	%f219, [%rd69];
	fma.rn.f32 	%f220, %f219, %f219, %f384;
	add.s32 	%r159, %r257, 512;
	mul.wide.u32 	%rd70, %r159, 4;
	add.s64 	%rd71, %rd1, %rd70;
	ld.global.f32 	%f221, [%rd71];
	fma.rn.f32 	%f222, %f221, %f221, %f220;
	add.s32 	%r160, %r257, 1024;
	mul.wide.u32 	%rd72, %r160, 4;
	add.s64 	%rd73, %rd1, %rd72;
	ld.global.f32 	%f223, [%rd73];
	fma.rn.f32 	%f224, %f223, %f223, %f222;
	add.s32 	%r161, %r257, 1536;
	mul.wide.u32 	%rd74, %r161, 4;
	add.s64 	%rd75, %rd1, %rd74;
	ld.global.f32 	%f225, [%rd75];
	fma.rn.f32 	%f226, %f225, %f225, %f224;
	add.s32 	%r162, %r257, 2048;
	mul.wide.u32 	%rd76, %r162, 4;
	add.s64 	%rd77, %rd1, %rd76;
	ld.global.f32 	%f227, [%rd77];
	fma.rn.f32 	%f228, %f227, %f227, %f226;
	add.s32 	%r163, %r257, 2560;
	mul.wide.u32 	%rd78, %r163, 4;
	add.s64 	%rd79, %rd1, %rd78;
	ld.global.f32 	%f229, [%rd79];
	fma.rn.f32 	%f230, %f229, %f229, %f228;
	add.s32 	%r164, %r257, 3072;
	mul.wide.u32 	%rd80, %r164, 4;
	add.s64 	%rd81, %rd1, %rd80;
	ld.global.f32 	%f231, [%rd81];
	fma.rn.f32 	%f232, %f231, %f231, %f230;
	add.s32 	%r165, %r257, 3584;
	mul.wide.u32 	%rd82, %r165, 4;
	add.s64 	%rd83, %rd1, %rd82;
	ld.global.f32 	%f233, [%rd83];
	fma.rn.f32 	%f234, %f233, %f233, %f232;
	add.s32 	%r166, %r257, 4096;
	mul.wide.u32 	%rd84, %r166, 4;
	add.s64 	%rd85, %rd1, %rd84;
	ld.global.f32 	%f235, [%rd85];
	fma.rn.f32 	%f236, %f235, %f235, %f234;
	add.s32 	%r167, %r257, 4608;
	mul.wide.u32 	%rd86, %r167, 4;
	add.s64 	%rd87, %rd1, %rd86;
	ld.global.f32 	%f237, [%rd87];
	fma.rn.f32 	%f238, %f237, %f237, %f236;
	add.s32 	%r168, %r257, 5120;
	mul.wide.u32 	%rd88, %r168, 4;
	add.s64 	%rd89, %rd1, %rd88;
	ld.global.f32 	%f239, [%rd89];
	fma.rn.f32 	%f240, %f239, %f239, %f238;
	add.s32 	%r169, %r257, 5632;
	mul.wide.u32 	%rd90, %r169, 4;
	add.s64 	%rd91, %rd1, %rd90;
	ld.global.f32 	%f241, [%rd91];
	fma.rn.f32 	%f242, %f241, %f241, %f240;
	add.s32 	%r170, %r257, 6144;
	mul.wide.u32 	%rd92, %r170, 4;
	add.s64 	%rd93, %rd1, %rd92;
	ld.global.f32 	%f243, [%rd93];
	fma.rn.f32 	%f244, %f243, %f243, %f242;
	add.s32 	%r171, %r257, 6656;
	mul.wide.u32 	%rd94, %r171, 4;
	add.s64 	%rd95, %rd1, %rd94;
	ld.global.f32 	%f245, [%rd95];
	fma.rn.f32 	%f246, %f245, %f245, %f244;
	add.s32 	%r172, %r257, 7168;
	mul.wide.u32 	%rd96, %r172, 4;
	add.s64 	%rd97, %rd1, %rd96;
	ld.global.f32 	%f247, [%rd97];
	fma.rn.f32 	%f248, %f247, %f247, %f246;
	add.s32 	%r173, %r257, 7680;
	mul.wide.u32 	%rd98, %r173, 4;
	add.s64 	%rd99, %rd1, %rd98;
	ld.global.f32 	%f249, [%rd99];
	fma.rn.f32 	%f384, %f249, %f249, %f248;
	add.s32 	%r258, %r258, 8192;
	add.s32 	%r257, %r257, 8192;
	add.s32 	%r256, %r256, 16;
	setp.ne.s32 	%p26, %r256, 0;
	@%p26 bra 	$L__BB2_6;
	add.s32 	%r259, %r258, -4096;
$L__BB2_8:
	setp.eq.s32 	%p27, %r11, 0;
	@%p27 bra 	$L__BB2_17;
	and.b32  	%r23, %r10, 7;
	setp.lt.u32 	%p28, %r11, 8;
	@%p28 bra 	$L__BB2_11;
	add.s32 	%r174, %r268, %r259;
	mul.wide.u32 	%rd100, %r174, 4;
	add.s64 	%rd101, %rd1, %rd100;
	ld.global.f32 	%f251, [%rd101];
	fma.rn.f32 	%f252, %f251, %f251, %f384;
	add.s32 	%r175, %r174, 512;
	mul.wide.u32 	%rd102, %r175, 4;
	add.s64 	%rd103, %rd1, %rd102;
	ld.global.f32 	%f253, [%rd103];
	fma.rn.f32 	%f254, %f253, %f253, %f252;
	add.s32 	%r176, %r174, 1024;
	mul.wide.u32 	%rd104, %r176, 4;
	add.s64 	%rd105, %rd1, %rd104;
	ld.global.f32 	%f255, [%rd105];
	fma.rn.f32 	%f256, %f255, %f255, %f254;
	add.s32 	%r177, %r174, 1536;
	mul.wide.u32 	%rd106, %r177, 4;
	add.s64 	%rd107, %rd1, %rd106;
	ld.global.f32 	%f257, [%rd107];
	fma.rn.f32 	%f258, %f257, %f257, %f256;
	add.s32 	%r178, %r174, 2048;
	mul.wide.u32 	%rd108, %r178, 4;
	add.s64 	%rd109, %rd1, %rd108;
	ld.global.f32 	%f259, [%rd109];
	fma.rn.f32 	%f260, %f259, %f259, %f258;
	add.s32 	%r179, %r174, 2560;
	mul.wide.u32 	%rd110, %r179, 4;
	add.s64 	%rd111, %rd1, %rd110;
	ld.global.f32 	%f261, [%rd111];
	fma.rn.f32 	%f262, %f261, %f261, %f260;
	add.s32 	%r180, %r174, 3072;
	mul.wide.u32 	%rd112, %r180, 4;
	add.s64 	%rd113, %rd1, %rd112;
	ld.global.f32 	%f263, [%rd113];
	fma.rn.f32 	%f264, %f263, %f263, %f262;
	add.s32 	%r181, %r174, 3584;
	mul.wide.u32 	%rd114, %r181, 4;
	add.s64 	%rd115, %rd1, %rd114;
	ld.global.f32 	%f265, [%rd115];
	fma.rn.f32 	%f384, %f265, %f265, %f264;
	add.s32 	%r259, %r259, 4096;
$L__BB2_11:
	setp.eq.s32 	%p29, %r23, 0;
	@%p29 bra 	$L__BB2_17;
	and.b32  	%r26, %r10, 3;
	setp.lt.u32 	%p30, %r23, 4;
	@%p30 bra 	$L__BB2_14;
	add.s32 	%r182, %r268, %r259;
	mul.wide.u32 	%rd116, %r182, 4;
	add.s64 	%rd117, %rd1, %rd116;
	ld.global.f32 	%f267, [%rd117];
	fma.rn.f32 	%f268, %f267, %f267, %f384;
	add.s32 	%r183, %r182, 512;
	mul.wide.u32 	%rd118, %r183, 4;
	add.s64 	%rd119, %rd1, %rd118;
	ld.global.f32 	%f269, [%rd119];
	fma.rn.f32 	%f270, %f269, %f269, %f268;
	add.s32 	%r184, %r182, 1024;
	mul.wide.u32 	%rd120, %r184, 4;
	add.s64 	%rd121, %rd1, %rd120;
	ld.global.f32 	%f271, [%rd121];
	fma.rn.f32 	%f272, %f271, %f271, %f270;
	add.s32 	%r185, %r182, 1536;
	mul.wide.u32 	%rd122, %r185, 4;
	add.s64 	%rd123, %rd1, %rd122;
	ld.global.f32 	%f273, [%rd123];
	fma.rn.f32 	%f384, %f273, %f273, %f272;
	add.s32 	%r259, %r259, 2048;
$L__BB2_14:
	setp.eq.s32 	%p31, %r26, 0;
	@%p31 bra 	$L__BB2_17;
	add.s32 	%r263, %r259, %r268;
	neg.s32 	%r262, %r26;
$L__BB2_16:
	.pragma "nounroll";
	mul.wide.u32 	%rd124, %r263, 4;
	add.s64 	%rd125, %rd1, %rd124;
	ld.global.f32 	%f274, [%rd125];
	fma.rn.f32 	%f384, %f274, %f274, %f384;
	add.s32 	%r263, %r263, 512;
	add.s32 	%r262, %r262, 1;
	setp.ne.s32 	%p32, %r262, 0;
	@%p32 bra 	$L__BB2_16;
$L__BB2_17:
	setp.lt.u32 	%p33, %r6, 512;
	@%p33 bra 	$L__BB2_22;
	// begin inline asm
	mov.u32 %r224, %laneid;
	// end inline asm
	mov.b32 	%r226, %f384;
	mov.b32 	%r227, 1;
	mov.b32 	%r248, 31;
	mov.b32 	%r249, -1;
	// begin inline asm
	shfl.sync.down.b32 %r225, %r226, %r227, %r248, %r249;
	// end inline asm
	setp.gt.s32 	%p57, %r224, 30;
	mov.b32 	%f333, %r225;
	add.f32 	%f334, %f384, %f333;
	selp.f32 	%f335, %f384, %f334, %p57;
	mov.b32 	%r231, %f335;
	mov.b32 	%r232, 2;
	// begin inline asm
	shfl.sync.down.b32 %r230, %r231, %r232, %r248, %r249;
	// end inline asm
	setp.gt.s32 	%p58, %r224, 29;
	mov.b32 	%f336, %r230;
	add.f32 	%f337, %f335, %f336;
	selp.f32 	%f338, %f335, %f337, %p58;
	mov.b32 	%r236, %f338;
	mov.b32 	%r237, 4;
	// begin inline asm
	shfl.sync.down.b32 %r235, %r236, %r237, %r248, %r249;
	// end inline asm
	setp.gt.s32 	%p59, %r224, 27;
	mov.b32 	%f339, %r235;
	add.f32 	%f340, %f338, %f339;
	selp.f32 	%f341, %f338, %f340, %p59;
	mov.b32 	%r241, %f341;
	mov.b32 	%r242, 8;
	// begin inline asm
	shfl.sync.down.b32 %r240, %r241, %r242, %r248, %r249;
	// end inline asm
	setp.gt.s32 	%p60, %r224, 23;
	mov.b32 	%f342, %r240;
	add.f32 	%f343, %f341, %f342;
	selp.f32 	%f344, %f341, %f343, %p60;
	mov.b32 	%r246, %f344;
	mov.b32 	%r247, 16;
	// begin inline asm
	shfl.sync.down.b32 %r245, %r246, %r247, %r248, %r249;
	// end inline asm
	setp.gt.s32 	%p61, %r224, 15;
	mov.b32 	%f345, %r245;
	add.f32 	%f16, %f344, %f345;
	selp.f32 	%f395, %f344, %f16, %p61;
	setp.ne.s32 	%p62, %r224, 0;
	@%p62 bra 	$L__BB2_20;
	shr.u32 	%r250, %r7, 3;
	and.b32  	%r251, %r250, 124;
	mov.u32 	%r252, _ZZN3cub18CUB_300001_SM_10006detail6reduce18DeviceReduceKernelINS2_10policy_hubIfjN4cuda3std3__44plusIfEEE10Policy1000EN6thrust24THRUST_300001_SM_1000_NS6detail15normal_iteratorINSD_10device_ptrIfEEEEjS9_f6squareEEvT0_PT3_T1_NS0_13GridEvenShareISN_EET2_T4_E12temp_storage;
	add.s32 	%r253, %r252, %r251;
	st.shared.f32 	[%r253+16], %f16;
$L__BB2_20:
	bar.sync 	0;
	setp.ne.s32 	%p63, %r7, 0;
	@%p63 bra 	$L__BB2_48;
	ld.shared.f32 	%f346, [_ZZN3cub18CUB_300001_SM_10006detail6reduce18DeviceReduceKernelINS2_10policy_hubIfjN4cuda3std3__44plusIfEEE10Policy1000EN6thrust24THRUST_300001_SM_1000_NS6detail15normal_iteratorINSD_10device_ptrIfEEEEjS9_f6squareEEvT0_PT3_T1_NS0_13GridEvenShareISN_EET2_T4_E12temp_storage+20];
	add.f32 	%f347, %f395, %f346;
	ld.shared.f32 	%f348, [_ZZN3cub18CUB_300001_SM_10006detail6reduce18DeviceReduceKernelINS2_10policy_hubIfjN4cuda3std3__44plusIfEEE10Policy1000EN6thrust24THRUST_300001_SM_1000_NS6detail15normal_iteratorINSD_10device_ptrIfEEEEjS9_f6squareEEvT0_PT3_T1_NS0_13GridEvenShareISN_EET2_T4_E12temp_storage+24];
	add.f32 	%f349, %f347, %f348;
	ld.shared.f32 	%f350, [_ZZN3cub18CUB_300001_SM_10006detail6reduce18DeviceReduceKernelINS2_10policy_hubIfjN4cuda3std3__44plusIfEEE10Policy1000EN6thrust24THRUST_300001_SM_1000_NS6detail15normal_iteratorINSD_10device_ptrIfEEEEjS9_f6squareEEvT0_PT3_T1_NS0_13GridEvenShareISN_EET2_T4_E12temp_storage+28];
	add.f32 	%f351, %f349, %f350;
	ld.shared.f32 	%f352, [_ZZN3cub18CUB_300001_SM_10006detail6reduce18DeviceReduceKernelINS2_10policy_hubIfjN4cuda3std3__44plusIfEEE10Policy1000EN6thrust24THRUST_300001_SM_1000_NS6detail15normal_iteratorINSD_10device_ptrIfEEEEjS9_f6squareEEvT0_PT3_T1_NS0_13GridEvenShareISN_EET2_T4_E12temp_storage+32];
	add.f32 	%f353, %f351, %f352;
	ld.shared.f32 	%f354, [_ZZN3cub18CUB_300001_SM_10006detail6reduce18DeviceReduceKernelINS2_10policy_hubIfjN4cuda3std3__44plusIfEEE10Policy1000EN6thrust24THRUST_300001_SM_1000_NS6detail15normal_iteratorINSD_10device_ptrIfEEEEjS9_f6squareEEvT0_PT3_T1_NS0_13GridEvenShareISN_EET2_T4_E12temp_storage+36];
	add.f32 	%f355, %f353, %f354;
	ld.shared.f32 	%f356, [_ZZN3cub18CUB_300001_SM_10006detail6reduce18DeviceReduceKernelINS2_10policy_hubIfjN4cuda3std3__44plusIfEEE10Policy1000EN6thrust24THRUST_300001_SM_1000_NS6detail15normal_iteratorINSD_10device_ptrIfEEEEjS9_f6squareEEvT0_PT3_T1_NS0_13GridEvenShareISN_EET2_T4_E12temp_storage+40];
	add.f32 	%f357, %f355, %f356;
	ld.shared.f32 	%f358, [_ZZN3cub18CUB_300001_SM_10006detail6reduce18DeviceReduceKernelINS2_10policy_hubIfjN4cuda3std3__44plusIfEEE10Policy1000EN6thrust24THRUST_300001_SM_1000_NS6detail15normal_iteratorINSD_10device_ptrIfEEEEjS9_f6squareEEvT0_PT3_T1_NS0_13GridEvenShareISN_EET2_T4_E12temp_storage+44];
	add.f32 	%f359, %f357, %f358;
	ld.shared.f32 	%f360, [_ZZN3cub18CUB_300001_SM_10006detail6reduce18DeviceReduceKernelINS2_10policy_hubIfjN4cuda3std3__44plusIfEEE10Policy1000EN6thrust24THRUST_300001_SM_1000_NS6detail15normal_iteratorINSD_10device_ptrIfEEEEjS9_f6squareEEvT0_PT3_T1_NS0_13GridEvenShareISN_EET2_T4_E12temp_storage+48];
	add.f32 	%f361, %f359, %f360;
	ld.shared.f32 	%f362, [_ZZN3cub18CUB_300001_SM_10006detail6reduce18DeviceReduceKernelINS2_10policy_hubIfjN4cuda3std3__44plusIfEEE10Policy1000EN6thrust24THRUST_300001_SM_1000_NS6detail15normal_iteratorINSD_10device_ptrIfEEEEjS9_f6squareEEvT0_PT3_T1_NS0_13GridEvenShareISN_EET2_T4_E12temp_storage+52];
	add.f32 	%f363, %f361, %f362;
	ld.shared.f32 	%f364, [_ZZN3cub18CUB_300001_SM_10006detail6reduce18DeviceReduceKernelINS2_10policy_hubIfjN4cuda3std3__44plusIfEEE10Policy1000EN6thrust24THRUST_300001_SM_1000_NS6detail15normal_iteratorINSD_10device_ptrIfEEEEjS9_f6squareEEvT0_PT3_T1_NS0_13GridEvenShareISN_EET2_T4_E12temp_storage+56];
	add.f32 	%f365, %f363, %f364;
	ld.shared.f32 	%f366, [_ZZN3cub18CUB_300001_SM_10006detail6reduce18DeviceReduceKernelINS2_10policy_hubIfjN4cuda3std3__44plusIfEEE10Policy1000EN6thrust24THRUST_300001_SM_1000_NS6detail15normal_iteratorINSD_10device_ptrIfEEEEjS9_f6squareEEvT0_PT3_T1_NS0_13GridEvenShareISN_EET2_T4_E12temp_storage+60];
	add.f32 	%f367, %f365, %f366;
	ld.shared.f32 	%f368, [_ZZN3cub18CUB_300001_SM_10006detail6reduce18DeviceReduceKernelINS2_10policy_hubIfjN4cuda3std3__44plusIfEEE10Policy1000EN6thrust24THRUST_300001_SM_1000_NS6detail15normal_iteratorINSD_10device_ptrIfEEEEjS9_f6squareEEvT0_PT3_T1_NS0_13GridEvenShareISN_EET2_T4_E12temp_storage+64];
	add.f32 	%f369, %f367, %f368;
	ld.shared.f32 	%f370, [_ZZN3cub18CUB_300001_SM_10006detail6reduce18DeviceReduceKernelINS2_10policy_hubIfjN4cuda3std3__44plusIfEEE10Policy1000EN6thrust24THRUST_300001_SM_1000_NS6detail15normal_iteratorINSD_10device_ptrIfEEEEjS9_f6squareEEvT0_PT3_T1_NS0_13GridEvenShareISN_EET2_T4_E12temp_storage+68];
	add.f32 	%f371, %f369, %f370;
	ld.shared.f32 	%f372, [_ZZN3cub18CUB_300001_SM_10006detail6reduce18DeviceReduceKernelINS2_10policy_hubIfjN4cuda3std3__44plusIfEEE10Policy1000EN6thrust24THRUST_300001_SM_1000_NS6detail15normal_iteratorINSD_10device_ptrIfEEEEjS9_f6squareEEvT0_PT3_T1_NS0_13GridEvenShareISN_EET2_T4_E12temp_storage+72];
	add.f32 	%f373, %f371, %f372;
	ld.shared.f32 	%f374, [_ZZN3cub18CUB_300001_SM_10006detail6reduce18DeviceReduceKernelINS2_10policy_hubIfjN4cuda3std3__44plusIfEEE10Policy1000EN6thrust24THRUST_300001_SM_1000_NS6detail15normal_iteratorINSD_10device_ptrIfEEEEjS9_f6squareEEvT0_PT3_T1_NS0_13GridEvenShareISN_EET2_T4_E12temp_storage+76];
	add.f32 	%f395, %f373, %f374;
	bra.uni 	$L__BB2_48;
$L__BB2_22:
	// begin inline asm
	mov.u32 %r186, %laneid;
	// end inline asm
	and.b32  	%r212, %r7, 992;
	add.s32 	%r213, %r212, 32;
	setp.gt.u32 	%p34, %r213, %r6;
	not.b32 	%r214, %r212;
	add.s32 	%r215, %r6, %r214;
	selp.b32 	%r210, %r215, 31, %p34;
	mov.b32 	%r188, %f384;
	mov.b32 	%r189, 1;
	mov.b32 	%r211, -1;
	// begin inline asm
	shfl.sync.down.b32 %r187, %r188, %r189, %r210, %r211;
	// end inline asm
	setp.lt.s32 	%p35, %r186, %r210;
	mov.b32 	%f275, %r187;
	add.f32 	%f276, %f384, %f275;
	selp.f32 	%f277, %f276, %f384, %p35;
	mov.b32 	%r193, %f277;
	mov.b32 	%r194, 2;
	// begin inline asm
	shfl.sync.down.b32 %r192, %r193, %r194, %r210, %r211;
	// end inline asm
	add.s32 	%r216, %r186, 2;
	setp.gt.s32 	%p36, %r216, %r210;
	mov.b32 	%f278, %r192;
	add.f32 	%f279, %f277, %f278;
	selp.f32 	%f280, %f277, %f279, %p36;
	mov.b32 	%r198, %f280;
	mov.b32 	%r199, 4;
	// begin inline asm
	shfl.sync.down.b32 %r197, %r198, %r199, %r210, %r211;
	// end inline asm
	add.s32 	%r217, %r186, 4;
	setp.gt.s32 	%p37, %r217, %r210;
	mov.b32 	%f281, %r197;
	add.f32 	%f282, %f280, %f281;
	selp.f32 	%f283, %f280, %f282, %p37;
	mov.b32 	%r203, %f283;
	mov.b32 	%r204, 8;
	// begin inline asm
	shfl.sync.down.b32 %r202, %r203, %r204, %r210, %r211;
	// end inline asm
	add.s32 	%r218, %r186, 8;
	setp.gt.s32 	%p38, %r218, %r210;
	mov.b32 	%f284, %r202;
	add.f32 	%f285, %f283, %f284;
	selp.f32 	%f286, %f283, %f285, %p38;
	mov.b32 	%r208, %f286;
	mov.b32 	%r209, 16;
	// begin inline asm
	shfl.sync.down.b32 %r207, %r208, %r209, %r210, %r211;
	// end inline asm
	add.s32 	%r219, %r186, 16;
	setp.gt.s32 	%p39, %r219, %r210;
	mov.b32 	%f287, %r207;
	add.f32 	%f288, %f286, %f287;
	selp.f32 	%f395, %f286, %f288, %p39;
	setp.ne.s32 	%p40, %r186, 0;
	@%p40 bra 	$L__BB2_24;
	shr.u32 	%r220, %r7, 3;
	and.b32  	%r221, %r220, 124;
	mov.u32 	%r222, _ZZN3cub18CUB_300001_SM_10006detail6reduce18DeviceReduceKernelINS2_10policy_hubIfjN4cuda3std3__44plusIfEEE10Policy1000EN6thrust24THRUST_300001_SM_1000_NS6detail15normal_iteratorINSD_10device_ptrIfEEEEjS9_f6squareEEvT0_PT3_T1_NS0_13GridEvenShareISN_EET2_T4_E12temp_storage;
	add.s32 	%r223, %r222, %r221;
	st.shared.f32 	[%r223+16], %f395;
$L__BB2_24:
	bar.sync 	0;
	setp.ne.s32 	%p41, %r7, 0;
	@%p41 bra 	$L__BB2_48;
	setp.gt.u32 	%p42, %r6, 32;
	ld.shared.f32 	%f289, [_ZZN3cub18CUB_300001_SM_10006detail6reduce18DeviceReduceKernelINS2_10policy_hubIfjN4cuda3std3__44plusIfEEE10Policy1000EN6thrust24THRUST_300001_SM_1000_NS6detail15normal_iteratorINSD_10device_ptrIfEEEEjS9_f6squareEEvT0_PT3_T1_NS0_13GridEvenShareISN_EET2_T4_E12temp_storage+20];
	add.f32 	%f290, %f395, %f289;
	selp.f32 	%f291, %f290, %f395, %p42;
	setp.gt.u32 	%p43, %r6, 64;
	ld.shared.f32 	%f292, [_ZZN3cub18CUB_300001_SM_10006detail6reduce18DeviceReduceKernelINS2_10policy_hubIfjN4cuda3std3__44plusIfEEE10Policy1000EN6thrust24THRUST_300001_SM_1000_NS6detail15normal_iteratorINSD_10device_ptrIfEEEEjS9_f6squareEEvT0_PT3_T1_NS0_13GridEvenShareISN_EET2_T4_E12temp_storage+24];
	add.f32 	%f293, %f292, %f291;
	selp.f32 	%f294, %f293, %f291, %p43;
	setp.gt.u32 	%p44, %r6, 96;
	ld.shared.f32 	%f295, [_ZZN3cub18CUB_300001_SM_10006detail6reduce18DeviceReduceKernelINS2_10policy_hubIfjN4cuda3std3__44plusIfEEE10Policy1000EN6thrust24THRUST_300001_SM_1000_NS6detail15normal_iteratorINSD_10device_ptrIfEEEEjS9_f6squareEEvT0_PT3_T1_NS0_13GridEvenShareISN_EET2_T4_E12temp_storage+28];
	add.f32 	%f296, %f295, %f294;
	selp.f32 	%f297, %f296, %f294, %p44;
	setp.gt.u32 	%p45, %r6, 128;
	ld.shared.f32 	%f298, [_ZZN3cub18CUB_300001_SM_10006detail6reduce18DeviceReduceKernelINS2_10policy_hubIfjN4cuda3std3__44plusIfEEE10Policy1000EN6thrust24THRUST_300001_SM_1000_NS6detail15normal_iteratorINSD_10device_ptrIfEEEEjS9_f6squareEEvT0_PT3_T1_NS0_13GridEvenShareISN_EET2_T4_E12temp_storage+32];
	add.f32 	%f299, %f298, %f297;
	selp.f32 	%f300, %f299, %f297, %p45;
	setp.gt.u32 	%p46, %r6, 160;
	ld.shared.f32 	%f301, [_ZZN3cub18CUB_300001_SM_10006detail6reduce18DeviceReduceKernelINS2_10policy_hubIfjN4cuda3std3__44plusIfEEE10Policy1000EN6thrust24THRUST_300001_SM_1000_NS6detail15normal_iteratorINSD_10device_ptrIfEEEEjS9_f6squareEEvT0_PT3_T1_NS0_13GridEvenShareISN_EET2_T4_E12temp_storage+36];
	add.f32 	%f302, %f301, %f300;
	selp.f32 	%f303, %f302, %f300, %p46;
	setp.gt.u32 	%p47, %r6, 192;
	ld.shared.f32 	%f304, [_ZZN3cub18CUB_300001_SM_10006detail6reduce18DeviceReduceKernelINS2_10policy_hubIfjN4cuda3std3__44plusIfEEE10Policy1000EN6thrust24THRUST_300001_SM_1000_NS6detail15normal_iteratorINSD_10device_ptrIfEEEEjS9_f6squareEEvT0_PT3_T1_NS0_13GridEvenShareISN_EET2_T4_E12temp_storage+40];
	add.f32 	%f305, %f304, %f303;
	selp.f32 	%f306, %f305, %f303, %p47;
	setp.gt.u32 	%p48, %r6, 224;
	ld.shared.f32 	%f307, [_ZZN3cub18CUB_300001_SM_10006detail6reduce18DeviceReduceKernelINS2_10policy_hubIfjN4cuda3std3__44plusIfEEE10Policy1000EN6thrust24THRUST_300001_SM_1000_NS6detail15normal_iteratorINSD_10device_ptrIfEEEEjS9_f6squareEEvT0_PT3_T1_NS0_13GridEvenShareISN_EET2_T4_E12temp_storage+44];
	add.f32 	%f308, %f307, %f306;
	selp.f32 	%f309, %f308, %f306, %p48;
	setp.gt.u32 	%p49, %r6, 256;
	ld.shared.f32 	%f310, [_ZZN3cub18CUB_300001_SM_10006detail6reduce18DeviceReduceKernelINS2_10policy_hubIfjN4cuda3std3__44plusIfEEE10Policy1000EN6thrust24THRUST_300001_SM_1000_NS6detail15normal_iteratorINSD_10device_ptrIfEEEEjS9_f6squareEEvT0_PT3_T1_NS0_13GridEvenShareISN_EET2_T4_E12temp_storage+48];
	add.f32 	%f311, %f310, %f309;
	selp.f32 	%f312, %f311, %f309, %p49;
	setp.gt.u32 	%p50, %r6, 288;
	ld.shared.f32 	%f313, [_ZZN3cub18CUB_300001_SM_10006detail6reduce18DeviceReduceKernelINS2_10policy_hubIfjN4cuda3std3__44plusIfEEE10Policy1000EN6thrust24THRUST_300001_SM_1000_NS6detail15normal_iteratorINSD_10device_ptrIfEEEEjS9_f6squareEEvT0_PT3_T1_NS0_13GridEvenShareISN_EET2_T4_E12temp_storage+52];
	add.f32 	%f314, %f313, %f312;
	selp.f32 	%f315, %f314, %f312, %p50;
	setp.gt.u32 	%p51, %r6, 320;
	ld.shared.f32 	%f316, [_ZZN3cub18CUB_300001_SM_10006detail6reduce18DeviceReduceKernelINS2_10policy_hubIfjN4cuda3std3__44plusIfEEE10Policy1000EN6thrust24THRUST_300001_SM_1000_NS6detail15normal_iteratorINSD_10device_ptrIfEEEEjS9_f6squareEEvT0_PT3_T1_NS0_13GridEvenShareISN_EET2_T4_E12temp_storage+56];
	add.f32 	%f317, %f316, %f315;
	selp.f32 	%f318, %f317, %f315, %p51;
	setp.gt.u32 	%p52, %r6, 352;
	ld.shared.f32 	%f319, [_ZZN3cub18CUB_300001_SM_10006detail6reduce18DeviceReduceKernelINS2_10policy_hubIfjN4cuda3std3__44plusIfEEE10Policy1000EN6thrust24THRUST_300001_SM_1000_NS6detail15normal_iteratorINSD_10device_ptrIfEEEEjS9_f6squareEEvT0_PT3_T1_NS0_13GridEvenShareISN_EET2_T4_E12temp_storage+60];
	add.f32 	%f320, %f319, %f318;
	selp.f32 	%f321, %f320, %f318, %p52;
	setp.gt.u32 	%p53, %r6, 384;
	ld.shared.f32 	%f322, [_ZZN3cub18CUB_300001_SM_10006detail6reduce18DeviceReduceKernelINS2_10policy_hubIfjN4cuda3std3__44plusIfEEE10Policy1000EN6thrust24THRUST_300001_SM_1000_NS6detail15normal_iteratorINSD_10device_ptrIfEEEEjS9_f6squareEEvT0_PT3_T1_NS0_13GridEvenShareISN_EET2_T4_E12temp_storage+64];
	add.f32 	%f323, %f322, %f321;
	selp.f32 	%f324, %f323, %f321, %p53;
	setp.gt.u32 	%p54, %r6, 416;
	ld.shared.f32 	%f325, [_ZZN3cub18CUB_300001_SM_10006detail6reduce18DeviceReduceKernelINS2_10policy_hubIfjN4cuda3std3__44plusIfEEE10Policy1000EN6thrust24THRUST_300001_SM_1000_NS6detail15normal_iteratorINSD_10device_ptrIfEEEEjS9_f6squareEEvT0_PT3_T1_NS0_13GridEvenShareISN_EET2_T4_E12temp_storage+68];
	add.f32 	%f326, %f325, %f324;
	selp.f32 	%f327, %f326, %f324, %p54;
	setp.gt.u32 	%p55, %r6, 448;
	ld.shared.f32 	%f328, [_ZZN3cub18CUB_300001_SM_10006detail6reduce18DeviceReduceKernelINS2_10policy_hubIfjN4cuda3std3__44plusIfEEE10Policy1000EN6thrust24THRUST_300001_SM_1000_NS6detail15normal_iteratorINSD_10device_ptrIfEEEEjS9_f6squareEEvT0_PT3_T1_NS0_13GridEvenShareISN_EET2_T4_E12temp_storage+72];
	add.f32 	%f329, %f328, %f327;
	selp.f32 	%f330, %f329, %f327, %p55;
	setp.gt.u32 	%p56, %r6, 480;
	ld.shared.f32 	%f331, [_ZZN3cub18CUB_300001_SM_10006detail6reduce18DeviceReduceKernelINS2_10policy_hubIfjN4cuda3std3__44plusIfEEE10Policy1000EN6thrust24THRUST_300001_SM_1000_NS6detail15normal_iteratorINSD_10device_ptrIfEEEEjS9_f6squareEEvT0_PT3_T1_NS0_13GridEvenShareISN_EET2_T4_E12temp_storage+76];
	add.f32 	%f332, %f331, %f330;
	selp.f32 	%f395, %f332, %f330, %p56;
	bra.uni 	$L__BB2_48;
$L__BB2_26:
	mov.u32 	%r35, %tid.x;
	add.s32 	%r73, %r35, %r268;
	mul.wide.u32 	%rd4, %r73, 4;
	add.s64 	%rd5, %rd1, %rd4;
	ld.global.f32 	%f41, [%rd5];
	ld.global.f32 	%f42, [%rd5+2048];
	mul.f32 	%f43, %f42, %f42;
	ld.global.f32 	%f44, [%rd5+4096];
	ld.global.f32 	%f45, [%rd5+6144];
	mul.f32 	%f46, %f45, %f45;
	ld.global.f32 	%f47, [%rd5+8192];
	ld.global.f32 	%f48, [%rd5+10240];
	mul.f32 	%f49, %f48, %f48;
	ld.global.f32 	%f50, [%rd5+12288];
	ld.global.f32 	%f51, [%rd5+14336];
	mul.f32 	%f52, %f51, %f51;
	ld.global.f32 	%f53, [%rd5+16384];
	ld.global.f32 	%f54, [%rd5+18432];
	mul.f32 	%f55, %f54, %f54;
	ld.global.f32 	%f56, [%rd5+20480];
	ld.global.f32 	%f57, [%rd5+22528];
	mul.f32 	%f58, %f57, %f57;
	ld.global.f32 	%f59, [%rd5+24576];
	ld.global.f32 	%f60, [%rd5+26624];
	mul.f32 	%f61, %f60, %f60;
	ld.global.f32 	%f62, [%rd5+28672];
	ld.global.f32 	%f63, [%rd5+30720];
	mul.f32 	%f64, %f63, %f63;
	fma.rn.f32 	%f65, %f41, %f41, %f43;
	fma.rn.f32 	%f66, %f44, %f44, %f46;
	fma.rn.f32 	%f67, %f47, %f47, %f49;
	fma.rn.f32 	%f68, %f50, %f50, %f52;
	fma.rn.f32 	%f69, %f53, %f53, %f55;
	fma.rn.f32 	%f70, %f56, %f56, %f58;
	fma.rn.f32 	%f71, %f59, %f59, %f61;
	fma.rn.f32 	%f72, %f62, %f62, %f64;
	add.f32 	%f73, %f65, %f66;
	add.f32 	%f74, %f67, %f68;
	add.f32 	%f75, %f69, %f70;
	add.f32 	%f76, %f71, %f72;
	add.f32 	%f77, %f73, %f74;
	add.f32 	%f78, %f75, %f76;
	add.f32 	%f394, %f77, %f78;
	setp.lt.u32 	%p2, %r6, %r4;
	@%p2 bra 	$L__BB2_44;
	add.s32 	%r36, %r1, -8192;
	add.s32 	%r37, %r4, %r268;
	not.b32 	%r75, %r35;
	add.s32 	%r76, %r75, %r1;
	sub.s32 	%r77, %r76, %r4;
	sub.s32 	%r265, %r77, %r268;
	add.s32 	%r78, %r37, %r35;
	add.s32 	%r264, %r78, 4096;
	mov.b32 	%r267, 0;
	mov.u32 	%r266, %r37;
$L__BB2_28:
	add.s32 	%r268, %r268, %r4;
	setp.gt.u32 	%p3, %r268, %r36;
	@%p3 bra 	$L__BB2_30;
	add.s32 	%r79, %r35, %r268;
	mul.wide.u32 	%rd6, %r79, 4;
	add.s64 	%rd7, %rd1, %rd6;
	ld.global.f32 	%f79, [%rd7];
	ld.global.f32 	%f80, [%rd7+2048];
	ld.global.f32 	%f81, [%rd7+4096];
	mul.f32 	%f82, %f81, %f81;
	ld.global.f32 	%f83, [%rd7+6144];
	ld.global.f32 	%f84, [%rd7+8192];
	mul.f32 	%f85, %f84, %f84;
	ld.global.f32 	%f86, [%rd7+10240];
	ld.global.f32 	%f87, [%rd7+12288];
	mul.f32 	%f88, %f87, %f87;
	ld.global.f32 	%f89, [%rd7+14336];
	ld.global.f32 	%f90, [%rd7+16384];
	mul.f32 	%f91, %f90, %f90;
	ld.global.f32 	%f92, [%rd7+18432];
	ld.global.f32 	%f93, [%rd7+20480];
	mul.f32 	%f94, %f93, %f93;
	ld.global.f32 	%f95, [%rd7+22528];
	ld.global.f32 	%f96, [%rd7+24576];
	mul.f32 	%f97, %f96, %f96;
	ld.global.f32 	%f98, [%rd7+26624];
	ld.global.f32 	%f99, [%rd7+28672];
	mul.f32 	%f100, %f99, %f99;
	ld.global.f32 	%f101, [%rd7+30720];
	fma.rn.f32 	%f102, %f79, %f79, %f394;
	fma.rn.f32 	%f103, %f80, %f80, %f82;
	fma.rn.f32 	%f104, %f83, %f83, %f85;
	fma.rn.f32 	%f105, %f86, %f86, %f88;
	fma.rn.f32 	%f106, %f89, %f89, %f91;
	fma.rn.f32 	%f107, %f92, %f92, %f94;
	fma.rn.f32 	%f108, %f95, %f95, %f97;
	fma.rn.f32 	%f109, %f98, %f98, %f100;
	add.f32 	%f110, %f102, %f103;
	add.f32 	%f111, %f104, %f105;
	add.f32 	%f112, %f106, %f107;
	add.f32 	%f113, %f108, %f109;
	add.f32 	%f114, %f110, %f111;
	add.f32 	%f115, %f112, %f113;
	add.f32 	%f116, %f114, %f115;
	fma.rn.f32 	%f394, %f101, %f101, %f116;
	sub.s32 	%r80, %r1, %r268;
	setp.lt.u32 	%p4, %r80, %r4;
	add.s32 	%r267, %r267, 1;
	add.s32 	%r266, %r266, %r4;
	sub.s32 	%r265, %r265, %r4;
	add.s32 	%r264, %r264, %r4;
	@%p4 bra 	$L__BB2_44;
	bra.uni 	$L__BB2_28;
$L__BB2_30:
	setp.le.u32 	%p5, %r1, %r268;
	sub.s32 	%r81, %r1, %r268;
	setp.ge.s32 	%p6, %r35, %r81;
	or.pred  	%p7, %p5, %p6;
	@%p7 bra 	$L__BB2_44;
	add.s32 	%r84, %r1, %r75;
	sub.s32 	%r85, %r84, %r37;
	mul.lo.s32 	%r86, %r2, %r267;
	shl.b32 	%r87, %r86, 13;
	sub.s32 	%r88, %r85, %r87;
	shr.u32 	%r89, %r88, 9;
	add.s32 	%r50, %r89, 1;
	and.b32  	%r51, %r50, 15;
	setp.lt.u32 	%p8, %r88, 7680;
	mov.u32 	%r273, %r35;
	@%p8 bra 	$L__BB2_35;
	or.b32  	%r271, %r35, 4096;
	shr.u32 	%r90, %r265, 9;
	add.s32 	%r91, %r90, 1;
	and.b32  	%r92, %r91, 16777200;
	neg.s32 	%r269, %r92;
$L__BB2_33:
	.pragma "nounroll";
	add.s32 	%r93, %r264, -4096;
	mul.wide.u32 	%rd8, %r93, 4;
	add.s64 	%rd9, %rd1, %rd8;
	ld.global.f32 	%f118, [%rd9];
	fma.rn.f32 	%f119, %f118, %f118, %f394;
	add.s32 	%r94, %r264, -3584;
	mul.wide.u32 	%rd10, %r94, 4;
	add.s64 	%rd11, %rd1, %rd10;
	ld.global.f32 	%f120, [%rd11];
	fma.rn.f32 	%f121, %f120, %f120, %f119;
	add.s32 	%r95, %r264, -3072;
	mul.wide.u32 	%rd12, %r95, 4;
	add.s64 	%rd13, %rd1, %rd12;
	ld.global.f32 	%f122, [%rd13];
	fma.rn.f32 	%f123, %f122, %f122, %f121;
	add.s32 	%r96, %r264, -2560;
	mul.wide.u32 	%rd14, %r96, 4;
	add.s64 	%rd15, %rd1, %rd14;
	ld.global.f32 	%f124, [%rd15];
	fma.rn.f32 	%f125, %f124, %f124, %f123;
	add.s32 	%r97, %r264, -2048;
	mul.wide.u32 	%rd16, %r97, 4;
	add.s64 	%rd17, %rd1, %rd16;
	ld.global.f32 	%f126, [%rd17];
	fma.rn.f32 	%f127, %f126, %f126, %f125;
	add.s32 	%r98, %r264, -1536;
	mul.wide.u32 	%rd18, %r98, 4;
	add.s64 	%rd19, %rd1, %rd18;
	ld.global.f32 	%f128, [%rd19];
	fma.rn.f32 	%f129, %f128, %f128, %f127;
	add.s32 	%r99, %r264, -1024;
	mul.wide.u32 	%rd20, %r99, 4;
	add.s64 	%rd21, %rd1, %rd20;
	ld.global.f32 	%f130, [%rd21];
	fma.rn.f32 	%f131, %f130, %f130, %f129;
	add.s32 	%r100, %r264, 3584;
	add.s32 	%r101, %r264, -512;
	mul.wide.u32 	%rd22, %r101, 4;
	add.s64 	%rd23, %rd1, %rd22;
	ld.global.f32 	%f132, [%rd23];
	fma.rn.f32 	%f133, %f132, %f132, %f131;
	mul.wide.u32 	%rd24, %r264, 4;
	add.s64 	%rd25, %rd1, %rd24;
	ld.global.f32 	%f134, [%rd25];
	fma.rn.f32 	%f135, %f134, %f134, %f133;
	add.s32 	%r102, %r264, 512;
	mul.wide.u32 	%rd26, %r102, 4;
	add.s64 	%rd27, %rd1, %rd26;
	ld.global.f32 	%f136, [%rd27];
	fma.rn.f32 	%f137, %f136, %f136, %f135;
	add.s32 	%r103, %r264, 1024;
	mul.wide.u32 	%rd28, %r103, 4;
	add.s64 	%rd29, %rd1, %rd28;
	ld.global.f32 	%f138, [%rd29];
	fma.rn.f32 	%f139, %f138, %f138, %f137;
	add.s32 	%r104, %r264, 1536;
	mul.wide.u32 	%rd30, %r104, 4;
	add.s64 	%rd31, %rd1, %rd30;
	ld.global.f32 	%f140, [%rd31];
	fma.rn.f32 	%f141, %f140, %f140, %f139;
	add.s32 	%r105, %r264, 2048;
	mul.wide.u32 	%rd32, %r105, 4;
	add.s64 	%rd33, %rd1, %rd32;
	ld.global.f32 	%f142, [%rd33];
	fma.rn.f32 	%f143, %f142, %f142, %f141;
	add.s32 	%r106, %r264, 2560;
	mul.wide.u32 	%rd34, %r106, 4;
	add.s64 	%rd35, %rd1, %rd34;
	ld.global.f32 	%f144, [%rd35];
	fma.rn.f32 	%f145, %f144, %f144, %f143;
	add.s32 	%r107, %r264, 3072;
	mul.wide.u32 	%rd36, %r107, 4;
	add.s64 	%rd37, %rd1, %rd36;
	ld.global.f32 	%f146, [%rd37];
	fma.rn.f32 	%f147, %f146, %f146, %f145;
	mul.wide.u32 	%rd38, %r100, 4;
	add.s64 	%rd39, %rd1, %rd38;
	ld.global.f32 	%f148, [%rd39];
	fma.rn.f32 	%f394, %f148, %f148, %f147;
	add.s32 	%r271, %r271, 8192;
	add.s32 	%r264, %r264, 8192;
	add.s32 	%r269, %r269, 16;
	setp.ne.s32 	%p9, %r269, 0;
	@%p9 bra 	$L__BB2_33;
	add.s32 	%r273, %r271, -4096;
$L__BB2_35:
	setp.eq.s32 	%p10, %r51, 0;
	@%p10 bra 	$L__BB2_44;
	and.b32  	%r62, %r50, 7;
	setp.lt.u32 	%p11, %r51, 8;
	@%p11 bra 	$L__BB2_38;
	add.s32 	%r108, %r273, %r268;
	mul.wide.u32 	%rd40, %r108, 4;
	add.s64 	%rd41, %rd1, %rd40;
	ld.global.f32 	%f150, [%rd41];
	fma.rn.f32 	%f151, %f150, %f150, %f394;
	add.s32 	%r109, %r108, 512;
	mul.wide.u32 	%rd42, %r109, 4;
	add.s64 	%rd43, %rd1, %rd42;
	ld.global.f32 	%f152, [%rd43];
	fma.rn.f32 	%f153, %f152, %f152, %f151;
	add.s32 	%r110, %r108, 1024;
	mul.wide.u32 	%rd44, %r110, 4;
	add.s64 	%rd45, %rd1, %rd44;
	ld.global.f32 	%f154, [%rd45];
	fma.rn.f32 	%f155, %f154, %f154, %f153;
	add.s32 	%r111, %r108, 1536;
	mul.wide.u32 	%rd46, %r111, 4;
	add.s64 	%rd47, %rd1, %rd46;
	ld.global.f32 	%f156, [%rd47];
	fma.rn.f32 	%f157, %f156, %f156, %f155;
	add.s32 	%r112, %r108, 2048;
	mul.wide.u32 	%rd48, %r112, 4;
	add.s64 	%rd49, %rd1, %rd48;
	ld.global.f32 	%f158, [%rd49];
	fma.rn.f32 	%f159, %f158, %f158, %f157;
	add.s32 	%r113, %r108, 2560;
	mul.wide.u32 	%rd50, %r113, 4;
	add.s64 	%rd51, %rd1, %rd50;
	ld.global.f32 	%f160, [%rd51];
	fma.rn.f32 	%f161, %f160, %f160, %f159;
	add.s32 	%r114, %r108, 3072;
	mul.wide.u32 	%rd52, %r114, 4;
	add.s64 	%rd53, %rd1, %rd52;
	ld.global.f32 	%f162, [%rd53];
	fma.rn.f32 	%f163, %f162, %f162, %f161;
	add.s32 	%r115, %r108, 3584;
	mul.wide.u32 	%rd54, %r115, 4;
	add.s64 	%rd55, %rd1, %rd54;
	ld.global.f32 	%f164, [%rd55];
	fma.rn.f32 	%f394, %f164, %f164, %f163;
	add.s32 	%r273, %r273, 4096;
$L__BB2_38:
	setp.eq.s32 	%p12, %r62, 0;
	@%p12 bra 	$L__BB2_44;
	setp.lt.u32 	%p13, %r62, 4;
	@%p13 bra 	$L__BB2_41;
	add.s32 	%r116, %r273, %r268;
	mul.wide.u32 	%rd56, %r116, 4;
	add.s64 	%rd57, %rd1, %rd56;
	ld.global.f32 	%f166, [%rd57];
	fma.rn.f32 	%f167, %f166, %f166, %f394;
	add.s32 	%r117, %r116, 512;
	mul.wide.u32 	%rd58, %r117, 4;
	add.s64 	%rd59, %rd1, %rd58;
	ld.global.f32 	%f168, [%rd59];
	fma.rn.f32 	%f169, %f168, %f168, %f167;
	add.s32 	%r118, %r116, 1024;
	mul.wide.u32 	%rd60, %r118, 4;
	add.s64 	%rd61, %rd1, %rd60;
	ld.global.f32 	%f170, [%rd61];
	fma.rn.f32 	%f171, %f170, %f170, %f169;
	add.s32 	%r119, %r116, 1536;
	mul.wide.u32 	%rd62, %r119, 4;
	add.s64 	%rd63, %rd1, %rd62;
	ld.global.f32 	%f172, [%rd63];
	fma.rn.f32 	%f394, %f172, %f172, %f171;
	add.s32 	%r273, %r273, 2048;
$L__BB2_41:
	and.b32  	%r120, %r50, 3;
	setp.eq.s32 	%p14, %r120, 0;
	@%p14 bra 	$L__BB2_44;
	add.s32 	%r276, %r273, %r266;
	cvt.u16.u32 	%rs1, %r265;
	shr.u16 	%rs2, %rs1, 9;
	add.s16 	%rs3, %rs2, 1;
	cvt.u32.u16 	%r121, %rs3;
	and.b32  	%r122, %r121, 3;
	neg.s32 	%r275, %r122;
$L__BB2_43:
	.pragma "nounroll";
	mul.wide.u32 	%rd64, %r276, 4;
	add.s64 	%rd65, %rd1, %rd64;
	ld.global.f32 	%f173, [%rd65];
	fma.rn.f32 	%f394, %f173, %f173, %f394;
	add.s32 	%r276, %r276, 512;
	add.s32 	%r275, %r275, 1;
	setp.ne.s32 	%p15, %r275, 0;
	@%p15 bra 	$L__BB2_43;
$L__BB2_44:
	// begin inline asm
	mov.u32 %r123, %laneid;
	// end inline asm
	mov.b32 	%r125, %f394;
	mov.b32 	%r126, 1;
	mov.b32 	%r147, 31;
	mov.b32 	%r148, -1;
	// begin inline asm
	shfl.sync.down.b32 %r124, %r125, %r126, %r147, %r148;
	// end inline asm
	setp.gt.s32 	%p16, %r123, 30;
	mov.b32 	%f174, %r124;
	add.f32 	%f175, %f394, %f174;
	selp.f32 	%f176, %f394, %f175, %p16;
	mov.b32 	%r130, %f176;
	mov.b32 	%r131, 2;
	// begin inline asm
	shfl.sync.down.b32 %r129, %r130, %r131, %r147, %r148;
	// end inline asm
	setp.gt.s32 	%p17, %r123, 29;
	mov.b32 	%f177, %r129;
	add.f32 	%f178, %f176, %f177;
	selp.f32 	%f179, %f176, %f178, %p17;
	mov.b32 	%r135, %f179;
	mov.b32 	%r136, 4;
	// begin inline asm
	shfl.sync.down.b32 %r134, %r135, %r136, %r147, %r148;
	// end inline asm
	setp.gt.s32 	%p18, %r123, 27;
	mov.b32 	%f180, %r134;
	add.f32 	%f181, %f179, %f180;
	selp.f32 	%f182, %f179, %f181, %p18;
	mov.b32 	%r140, %f182;
	mov.b32 	%r141, 8;
	// begin inline asm
	shfl.sync.down.b32 %r139, %r140, %r141, %r147, %r148;
	// end inline asm
	setp.gt.s32 	%p19, %r123, 23;
	mov.b32 	%f183, %r139;
	add.f32 	%f184, %f182, %f183;
	selp.f32 	%f185, %f182, %f184, %p19;
	mov.b32 	%r145, %f185;
	mov.b32 	%r146, 16;
	// begin inline asm
	shfl.sync.down.b32 %r144, %r145, %r146, %r147, %r148;
	// end inline asm
	setp.gt.s32 	%p20, %r123, 15;
	mov.b32 	%f186, %r144;
	add.f32 	%f37, %f185, %f186;
	selp.f32 	%f395, %f185, %f37, %p20;
	setp.ne.s32 	%p21, %r123, 0;
	@%p21 bra 	$L__BB2_46;
	shr.u32 	%r149, %r35, 3;
	and.b32  	%r150, %r149, 124;
	mov.u32 	%r151, _ZZN3cub18CUB_300001_SM_10006detail6reduce18DeviceReduceKernelINS2_10policy_hubIfjN4cuda3std3__44plusIfEEE10Policy1000EN6thrust24THRUST_300001_SM_1000_NS6detail15normal_iteratorINSD_10device_ptrIfEEEEjS9_f6squareEEvT0_PT3_T1_NS0_13GridEvenShareISN_EET2_T4_E12temp_storage;
	add.s32 	%r152, %r151, %r150;
	st.shared.f32 	[%r152+16], %f37;
$L__BB2_46:
	bar.sync 	0;
	setp.ne.s32 	%p22, %r35, 0;
	@%p22 bra 	$L__BB2_48;
	ld.shared.f32 	%f187, [_ZZN3cub18CUB_300001_SM_10006detail6reduce18DeviceReduceKernelINS2_10policy_hubIfjN4cuda3std3__44plusIfEEE10Policy1000EN6thrust24THRUST_300001_SM_1000_NS6detail15normal_iteratorINSD_10device_ptrIfEEEEjS9_f6squareEEvT0_PT3_T1_NS0_13GridEvenShareISN_EET2_T4_E12temp_storage+20];
	add.f32 	%f188, %f395, %f187;
	ld.shared.f32 	%f189, [_ZZN3cub18CUB_300001_SM_10006detail6reduce18DeviceReduceKernelINS2_10policy_hubIfjN4cuda3std3__44plusIfEEE10Policy1000EN6thrust24THRUST_300001_SM_1000_NS6detail15normal_iteratorINSD_10device_ptrIfEEEEjS9_f6squareEEvT0_PT3_T1_NS0_13GridEvenShareISN_EET2_T4_E12temp_storage+24];
	add.f32 	%f190, %f188, %f189;
	ld.shared.f32 	%f191, [_ZZN3cub18CUB_300001_SM_10006detail6reduce18DeviceReduceKernelINS2_10policy_hubIfjN4cuda3std3__44plusIfEEE10Policy1000EN6thrust24THRUST_300001_SM_1000_NS6detail15normal_iteratorINSD_10device_ptrIfEEEEjS9_f6squareEEvT0_PT3_T1_NS0_13GridEvenShareISN_EET2_T4_E12temp_storage+28];
	add.f32 	%f192, %f190, %f191;
	ld.shared.f32 	%f193, [_ZZN3cub18CUB_300001_SM_10006detail6reduce18DeviceReduceKernelINS2_10policy_hubIfjN4cuda3std3__44plusIfEEE10Policy1000EN6thrust24THRUST_300001_SM_1000_NS6detail15normal_iteratorINSD_10device_ptrIfEEEEjS9_f6squareEEvT0_PT3_T1_NS0_13GridEvenShareISN_EET2_T4_E12temp_storage+32];
	add.f32 	%f194, %f192, %f193;
	ld.shared.f32 	%f195, [_ZZN3cub18CUB_300001_SM_10006detail6reduce18DeviceReduceKernelINS2_10policy_hubIfjN4cuda3std3__44plusIfEEE10Policy1000EN6thrust24THRUST_300001_SM_1000_NS6detail15normal_iteratorINSD_10device_ptrIfEEEEjS9_f6squareEEvT0_PT3_T1_NS0_13GridEvenShareISN_EET2_T4_E12temp_storage+36];
	add.f32 	%f196, %f194, %f195;
	ld.shared.f32 	%f197, [_ZZN3cub18CUB_300001_SM_10006detail6reduce18DeviceReduceKernelINS2_10policy_hubIfjN4cuda3std3__44plusIfEEE10Policy1000EN6thrust24THRUST_300001_SM_1000_NS6detail15normal_iteratorINSD_10device_ptrIfEEEEjS9_f6squareEEvT0_PT3_T1_NS0_13GridEvenShareISN_EET2_T4_E12temp_storage+40];
	add.f32 	%f198, %f196, %f197;
	ld.shared.f32 	%f199, [_ZZN3cub18CUB_300001_SM_10006detail6reduce18DeviceReduceKernelINS2_10policy_hubIfjN4cuda3std3__44plusIfEEE10Policy1000EN6thrust24THRUST_300001_SM_1000_NS6detail15normal_iteratorINSD_10device_ptrIfEEEEjS9_f6squareEEvT0_PT3_T1_NS0_13GridEvenShareISN_EET2_T4_E12temp_storage+44];
	add.f32 	%f200, %f198, %f199;
	ld.shared.f32 	%f201, [_ZZN3cub18CUB_300001_SM_10006detail6reduce18DeviceReduceKernelINS2_10policy_hubIfjN4cuda3std3__44plusIfEEE10Policy1000EN6thrust24THRUST_300001_SM_1000_NS6detail15normal_iteratorINSD_10device_ptrIfEEEEjS9_f6squareEEvT0_PT3_T1_NS0_13GridEvenShareISN_EET2_T4_E12temp_storage+48];
	add.f32 	%f202, %f200, %f201;
	ld.shared.f32 	%f203, [_ZZN3cub18CUB_300001_SM_10006detail6reduce18DeviceReduceKernelINS2_10policy_hubIfjN4cuda3std3__44plusIfEEE10Policy1000EN6thrust24THRUST_300001_SM_1000_NS6detail15normal_iteratorINSD_10device_ptrIfEEEEjS9_f6squareEEvT0_PT3_T1_NS0_13GridEvenShareISN_EET2_T4_E12temp_storage+52];
	add.f32 	%f204, %f202, %f203;
	ld.shared.f32 	%f205, [_ZZN3cub18CUB_300001_SM_10006detail6reduce18DeviceReduceKernelINS2_10policy_hubIfjN4cuda3std3__44plusIfEEE10Policy1000EN6thrust24THRUST_300001_SM_1000_NS6detail15normal_iteratorINSD_10device_ptrIfEEEEjS9_f6squareEEvT0_PT3_T1_NS0_13GridEvenShareISN_EET2_T4_E12temp_storage+56];
	add.f32 	%f206, %f204, %f205;
	ld.shared.f32 	%f207, [_ZZN3cub18CUB_300001_SM_10006detail6reduce18DeviceReduceKernelINS2_10policy_hubIfjN4cuda3std3__44plusIfEEE10Policy1000EN6thrust24THRUST_300001_SM_1000_NS6detail15normal_iteratorINSD_10device_ptrIfEEEEjS9_f6squareEEvT0_PT3_T1_NS0_13GridEvenShareISN_EET2_T4_E12temp_storage+60];
	add.f32 	%f208, %f206, %f207;
	ld.shared.f32 	%f209, [_ZZN3cub18CUB_300001_SM_10006detail6reduce18DeviceReduceKernelINS2_10policy_hubIfjN4cuda3std3__44plusIfEEE10Policy1000EN6thrust24THRUST_300001_SM_1000_NS6detail15normal_iteratorINSD_10device_ptrIfEEEEjS9_f6squareEEvT0_PT3_T1_NS0_13GridEvenShareISN_EET2_T4_E12temp_storage+64];
	add.f32 	%f210, %f208, %f209;
	ld.shared.f32 	%f211, [_ZZN3cub18CUB_300001_SM_10006detail6reduce18DeviceReduceKernelINS2_10policy_hubIfjN4cuda3std3__44plusIfEEE10Policy1000EN6thrust24THRUST_300001_SM_1000_NS6detail15normal_iteratorINSD_10device_ptrIfEEEEjS9_f6squareEEvT0_PT3_T1_NS0_13GridEvenShareISN_EET2_T4_E12temp_storage+68];
	add.f32 	%f212, %f210, %f211;
	ld.shared.f32 	%f213, [_ZZN3cub18CUB_300001_SM_10006detail6reduce18DeviceReduceKernelINS2_10policy_hubIfjN4cuda3std3__44plusIfEEE10Policy1000EN6thrust24THRUST_300001_SM_1000_NS6detail15normal_iteratorINSD_10device_ptrIfEEEEjS9_f6squareEEvT0_PT3_T1_NS0_13GridEvenShareISN_EET2_T4_E12temp_storage+72];
	add.f32 	%f214, %f212, %f213;
	ld.shared.f32 	%f215, [_ZZN3cub18CUB_300001_SM_10006detail6reduce18DeviceReduceKernelINS2_10policy_hubIfjN4cuda3std3__44plusIfEEE10Policy1000EN6thrust24THRUST_300001_SM_1000_NS6detail15normal_iteratorINSD_10device_ptrIfEEEEjS9_f6squareEEvT0_PT3_T1_NS0_13GridEvenShareISN_EET2_T4_E12temp_storage+76];
	add.f32 	%f395, %f214, %f215;
$L__BB2_48:
	mov.u32 	%r254, %tid.x;
	setp.ne.s32 	%p64, %r254, 0;
	@%p64 bra 	$L__BB2_50;
	cvta.to.global.u64 	%rd126, %rd2;
	mul.wide.u32 	%rd127, %r3, 4;
	add.s64 	%rd128, %rd126, %rd127;
	st.global.f32 	[%rd128], %f395;
$L__BB2_50:
	ret;

}
	// .globl	_ZN3cub18CUB_300001_SM_10006detail6reduce28DeviceReduceSingleTileKernelINS2_10policy_hubIfjN4cuda3std3__44plusIfEEE10Policy1000EPfSC_iS9_ffNS7_10__identityEEEvT0_T1_T2_T3_T4_T6_
.visible .entry _ZN3cub18CUB_300001_SM_10006detail6reduce28DeviceReduceSingleTileKernelINS2_10policy_hubIfjN4cuda3std3__44plusIfEEE10Policy1000EPfSC_iS9_ffNS7_10__identityEEEvT0_T1_T2_T3_T4_T6_(
	.param .u64 .ptr .align 1 _ZN3cub18CUB_300001_SM_10006detail6reduce28DeviceReduceSingleTileKernelINS2_10policy_hubIfjN4cuda3std3__44plusIfEEE10Policy1000EPfSC_iS9_ffNS7_10__identityEEEvT0_T1_T2_T3_T4_T6__param_0,
	.param .u64 .ptr .align 1 _ZN3cub18CUB_300001_SM_10006detail6reduce28DeviceReduceSingleTileKernelINS2_10policy_hubIfjN4cuda3std3__44plusIfEEE10Policy1000EPfSC_iS9_ffNS7_10__identityEEEvT0_T1_T2_T3_T4_T6__param_1,
	.param .u32 _ZN3cub18CUB_300001_SM_10006detail6reduce28DeviceReduceSingleTileKernelINS2_10policy_hubIfjN4cuda3std3__44plusIfEEE10Policy1000EPfSC_iS9_ffNS7_10__identityEEEvT0_T1_T2_T3_T4_T6__param_2,
	.param .align 1 .b8 _ZN3cub18CUB_300001_SM_10006detail6reduce28DeviceReduceSingleTileKernelINS2_10policy_hubIfjN4cuda3std3__44plusIfEEE10Policy1000EPfSC_iS9_ffNS7_10__identityEEEvT0_T1_T2_T3_T4_T6__param_3[1],
	.param .f32 _ZN3cub18CUB_300001_SM_10006detail6reduce28DeviceReduceSingleTileKernelINS2_10policy_hubIfjN4cuda3std3__44plusIfEEE10Policy1000EPfSC_iS9_ffNS7_10__identityEEEvT0_T1_T2_T3_T4_T6__param_4,
	.param .align 1 .b8 _ZN3cub18CUB_300001_SM_10006detail6reduce28DeviceReduceSingleTileKernelINS2_10policy_hubIfjN4cuda3std3__44plusIfEEE10Policy1000EPfSC_iS9_ffNS7_10__identityEEEvT0_T1_T2_T3_T4_T6__param_5[1]
)
.maxntid 512
.minnctapersm 1
{
	.reg .pred 	%p<113>;
	.reg .b32 	%r<407>;
	.reg .b32 	%f<531>;
	.reg .b64 	%rd<133>;
	// demoted variable
	.shared .align 4 .b8 _ZZN3cub18CUB_300001_SM_10006detail6reduce28DeviceReduceSingleTileKernelINS2_10policy_hubIfjN4cuda3std3__44plusIfEEE10Policy1000EPfSC_iS9_ffNS7_10__identityEEEvT0_T1_T2_T3_T4_T6_E12temp_storage[84];
	ld.param.u64 	%rd16, [_ZN3cub18CUB_300001_SM_10006detail6reduce28DeviceReduceSingleTileKernelINS2_10policy_hubIfjN4cuda3std3__44plusIfEEE10Policy1000EPfSC_iS9_ffNS7_10__identityEEEvT0_T1_T2_T3_T4_T6__param_0];
	ld.param.u64 	%rd17, [_ZN3cub18CUB_300001_SM_10006detail6reduce28DeviceReduceSingleTileKernelINS2_10policy_hubIfjN4cuda3std3__44plusIfEEE10Policy1000EPfSC_iS9_ffNS7_10__identityEEEvT0_T1_T2_T3_T4_T6__param_1];
	ld.param.u32 	%r67, [_ZN3cub18CUB_300001_SM_10006detail6reduce28DeviceReduceSingleTileKernelINS2_10policy_hubIfjN4cuda3std3__44plusIfEEE10Policy1000EPfSC_iS9_ffNS7_10__identityEEEvT0_T1_T2_T3_T4_T6__param_2];
	ld.param.f32 	%f58, [_ZN3cub18CUB_300001_SM_10006detail6reduce28DeviceReduceSingleTileKernelINS2_10policy_hubIfjN4cuda3std3__44plusIfEEE10Policy1000EPfSC_iS9_ffNS7_10__identityEEEvT0_T1_T2_T3_T4_T6__param_4];
	cvta.to.global.u64 	%rd1, %rd17;
	setp.ne.s32 	%p1, %r67, 0;
	@%p1 bra 	$L__BB3_3;
	mov.u32 	%r380, %tid.x;
	setp.ne.s32 	%p112, %r380, 0;
	@%p112 bra 	$L__BB3_74;
	st.global.f32 	[%rd1], %f58;
	bra.uni 	$L__BB3_74;
$L__BB3_3:
	and.b64  	%rd18, %rd16, 7;
	setp.ne.s64 	%p2, %rd18, 0;
	@%p2 bra 	$L__BB3_38;
	setp.gt.s32 	%p57, %r67, 8191;
	@%p57 bra 	$L__BB3_22;
	mov.u32 	%r1, %tid.x;
	setp.ge.s32 	%p74, %r1, %r67;
	mov.f32 	%f509, 0f00000000;
	mov.u32 	%r384, %r1;
	@%p74 bra 	$L__BB3_7;
	mul.wide.u32 	%rd121, %r1, 4;
	add.s64 	%rd120, %rd16, %rd121;
	// begin inline asm
	ld.global.nc.u32 %r300, [%rd120];
	// end inline asm
	mov.b32 	%f509, %r300;
	add.s32 	%r384, %r1, 512;
$L__BB3_7:
	setp.ge.s32 	%p75, %r384, %r67;
	@%p75 bra 	$L__BB3_13;
	not.b32 	%r301, %r384;
	add.s32 	%r4, %r67, %r301;
	and.b32  	%r302, %r4, 1536;
	setp.eq.s32 	%p76, %r302, 1536;
	@%p76 bra 	$L__BB3_11;
	mul.wide.u32 	%rd122, %r384, 4;
	add.s64 	%rd129, %rd16, %rd122;
	shr.u32 	%r303, %r4, 9;
	add.s32 	%r304, %r303, 1;
	and.b32  	%r305, %r304, 3;
	neg.s32 	%r382, %r305;
$L__BB3_10:
	.pragma "nounroll";
	// begin inline asm
	ld.global.nc.u32 %r306, [%rd129];
	// end inline asm
	mov.b32 	%f395, %r306;
	add.f32 	%f509, %f509, %f395;
	add.s32 	%r384, %r384, 512;
	add.s64 	%rd129, %rd129, 2048;
	add.s32 	%r382, %r382, 1;
	setp.ne.s32 	%p77, %r382, 0;
	@%p77 bra 	$L__BB3_10;
$L__BB3_11:
	setp.lt.u32 	%p78, %r4, 1536;
	@%p78 bra 	$L__BB3_13;
$L__BB3_12:
	mul.wide.s32 	%rd128, %r384, 4;
	add.s64 	%rd124, %rd16, %rd128;
	// begin inline asm
	ld.global.nc.u32 %r307, [%rd124];
	// end inline asm
	mov.b32 	%f396, %r307;
	add.f32 	%f397, %f509, %f396;
	add.s64 	%rd125, %rd124, 2048;
	// begin inline asm
	ld.global.nc.u32 %r308, [%rd125];
	// end inline asm
	mov.b32 	%f398, %r308;
	add.f32 	%f399, %f397, %f398;
	add.s64 	%rd126, %rd124, 4096;
	// begin inline asm
	ld.global.nc.u32 %r309, [%rd126];
	// end inline asm
	mov.b32 	%f400, %r309;
	add.f32 	%f401, %f399, %f400;
	add.s64 	%rd127, %rd124, 6144;
	// begin inline asm
	ld.global.nc.u32 %r310, [%rd127];
	// end inline asm
	mov.b32 	%f402, %r310;
	add.f32 	%f509, %f401, %f402;
	add.s32 	%r384, %r384, 2048;
	setp.lt.s32 	%p79, %r384, %r67;
	@%p79 bra 	$L__BB3_12;
$L__BB3_13:
	setp.lt.s32 	%p80, %r67, 512;
	@%p80 bra 	$L__BB3_18;
	// begin inline asm
	mov.u32 %r349, %laneid;
	// end inline asm
	mov.b32 	%r351, %f509;
	mov.b32 	%r352, 1;
	mov.b32 	%r373, 31;
	mov.b32 	%r374, -1;
	// begin inline asm
	shfl.sync.down.b32 %r350, %r351, %r352, %r373, %r374;
	// end inline asm
	setp.gt.s32 	%p104, %r349, 30;
	mov.b32 	%f461, %r350;
	add.f32 	%f462, %f509, %f461;
	selp.f32 	%f463, %f509, %f462, %p104;
	mov.b32 	%r356, %f463;
	mov.b32 	%r357, 2;
	// begin inline asm
	shfl.sync.down.b32 %r355, %r356, %r357, %r373, %r374;
	// end inline asm
	setp.gt.s32 	%p105, %r349, 29;
	mov.b32 	%f464, %r355;
	add.f32 	%f465, %f463, %f464;
	selp.f32 	%f466, %f463, %f465, %p105;
	mov.b32 	%r361, %f466;
	mov.b32 	%r362, 4;
	// begin inline asm
	shfl.sync.down.b32 %r360, %r361, %r362, %r373, %r374;
	// end inline asm
	setp.gt.s32 	%p106, %r349, 27;
	mov.b32 	%f467, %r360;
	add.f32 	%f468, %f466, %f467;
	selp.f32 	%f469, %f466, %f468, %p106;
	mov.b32 	%r366, %f469;
	mov.b32 	%r367, 8;
	// begin inline asm
	shfl.sync.down.b32 %r365, %r366, %r367, %r373, %r374;
	// end inline asm
	setp.gt.s32 	%p107, %r349, 23;
	mov.b32 	%f470, %r365;
	add.f32 	%f471, %f469, %f470;
	selp.f32 	%f472, %f469, %f471, %p107;
	mov.b32 	%r371, %f472;
	mov.b32 	%r372, 16;
	// begin inline asm
	shfl.sync.down.b32 %r370, %r371, %r372, %r373, %r374;
	// end inline asm
	setp.gt.s32 	%p108, %r349, 15;
	mov.b32 	%f473, %r370;
	add.f32 	%f10, %f472, %f473;
	selp.f32 	%f530, %f472, %f10, %p108;
	setp.ne.s32 	%p109, %r349, 0;
	@%p109 bra 	$L__BB3_16;
	shr.u32 	%r375, %r1, 3;
	and.b32  	%r376, %r375, 124;
	mov.u32 	%r377, _ZZN3cub18CUB_300001_SM_10006detail6reduce28DeviceReduceSingleTileKernelINS2_10policy_hubIfjN4cuda3std3__44plusIfEEE10Policy1000EPfSC_iS9_ffNS7_10__identityEEEvT0_T1_T2_T3_T4_T6_E12temp_storage;
	add.s32 	%r378, %r377, %r376;
	st.shared.f32 	[%r378+16], %f10;
$L__BB3_16:
	bar.sync 	0;
	setp.ne.s32 	%p110, %r1, 0;
	@%p110 bra 	$L__BB3_72;
	ld.shared.f32 	%f474, [_ZZN3cub18CUB_300001_SM_10006detail6reduce28DeviceReduceSingleTileKernelINS2_10policy_hubIfjN4cuda3std3__44plusIfEEE10Policy1000EPfSC_iS9_ffNS7_10__identityEEEvT0_T1_T2_T3_T4_T6_E12temp_storage+20];
	add.f32 	%f475, %f530, %f474;
	ld.shared.f32 	%f476, [_ZZN3cub18CUB_300001_SM_10006detail6reduce28DeviceReduceSingleTileKernelINS2_10policy_hubIfjN4cuda3std3__44plusIfEEE10Policy1000EPfSC_iS9_ffNS7_10__identityEEEvT0_T1_T2_T3_T4_T6_E12temp_storage+24];
	add.f32 	%f477, %f475, %f476;
	ld.shared.f32 	%f478, [_ZZN3cub18CUB_300001_SM_10006detail6reduce28DeviceReduceSingleTileKernelINS2_10policy_hubIfjN4cuda3std3__44plusIfEEE10Policy1000EPfSC_iS9_ffNS7_10__identityEEEvT0_T1_T2_T3_T4_T6_E12temp_storage+28];
	add.f32 	%f479, %f477, %f478;
	ld.shared.f32 	%f480, [_ZZN3cub18CUB_300001_SM_10006detail6reduce28DeviceReduceSingleTileKernelINS2_10policy_hubIfjN4cuda3std3__44plusIfEEE10Policy1000EPfSC_iS9_ffNS7_10__identityEEEvT0_T1_T2_T3_T4_T6_E12temp_storage+32];
	add.f32 	%f481, %f479, %f480;
	ld.shared.f32 	%f482, [_ZZN3cub18CUB_300001_SM_10006detail6reduce28DeviceReduceSingleTileKernelINS2_10policy_hubIfjN4cuda3std3__44plusIfEEE10Policy1000EPfSC_iS9_ffNS7_10__identityEEEvT0_T1_T2_T3_T4_T6_E12temp_storage+36];
	add.f32 	%f483, %f481, %f482;
	ld.shared.f32 	%f484, [_ZZN3cub18CUB_300001_SM_10006detail6reduce28DeviceReduceSingleTileKernelINS2_10policy_hubIfjN4cuda3std3__44plusIfEEE10Policy1000EPfSC_iS9_ffNS7_10__identityEEEvT0_T1_T2_T3_T4_T6_E12temp_storage+40];
	add.f32 	%f485, %f483, %f484;
	ld.shared.f32 	%f486, [_ZZN3cub18CUB_300001_SM_10006detail6reduce28DeviceReduceSingleTileKernelINS2_10policy_hubIfjN4cuda3std3__44plusIfEEE10Policy1000EPfSC_iS9_ffNS7_10__identityEEEvT0_T1_T2_T3_T4_T6_E12temp_storage+44];
	add.f32 	%f487, %f485, %f486;
	ld.shared.f32 	%f488, [_ZZN3cub18CUB_300001_SM_10006detail6reduce28DeviceReduceSingleTileKernelINS2_10policy_hubIfjN4cuda3std3__44plusIfEEE10Policy1000EPfSC_iS9_ffNS7_10__identityEEEvT0_T1_T2_T3_T4_T6_E12temp_storage+48];
	add.f32 	%f489, %f487, %f488;
	ld.shared.f32 	%f490, [_ZZN3cub18CUB_300001_SM_10006detail6reduce28DeviceReduceSingleTileKernelINS2_10policy_hubIfjN4cuda3std3__44plusIfEEE10Policy1000EPfSC_iS9_ffNS7_10__identityEEEvT0_T1_T2_T3_T4_T6_E12temp_storage+52];
	add.f32 	%f491, %f489, %f490;
	ld.shared.f32 	%f492, [_ZZN3cub18CUB_300001_SM_10006detail6reduce28DeviceReduceSingleTileKernelINS2_10policy_hubIfjN4cuda3std3__44plusIfEEE10Policy1000EPfSC_iS9_ffNS7_10__identityEEEvT0_T1_T2_T3_T4_T6_E12temp_storage+56];
	add.f32 	%f493, %f491, %f492;
	ld.shared.f32 	%f494, [_ZZN3cub18CUB_300001_SM_10006detail6reduce28DeviceReduceSingleTileKernelINS2_10policy_hubIfjN4cuda3std3__44plusIfEEE10Policy1000EPfSC_iS9_ffNS7_10__identityEEEvT0_T1_T2_T3_T4_T6_E12temp_storage+60];
	add.f32 	%f495, %f493, %f494;
	ld.shared.f32 	%f496, [_ZZN3cub18CUB_300001_SM_10006detail6reduce28DeviceReduceSingleTileKernelINS2_10policy_hubIfjN4cuda3std3__44plusIfEEE10Policy1000EPfSC_iS9_ffNS7_10__identityEEEvT0_T1_T2_T3_T4_T6_E12temp_storage+64];
	add.f32 	%f497, %f495, %f496;
	ld.shared.f32 	%f498, [_ZZN3cub18CUB_300001_SM_10006detail6reduce28DeviceReduceSingleTileKernelINS2_10policy_hubIfjN4cuda3std3__44plusIfEEE10Policy1000EPfSC_iS9_ffNS7_10__identityEEEvT0_T1_T2_T3_T4_T6_E12temp_storage+68];
	add.f32 	%f499, %f497, %f498;
	ld.shared.f32 	%f500, [_ZZN3cub18CUB_300001_SM_10006detail6reduce28DeviceReduceSingleTileKernelINS2_10policy_hubIfjN4cuda3std3__44plusIfEEE10Policy1000EPfSC_iS9_ffNS7_10__identityEEEvT0_T1_T2_T3_T4_T6_E12temp_storage+72];
	add.f32 	%f501, %f499, %f500;
	ld.shared.f32 	%f502, [_ZZN3cub18CUB_300001_SM_10006detail6reduce28DeviceReduceSingleTileKernelINS2_10policy_hubIfjN4cuda3std3__44plusIfEEE10Policy1000EPfSC_iS9_ffNS7_10__identityEEEvT0_T1_T2_T3_T4_T6_E12temp_storage+76];
	add.f32 	%f530, %f501, %f502;
	bra.uni 	$L__BB3_72;
$L__BB3_18:
	// begin inline asm
	mov.u32 %r311, %laneid;
	// end inline asm
	and.b32  	%r337, %r1, 992;
	add.s32 	%r338, %r337, 32;
	setp.gt.s32 	%p81, %r338, %r67;
	not.b32 	%r339, %r337;
	add.s32 	%r340, %r67, %r339;
	selp.b32 	%r335, %r340, 31, %p81;
	mov.b32 	%r313, %f509;
	mov.b32 	%r314, 1;
	mov.b32 	%r336, -1;
	// begin inline asm
	shfl.sync.down.b32 %r312, %r313, %r314, %r335, %r336;
	// end inline asm
	setp.lt.s32 	%p82, %r311, %r335;
	mov.b32 	%f403, %r312;
	add.f32 	%f404, %f509, %f403;
	selp.f32 	%f405, %f404, %f509, %p82;
	mov.b32 	%r318, %f405;
	mov.b32 	%r319, 2;
	// begin inline asm
	shfl.sync.down.b32 %r317, %r318, %r319, %r335, %r336;
	// end inline asm
	add.s32 	%r341, %r311, 2;
	setp.gt.s32 	%p83, %r341, %r335;
	mov.b32 	%f406, %r317;
	add.f32 	%f407, %f405, %f406;
	selp.f32 	%f408, %f405, %f407, %p83;
	mov.b32 	%r323, %f408;
	mov.b32 	%r324, 4;
	// begin inline asm
	shfl.sync.down.b32 %r322, %r323, %r324, %r335, %r336;
	// end inline asm
	add.s32 	%r342, %r311, 4;
	setp.gt.s32 	%p84, %r342, %r335;
	mov.b32 	%f409, %r322;
	add.f32 	%f410, %f408, %f409;
	selp.f32 	%f411, %f408, %f410, %p84;
	mov.b32 	%r328, %f411;
	mov.b32 	%r329, 8;
	// begin inline asm
	shfl.sync.down.b32 %r327, %r328, %r329, %r335, %r336;
	// end inline asm
	add.s32 	%r343, %r311, 8;
	setp.gt.s32 	%p85, %r343, %r335;
	mov.b32 	%f412, %r327;
	add.f32 	%f413, %f411, %f412;
	selp.f32 	%f414, %f411, %f413, %p85;
	mov.b32 	%r333, %f414;
	mov.b32 	%r334, 16;
	// begin inline asm
	shfl.sync.down.b32 %r332, %r333, %r334, %r335, %r336;
	// end inline asm
	add.s32 	%r344, %r311, 16;
	setp.gt.s32 	%p86, %r344, %r335;
	mov.b32 	%f415, %r332;
	add.f32 	%f416, %f414, %f415;
	selp.f32 	%f530, %f414, %f416, %p86;
	setp.ne.s32 	%p87, %r311, 0;
	@%p87 bra 	$L__BB3_20;
	shr.u32 	%r345, %r1, 3;
	and.b32  	%r346, %r345, 124;
	mov.u32 	%r347, _ZZN3cub18CUB_300001_SM_10006detail6reduce28DeviceReduceSingleTileKernelINS2_10policy_hubIfjN4cuda3std3__44plusIfEEE10Policy1000EPfSC_iS9_ffNS7_10__identityEEEvT0_T1_T2_T3_T4_T6_E12temp_storage;
	add.s32 	%r348, %r347, %r346;
	st.shared.f32 	[%r348+16], %f530;
$L__BB3_20:
	bar.sync 	0;
	setp.ne.s32 	%p88, %r1, 0;
	@%p88 bra 	$L__BB3_72;
	setp.gt.s32 	%p89, %r67, 32;
	ld.shared.f32 	%f417, [_ZZN3cub18CUB_300001_SM_10006detail6reduce28DeviceReduceSingleTileKernelINS2_10policy_hubIfjN4cuda3std3__44plusIfEEE10Policy1000EPfSC_iS9_ffNS7_10__identityEEEvT0_T1_T2_T3_T4_T6_E12temp_storage+20];
	add.f32 	%f418, %f530, %f417;
	selp.f32 	%f419, %f418, %f530, %p89;
	setp.gt.s32 	%p90, %r67, 64;
	ld.shared.f32 	%f420, [_ZZN3cub18CUB_300001_SM_10006detail6reduce28DeviceReduceSingleTileKernelINS2_10policy_hubIfjN4cuda3std3__44plusIfEEE10Policy1000EPfSC_iS9_ffNS7_10__identityEEEvT0_T1_T2_T3_T4_T6_E12temp_storage+24];
	add.f32 	%f421, %f420, %f419;
	selp.f32 	%f422, %f421, %f419, %p90;
	setp.gt.s32 	%p91, %r67, 96;
	ld.shared.f32 	%f423, [_ZZN3cub18CUB_300001_SM_10006detail6reduce28DeviceReduceSingleTileKernelINS2_10policy_hubIfjN4cuda3std3__44plusIfEEE10Policy1000EPfSC_iS9_ffNS7_10__identityEEEvT0_T1_T2_T3_T4_T6_E12temp_storage+28];
	add.f32 	%f424, %f423, %f422;
	selp.f32 	%f425, %f424, %f422, %p91;
	setp.gt.s32 	%p92, %r67, 128;
	ld.shared.f32 	%f426, [_ZZN3cub18CUB_300001_SM_10006detail6reduce28DeviceReduceSingleTileKernelINS2_10policy_hubIfjN4cuda3std3__44plusIfEEE10Policy1000EPfSC_iS9_ffNS7_10__identityEEEvT0_T1_T2_T3_T4_T6_E12temp_storage+32];
	add.f32 	%f427, %f426, %f425;
	selp.f32 	%f428, %f427, %f425, %p92;
	setp.gt.s32 	%p93, %r67, 160;
	ld.shared.f32 	%f429, [_ZZN3cub18CUB_300001_SM_10006detail6reduce28DeviceReduceSingleTileKernelINS2_10policy_hubIfjN4cuda3std3__44plusIfEEE10Policy1000EPfSC_iS9_ffNS7_10__identityEEEvT0_T1_T2_T3_T4_T6_E12temp_storage+36];
	add.f32 	%f430, %f429, %f428;
	selp.f32 	%f431, %f430, %f428, %p93;
	setp.gt.s32 	%p94, %r67, 192;
	ld.shared.f32 	%f432, [_ZZN3cub18CUB_300001_SM_10006detail6reduce28DeviceReduceSingleTileKernelINS2_10policy_hubIfjN4cuda3std3__44plusIfEEE10Policy1000EPfSC_iS9_ffNS7_10__identityEEEvT0_T1_T2_T3_T4_T6_E12temp_storage+40];
	add.f32 	%f433, %f432, %f431;
	selp.f32 	%f434, %f433, %f431, %p94;
	setp.gt.s32 	%p95, %r67, 224;
	ld.shared.f32 	%f435, [_ZZN3cub18CUB_300001_SM_10006detail6reduce28DeviceReduceSingleTileKernelINS2_10policy_hubIfjN4cuda3std3__44plusIfEEE10Policy1000EPfSC_iS9_ffNS7_10__identityEEEvT0_T1_T2_T3_T4_T6_E12temp_storage+44];
	add.f32 	%f436, %f435, %f434;
	selp.f32 	%f437, %f436, %f434, %p95;
	setp.gt.s32 	%p96, %r67, 256;
	ld.shared.f32 	%f438, [_ZZN3cub18CUB_300001_SM_10006detail6reduce28DeviceReduceSingleTileKernelINS2_10policy_hubIfjN4cuda3std3__44plusIfEEE10Policy1000EPfSC_iS9_ffNS7_10__identityEEEvT0_T1_T2_T3_T4_T6_E12temp_storage+48];
	add.f32 	%f439, %f438, %f437;
	selp.f32 	%f440, %f439, %f437, %p96;
	setp.gt.s32 	%p97, %r67, 288;
	ld.shared.f32 	%f441, [_ZZN3cub18CUB_300001_SM_10006detail6reduce28DeviceReduceSingleTileKernelINS2_10policy_hubIfjN4cuda3std3__44plusIfEEE10Policy1000EPfSC_iS9_ffNS7_10__identityEEEvT0_T1_T2_T3_T4_T6_E12temp_storage+52];
	add.f32 	%f442, %f441, %f440;
	selp.f32 	%f443, %f442, %f440, %p97;
	setp.gt.s32 	%p98, %r67, 320;
	ld.shared.f32 	%f444, [_ZZN3cub18CUB_300001_SM_10006detail6reduce28DeviceReduceSingleTileKernelINS2_10policy_hubIfjN4cuda3std3__44plusIfEEE10Policy1000EPfSC_iS9_ffNS7_10__identityEEEvT0_T1_T2_T3_T4_T6_E12temp_storage+56];
	add.f32 	%f445, %f444, %f443;
	selp.f32 	%f446, %f445, %f443, %p98;
	setp.gt.s32 	%p99, %r67, 352;
	ld.shared.f32 	%f447, [_ZZN3cub18CUB_300001_SM_10006detail6reduce28DeviceReduceSingleTileKernelINS2_10policy_hubIfjN4cuda3std3__44plusIfEEE10Policy1000EPfSC_iS9_ffNS7_10__identityEEEvT0_T1_T2_T3_T4_T6_E12temp_storage+60];
	add.f32 	%f448, %f447, %f446;
	selp.f32 	%f449, %f448, %f446, %p99;
	setp.gt.s32 	%p100, %r67, 384;
	ld.shared.f32 	%f450, [_ZZN3cub18CUB_300001_SM_10006detail6reduce28DeviceReduceSingleTileKernelINS2_10policy_hubIfjN4cuda3std3__44plusIfEEE10Policy1000EPfSC_iS9_ffNS7_10__identityEEEvT0_T1_T2_T3_T4_T6_E12temp_storage+64];
	add.f32 	%f451, %f450, %f449;
	selp.f32 	%f452, %f451, %f449, %p100;
	setp.gt.s32 	%p101, %r67, 416;
	ld.shared.f32 	%f453, [_ZZN3cub18CUB_300001_SM_10006detail6reduce28DeviceReduceSingleTileKernelINS2_10policy_hubIfjN4cuda3std3__44plusIfEEE10Policy1000EPfSC_iS9_ffNS7_10__identityEEEvT0_T1_T2_T3_T4_T6_E12temp_storage+68];
	add.f32 	%f454, %f453, %f452;
	selp.f32 	%f455, %f454, %f452, %p101;
	setp.gt.s32 	%p102, %r67, 448;
	ld.shared.f32 	%f456, [_ZZN3cub18CUB_300001_SM_10006detail6reduce28DeviceReduceSingleTileKernelINS2_10policy_hubIfjN4cuda3std3__44plusIfEEE10Policy1000EPfSC_iS9_ffNS7_10__identityEEEvT0_T1_T2_T3_T4_T6_E12temp_storage+72];
	add.f32 	%f457, %f456, %f455;
	selp.f32 	%f458, %f457, %f455, %p102;
	setp.gt.s32 	%p103, %r67, 480;
	ld.shared.f32 	%f459, [_ZZN3cub18CUB_300001_SM_10006detail6reduce28DeviceReduceSingleTileKernelINS2_10policy_hubIfjN4cuda3std3__44plusIfEEE10Policy1000EPfSC_iS9_ffNS7_10__identityEEEvT0_T1_T2_T3_T4_T6_E12temp_storage+76];
	add.f32 	%f460, %f459, %f458;
	selp.f32 	%f530, %f460, %f458, %p103;
	bra.uni 	$L__BB3_72;
$L__BB3_22:
	mov.u32 	%r13, %tid.x;
	shl.b32 	%r224, %r13, 1;
	mul.wide.u32 	%rd90, %r224, 4;
	add.s64 	%rd75, %rd16, %rd90;
	// begin inline asm
	ld.global.nc.u64 %rd74, [%rd75];
	// end inline asm
	mov.b64 	{%r225, %r226}, %rd74;
	mov.b32 	%f281, %r226;
	mov.b32 	%f282, %r225;
	add.s64 	%rd77, %rd75, 4096;
	// begin inline asm
	ld.global.nc.u64 %rd76, [%rd77];
	// end inline asm
	mov.b64 	{%r227, %r228}, %rd76;
	mov.b32 	%f283, %r228;
	mov.b32 	%f284, %r227;
	add.s64 	%rd79, %rd75, 8192;
	// begin inline asm
	ld.global.nc.u64 %rd78, [%rd79];
	// end inline asm
	mov.b64 	{%r229, %r230}, %rd78;
	mov.b32 	%f285, %r230;
	mov.b32 	%f286, %r229;
	add.s64 	%rd81, %rd75, 12288;
	// begin inline asm
	ld.global.nc.u64 %rd80, [%rd81];
	// end inline asm
	mov.b64 	{%r231, %r232}, %rd80;
	mov.b32 	%f287, %r232;
	mov.b32 	%f288, %r231;
	add.s64 	%rd83, %rd75, 16384;
	// begin inline asm
	ld.global.nc.u64 %rd82, [%rd83];
	// end inline asm
	mov.b64 	{%r233, %r234}, %rd82;
	mov.b32 	%f289, %r234;
	mov.b32 	%f290, %r233;
	add.s64 	%rd85, %rd75, 20480;
	// begin inline asm
	ld.global.nc.u64 %rd84, [%rd85];
	// end inline asm
	mov.b64 	{%r235, %r236}, %rd84;
	mov.b32 	%f291, %r236;
	mov.b32 	%f292, %r235;
	add.s64 	%rd87, %rd75, 24576;
	// begin inline asm
	ld.global.nc.u64 %rd86, [%rd87];
	// end inline asm
	mov.b64 	{%r237, %r238}, %rd86;
	mov.b32 	%f293, %r238;
	mov.b32 	%f294, %r237;
	add.s64 	%rd89, %rd75, 28672;
	// begin inline asm
	ld.global.nc.u64 %rd88, [%rd89];
	// end inline asm
	mov.b64 	{%r239, %r240}, %rd88;
	mov.b32 	%f295, %r240;
	mov.b32 	%f296, %r239;
	add.f32 	%f297, %f282, %f281;
	add.f32 	%f298, %f284, %f283;
	add.f32 	%f299, %f286, %f285;
	add.f32 	%f300, %f288, %f287;
	add.f32 	%f301, %f290, %f289;
	add.f32 	%f302, %f292, %f291;
	add.f32 	%f303, %f294, %f293;
	add.f32 	%f304, %f296, %f295;
	add.f32 	%f305, %f297, %f298;
	add.f32 	%f306, %f299, %f300;
	add.f32 	%f307, %f301, %f302;
	add.f32 	%f308, %f303, %f304;
	add.f32 	%f309, %f305, %f306;
	add.f32 	%f310, %f307, %f308;
	add.f32 	%f516, %f309, %f310;
	setp.lt.u32 	%p58, %r67, 16384;
	mov.b32 	%r387, 8192;
	@%p58 bra 	$L__BB3_26;
	add.s32 	%r14, %r67, -8192;
	mov.b32 	%r387, 8192;
$L__BB3_24:
	mul.wide.s32 	%rd107, %r387, 4;
	add.s64 	%rd92, %rd75, %rd107;
	// begin inline asm
	ld.global.nc.u64 %rd91, [%rd92];
	// end inline asm
	mov.b64 	{%r242, %r243}, %rd91;
	mov.b32 	%f311, %r243;
	mov.b32 	%f312, %r242;
	add.s64 	%rd94, %rd92, 4096;
	// begin inline asm
	ld.global.nc.u64 %rd93, [%rd94];
	// end inline asm
	mov.b64 	{%r244, %r245}, %rd93;
	mov.b32 	%f313, %r245;
	mov.b32 	%f314, %r244;
	add.s64 	%rd96, %rd92, 8192;
	// begin inline asm
	ld.global.nc.u64 %rd95, [%rd96];
	// end inline asm
	mov.b64 	{%r246, %r247}, %rd95;
	mov.b32 	%f315, %r247;
	mov.b32 	%f316, %r246;
	add.s64 	%rd98, %rd92, 12288;
	// begin inline asm
	ld.global.nc.u64 %rd97, [%rd98];
	// end inline asm
	mov.b64 	{%r248, %r249}, %rd97;
	mov.b32 	%f317, %r249;
	mov.b32 	%f318, %r248;
	add.s64 	%rd100, %rd92, 16384;
	// begin inline asm
	ld.global.nc.u64 %rd99, [%rd100];
	// end inline asm
	mov.b64 	{%r250, %r251}, %rd99;
	mov.b32 	%f319, %r251;
	mov.b32 	%f320, %r250;
	add.s64 	%rd102, %rd92, 20480;
	// begin inline asm
	ld.global.nc.u64 %rd101, [%rd102];
	// end inline asm
	mov.b64 	{%r252, %r253}, %rd101;
	mov.b32 	%f321, %r253;
	mov.b32 	%f322, %r252;
	add.s64 	%rd104, %rd92, 24576;
	// begin inline asm
	ld.global.nc.u64 %rd103, [%rd104];
	// end inline asm
	mov.b64 	{%r254, %r255}, %rd103;
	mov.b32 	%f323, %r255;
	mov.b32 	%f324, %r254;
	add.s64 	%rd106, %rd92, 28672;
	// begin inline asm
	ld.global.nc.u64 %rd105, [%rd106];
	// end inline asm
	mov.b64 	{%r256, %r257}, %rd105;
	mov.b32 	%f325, %r257;
	mov.b32 	%f326, %r256;
	add.f32 	%f327, %f516, %f312;
	add.f32 	%f328, %f311, %f314;
	add.f32 	%f329, %f313, %f316;
	add.f32 	%f330, %f315, %f318;
	add.f32 	%f331, %f317, %f320;
	add.f32 	%f332, %f319, %f322;
	add.f32 	%f333, %f321, %f324;
	add.f32 	%f334, %f323, %f326;
	add.f32 	%f335, %f327, %f328;
	add.f32 	%f336, %f329, %f330;
	add.f32 	%f337, %f331, %f332;
	add.f32 	%f338, %f333, %f334;
	add.f32 	%f339, %f335, %f336;
	add.f32 	%f340, %f337, %f338;
	add.f32 	%f341, %f339, %f340;
	add.f32 	%f516, %f341, %f325;
	sub.s32 	%r258, %r67, %r387;
	setp.lt.s32 	%p59, %r258, 8192;
	@%p59 bra 	$L__BB3_34;
	add.s32 	%r387, %r387, 8192;
	setp.le.s32 	%p60, %r387, %r14;
	@%p60 bra 	$L__BB3_24;
$L__BB3_26:
	setp.le.s32 	%p61, %r67, %r387;
	@%p61 bra 	$L__BB3_34;
	sub.s32 	%r18, %r67, %r387;
	setp.ge.s32 	%p62, %r13, %r18;
	@%p62 bra 	$L__BB3_34;
	not.b32 	%r259, %r13;
	add.s32 	%r260, %r67, %r259;
	sub.s32 	%r19, %r260, %r387;
	and.b32  	%r261, %r19, 1536;
	setp.eq.s32 	%p63, %r261, 1536;
	mov.u32 	%r391, %r13;
	@%p63 bra 	$L__BB3_31;
	add.s32 	%r389, %r13, %r387;
	shr.u32 	%r262, %r19, 9;
	add.s32 	%r263, %r262, 1;
	and.b32  	%r264, %r263, 3;
	neg.s32 	%r388, %r264;
	mov.u32 	%r391, %r13;
$L__BB3_30:
	.pragma "nounroll";
	mul.wide.u32 	%rd109, %r389, 4;
	add.s64 	%rd108, %rd16, %rd109;
	// begin inline asm
	ld.global.nc.u32 %r265, [%rd108];
	// end inline asm
	mov.b32 	%f343, %r265;
	add.f32 	%f516, %f516, %f343;
	add.s32 	%r391, %r391, 512;
	add.s32 	%r389, %r389, 512;
	add.s32 	%r388, %r388, 1;
	setp.ne.s32 	%p64, %r388, 0;
	@%p64 bra 	$L__BB3_30;
$L__BB3_31:
	setp.lt.u32 	%p65, %r19, 1536;
	@%p65 bra 	$L__BB3_34;
	cvt.u64.u32 	%rd110, %r391;
	cvt.u64.u32 	%rd111, %r387;
	add.s64 	%rd112, %rd110, %rd111;
	shl.b64 	%rd113, %rd112, 2;
	add.s64 	%rd114, %rd113, %rd16;
	add.s64 	%rd130, %rd114, 4096;
	add.s32 	%r392, %r391, %r387;
$L__BB3_33:
	mul.wide.u32 	%rd119, %r392, 4;
	add.s64 	%rd115, %rd16, %rd119;
	// begin inline asm
	ld.global.nc.u32 %r266, [%rd115];
	// end inline asm
	mov.b32 	%f344, %r266;
	add.f32 	%f345, %f516, %f344;
	add.s64 	%rd116, %rd130, -2048;
	// begin inline asm
	ld.global.nc.u32 %r267, [%rd116];
	// end inline asm
	mov.b32 	%f346, %r267;
	add.f32 	%f347, %f345, %f346;
	// begin inline asm
	ld.global.nc.u32 %r268, [%rd130];
	// end inline asm
	mov.b32 	%f348, %r268;
	add.f32 	%f349, %f347, %f348;
	add.s64 	%rd118, %rd130, 2048;
	// begin inline asm
	ld.global.nc.u32 %r269, [%rd118];
	// end inline asm
	mov.b32 	%f350, %r269;
	add.f32 	%f516, %f349, %f350;
	add.s32 	%r391, %r391, 2048;
	add.s64 	%rd130, %rd130, 8192;
	add.s32 	%r392, %r392, 2048;
	setp.lt.s32 	%p66, %r391, %r18;
	@%p66 bra 	$L__BB3_33;
$L__BB3_34:
	// begin inline asm
	mov.u32 %r270, %laneid;
	// end inline asm
	mov.b32 	%r272, %f516;
	mov.b32 	%r273, 1;
	mov.b32 	%r294, 31;
	mov.b32 	%r295, -1;
	// begin inline asm
	shfl.sync.down.b32 %r271, %r272, %r273, %r294, %r295;
	// end inline asm
	setp.gt.s32 	%p67, %r270, 30;
	mov.b32 	%f351, %r271;
	add.f32 	%f352, %f516, %f351;
	selp.f32 	%f353, %f516, %f352, %p67;
	mov.b32 	%r277, %f353;
	mov.b32 	%r278, 2;
	// begin inline asm
	shfl.sync.down.b32 %r276, %r277, %r278, %r294, %r295;
	// end inline asm
	setp.gt.s32 	%p68, %r270, 29;
	mov.b32 	%f354, %r276;
	add.f32 	%f355, %f353, %f354;
	selp.f32 	%f356, %f353, %f355, %p68;
	mov.b32 	%r282, %f356;
	mov.b32 	%r283, 4;
	// begin inline asm
	shfl.sync.down.b32 %r281, %r282, %r283, %r294, %r295;
	// end inline asm
	setp.gt.s32 	%p69, %r270, 27;
	mov.b32 	%f357, %r281;
	add.f32 	%f358, %f356, %f357;
	selp.f32 	%f359, %f356, %f358, %p69;
	mov.b32 	%r287, %f359;
	mov.b32 	%r288, 8;
	// begin inline asm
	shfl.sync.down.b32 %r286, %r287, %r288, %r294, %r295;
	// end inline asm
	setp.gt.s32 	%p70, %r270, 23;
	mov.b32 	%f360, %r286;
	add.f32 	%f361, %f359, %f360;
	selp.f32 	%f362, %f359, %f361, %p70;
	mov.b32 	%r292, %f362;
	mov.b32 	%r293, 16;
	// begin inline asm
	shfl.sync.down.b32 %r291, %r292, %r293, %r294, %r295;
	// end inline asm
	setp.gt.s32 	%p71, %r270, 15;
	mov.b32 	%f363, %r291;
	add.f32 	%f26, %f362, %f363;
	selp.f32 	%f530, %f362, %f26, %p71;
	setp.ne.s32 	%p72, %r270, 0;
	@%p72 bra 	$L__BB3_36;
	shr.u32 	%r296, %r13, 3;
	and.b32  	%r297, %r296, 124;
	mov.u32 	%r298, _ZZN3cub18CUB_300001_SM_10006detail6reduce28DeviceReduceSingleTileKernelINS2_10policy_hubIfjN4cuda3std3__44plusIfEEE10Policy1000EPfSC_iS9_ffNS7_10__identityEEEvT0_T1_T2_T3_T4_T6_E12temp_storage;
	add.s32 	%r299, %r298, %r297;
	st.shared.f32 	[%r299+16], %f26;
$L__BB3_36:
	bar.sync 	0;
	setp.ne.s32 	%p73, %r13, 0;
	@%p73 bra 	$L__BB3_72;
	ld.shared.f32 	%f364, [_ZZN3cub18CUB_300001_SM_10006detail6reduce28DeviceReduceSingleTileKernelINS2_10policy_hubIfjN4cuda3std3__44plusIfEEE10Policy1000EPfSC_iS9_ffNS7_10__identityEEEvT0_T1_T2_T3_T4_T6_E12temp_storage+20];
	add.f32 	%f365, %f530, %f364;
	ld.shared.f32 	%f366, [_ZZN3cub18CUB_300001_SM_10006detail6reduce28DeviceReduceSingleTileKernelINS2_10policy_hubIfjN4cuda3std3__44plusIfEEE10Policy1000EPfSC_iS9_ffNS7_10__identityEEEvT0_T1_T2_T3_T4_T6_E12temp_storage+24];
	add.f32 	%f367, %f365, %f366;
	ld.shared.f32 	%f368, [_ZZN3cub18CUB_300001_SM_10006detail6reduce28DeviceReduceSingleTileKernelINS2_10policy_hubIfjN4cuda3std3__44plusIfEEE10Policy1000EPfSC_iS9_ffNS7_10__identityEEEvT0_T1_T2_T3_T4_T6_E12temp_storage+28];
	add.f32 	%f369, %f367, %f368;
	ld.shared.f32 	%f370, [_ZZN3cub18CUB_300001_SM_10006detail6reduce28DeviceReduceSingleTileKernelINS2_10policy_hubIfjN4cuda3std3__44plusIfEEE10Policy1000EPfSC_iS9_ffNS7_10__identityEEEvT0_T1_T2_T3_T4_T6_E12temp_storage+32];
	add.f32 	%f371, %f369, %f370;
	ld.shared.f32 	%f372, [_ZZN3cub18CUB_300001_SM_10006detail6reduce28DeviceReduceSingleTileKernelINS2_10policy_hubIfjN4cuda3std3__44plusIfEEE10Policy1000EPfSC_iS9_ffNS7_10__identityEEEvT0_T1_T2_T3_T4_T6_E12temp_storage+36];
	add.f32 	%f373, %f371, %f372;
	ld.shared.f32 	%f374, [_ZZN3cub18CUB_300001_SM_10006detail6reduce28DeviceReduceSingleTileKernelINS2_10policy_hubIfjN4cuda3std3__44plusIfEEE10Policy1000EPfSC_iS9_ffNS7_10__identityEEEvT0_T1_T2_T3_T4_T6_E12temp_storage+40];
	add.f32 	%f375, %f373, %f374;
	ld.shared.f32 	%f376, [_ZZN3cub18CUB_300001_SM_10006detail6reduce28DeviceReduceSingleTileKernelINS2_10policy_hubIfjN4cuda3std3__44plusIfEEE10Policy1000EPfSC_iS9_ffNS7_10__identityEEEvT0_T1_T2_T3_T4_T6_E12temp_storage+44];
	add.f32 	%f377, %f375, %f376;
	ld.shared.f32 	%f378, [_ZZN3cub18CUB_300001_SM_10006detail6reduce28DeviceReduceSingleTileKernelINS2_10policy_hubIfjN4cuda3std3__44plusIfEEE10Policy1000EPfSC_iS9_ffNS7_10__identityEEEvT0_T1_T2_T3_T4_T6_E12temp_storage+48];
	add.f32 	%f379, %f377, %f378;
	ld.shared.f32 	%f380, [_ZZN3cub18CUB_300001_SM_10006detail6reduce28DeviceReduceSingleTileKernelINS2_10policy_hubIfjN4cuda3std3__44plusIfEEE10Policy1000EPfSC_iS9_ffNS7_10__identityEEEvT0_T1_T2_T3_T4_T6_E12temp_storage+52];
	add.f32 	%f381, %f379, %f380;
	ld.shared.f32 	%f382, [_ZZN3cub18CUB_300001_SM_10006detail6reduce28DeviceReduceSingleTileKernelINS2_10policy_hubIfjN4cuda3std3__44plusIfEEE10Policy1000EPfSC_iS9_ffNS7_10__identityEEEvT0_T1_T2_T3_T4_T6_E12temp_storage+56];
	add.f32 	%f383, %f381, %f382;
	ld.shared.f32 	%f384, [_ZZN3cub18CUB_300001_SM_10006detail6reduce28DeviceReduceSingleTileKernelINS2_10policy_hubIfjN4cuda3std3__44plusIfEEE10Policy1000EPfSC_iS9_ffNS7_10__identityEEEvT0_T1_T2_T3_T4_T6_E12temp_storage+60];
	add.f32 	%f385, %f383, %f384;
	ld.shared.f32 	%f386, [_ZZN3cub18CUB_300001_SM_10006detail6reduce28DeviceReduceSingleTileKernelINS2_10policy_hubIfjN4cuda3std3__44plusIfEEE10Policy1000EPfSC_iS9_ffNS7_10__identityEEEvT0_T1_T2_T3_T4_T6_E12temp_storage+64];
	add.f32 	%f387, %f385, %f386;
	ld.shared.f32 	%f388, [_ZZN3cub18CUB_300001_SM_10006detail6reduce28DeviceReduceSingleTileKernelINS2_10policy_hubIfjN4cuda3std3__44plusIfEEE10Policy1000EPfSC_iS9_ffNS7_10__identityEEEvT0_T1_T2_T3_T4_T6_E12temp_storage+68];
	add.f32 	%f389, %f387, %f388;
	ld.shared.f32 	%f390, [_ZZN3cub18CUB_300001_SM_10006detail6reduce28DeviceReduceSingleTileKernelINS2_10policy_hubIfjN4cuda3std3__44plusIfEEE10Policy1000EPfSC_iS9_ffNS7_10__identityEEEvT0_T1_T2_T3_T4_T6_E12temp_storage+72];
	add.f32 	%f391, %f389, %f390;
	ld.shared.f32 	%f392, [_ZZN3cub18CUB_300001_SM_10006detail6reduce28DeviceReduceSingleTileKernelINS2_10policy_hubIfjN4cuda3std3__44plusIfEEE10Policy1000EPfSC_iS9_ffNS7_10__identityEEEvT0_T1_T2_T3_T4_T6_E12temp_storage+76];
	add.f32 	%f530, %f391, %f392;
	bra.uni 	$L__BB3_72;
$L__BB3_38:
	setp.gt.s32 	%p3, %r67, 8191;
	@%p3 bra 	$L__BB3_56;
	mov.u32 	%r34, %tid.x;
	setp.ge.s32 	%p20, %r34, %r67;
	mov.f32 	%f522, 0f00000000;
	mov.u32 	%r397, %r34;
	@%p20 bra 	$L__BB3_41;
	mul.wide.u32 	%rd66, %r34, 4;
	add.s64 	%rd65, %rd16, %rd66;
	// begin inline asm
	ld.global.nc.u32 %r144, [%rd65];
	// end inline asm
	mov.b32 	%f522, %r144;
	add.s32 	%r397, %r34, 512;
$L__BB3_41:
	setp.ge.s32 	%p21, %r397, %r67;
	@%p21 bra 	$L__BB3_47;
	not.b32 	%r145, %r397;
	add.s32 	%r37, %r67, %r145;
	and.b32  	%r146, %r37, 1536;
	setp.eq.s32 	%p22, %r146, 1536;
	@%p22 bra 	$L__BB3_45;
	mul.wide.u32 	%rd67, %r397, 4;
	add.s64 	%rd131, %rd16, %rd67;
	shr.u32 	%r147, %r37, 9;
	add.s32 	%r148, %r147, 1;
	and.b32  	%r149, %r148, 3;
	neg.s32 	%r395, %r149;
$L__BB3_44:
	.pragma "nounroll";
	// begin inline asm
	ld.global.nc.u32 %r150, [%rd131];
	// end inline asm
	mov.b32 	%f173, %r150;
	add.f32 	%f522, %f522, %f173;
	add.s32 	%r397, %r397, 512;
	add.s64 	%rd131, %rd131, 2048;
	add.s32 	%r395, %r395, 1;
	setp.ne.s32 	%p23, %r395, 0;
	@%p23 bra 	$L__BB3_44;
$L__BB3_45:
	setp.lt.u32 	%p24, %r37, 1536;
	@%p24 bra 	$L__BB3_47;
$L__BB3_46:
	mul.wide.s32 	%rd73, %r397, 4;
	add.s64 	%rd69, %rd16, %rd73;
	// begin inline asm
	ld.global.nc.u32 %r151, [%rd69];
	// end inline asm
	mov.b32 	%f174, %r151;
	add.f32 	%f175, %f522, %f174;
	add.s64 	%rd70, %rd69, 2048;
	// begin inline asm
	ld.global.nc.u32 %r152, [%rd70];
	// end inline asm
	mov.b32 	%f176, %r152;
	add.f32 	%f177, %f175, %f176;
	add.s64 	%rd71, %rd69, 4096;
	// begin inline asm
	ld.global.nc.u32 %r153, [%rd71];
	// end inline asm
	mov.b32 	%f178, %r153;
	add.f32 	%f179, %f177, %f178;
	add.s64 	%rd72, %rd69, 6144;
	// begin inline asm
	ld.global.nc.u32 %r154, [%rd72];
	// end inline asm
	mov.b32 	%f180, %r154;
	add.f32 	%f522, %f179, %f180;
	add.s32 	%r397, %r397, 2048;
	setp.lt.s32 	%p25, %r397, %r67;
	@%p25 bra 	$L__BB3_46;
$L__BB3_47:
	setp.lt.s32 	%p26, %r67, 512;
	@%p26 bra 	$L__BB3_52;
	// begin inline asm
	mov.u32 %r193, %laneid;
	// end inline asm
	mov.b32 	%r195, %f522;
	mov.b32 	%r196, 1;
	mov.b32 	%r217, 31;
	mov.b32 	%r218, -1;
	// begin inline asm
	shfl.sync.down.b32 %r194, %r195, %r196, %r217, %r218;
	// end inline asm
	setp.gt.s32 	%p50, %r193, 30;
	mov.b32 	%f239, %r194;
	add.f32 	%f240, %f522, %f239;
	selp.f32 	%f241, %f522, %f240, %p50;
	mov.b32 	%r200, %f241;
	mov.b32 	%r201, 2;
	// begin inline asm
	shfl.sync.down.b32 %r199, %r200, %r201, %r217, %r218;
	// end inline asm
	setp.gt.s32 	%p51, %r193, 29;
	mov.b32 	%f242, %r199;
	add.f32 	%f243, %f241, %f242;
	selp.f32 	%f244, %f241, %f243, %p51;
	mov.b32 	%r205, %f244;
	mov.b32 	%r206, 4;
	// begin inline asm
	shfl.sync.down.b32 %r204, %r205, %r206, %r217, %r218;
	// end inline asm
	setp.gt.s32 	%p52, %r193, 27;
	mov.b32 	%f245, %r204;
	add.f32 	%f246, %f244, %f245;
	selp.f32 	%f247, %f244, %f246, %p52;
	mov.b32 	%r210, %f247;
	mov.b32 	%r211, 8;
	// begin inline asm
	shfl.sync.down.b32 %r209, %r210, %r211, %r217, %r218;
	// end inline asm
	setp.gt.s32 	%p53, %r193, 23;
	mov.b32 	%f248, %r209;
	add.f32 	%f249, %f247, %f248;
	selp.f32 	%f250, %f247, %f249, %p53;
	mov.b32 	%r215, %f250;
	mov.b32 	%r216, 16;
	// begin inline asm
	shfl.sync.down.b32 %r214, %r215, %r216, %r217, %r218;
	// end inline asm
	setp.gt.s32 	%p54, %r193, 15;
	mov.b32 	%f251, %r214;
	add.f32 	%f38, %f250, %f251;
	selp.f32 	%f530, %f250, %f38, %p54;
	setp.ne.s32 	%p55, %r193, 0;
	@%p55 bra 	$L__BB3_50;
	shr.u32 	%r219, %r34, 3;
	and.b32  	%r220, %r219, 124;
	mov.u32 	%r221, _ZZN3cub18CUB_300001_SM_10006detail6reduce28DeviceReduceSingleTileKernelINS2_10policy_hubIfjN4cuda3std3__44plusIfEEE10Policy1000EPfSC_iS9_ffNS7_10__identityEEEvT0_T1_T2_T3_T4_T6_E12temp_storage;
	add.s32 	%r222, %r221, %r220;
	st.shared.f32 	[%r222+16], %f38;
$L__BB3_50:
	bar.sync 	0;
	setp.ne.s32 	%p56, %r34, 0;
	@%p56 bra 	$L__BB3_72;
	ld.shared.f32 	%f252, [_ZZN3cub18CUB_300001_SM_10006detail6reduce28DeviceReduceSingleTileKernelINS2_10policy_hubIfjN4cuda3std3__44plusIfEEE10Policy1000EPfSC_iS9_ffNS7_10__identityEEEvT0_T1_T2_T3_T4_T6_E12temp_storage+20];
	add.f32 	%f253, %f530, %f252;
	ld.shared.f32 	%f254, [_ZZN3cub18CUB_300001_SM_10006detail6reduce28DeviceReduceSingleTileKernelINS2_10policy_hubIfjN4cuda3std3__44plusIfEEE10Policy1000EPfSC_iS9_ffNS7_10__identityEEEvT0_T1_T2_T3_T4_T6_E12temp_storage+24];
	add.f32 	%f255, %f253, %f254;
	ld.shared.f32 	%f256, [_ZZN3cub18CUB_300001_SM_10006detail6reduce28DeviceReduceSingleTileKernelINS2_10policy_hubIfjN4cuda3std3__44plusIfEEE10Policy1000EPfSC_iS9_ffNS7_10__identityEEEvT0_T1_T2_T3_T4_T6_E12temp_storage+28];
	add.f32 	%f257, %f255, %f256;
	ld.shared.f32 	%f258, [_ZZN3cub18CUB_300001_SM_10006detail6reduce28DeviceReduceSingleTileKernelINS2_10policy_hubIfjN4cuda3std3__44plusIfEEE10Policy1000EPfSC_iS9_ffNS7_10__identityEEEvT0_T1_T2_T3_T4_T6_E12temp_storage+32];
	add.f32 	%f259, %f257, %f258;
	ld.shared.f32 	%f260, [_ZZN3cub18CUB_300001_SM_10006detail6reduce28DeviceReduceSingleTileKernelINS2_10policy_hubIfjN4cuda3std3__44plusIfEEE10Policy1000EPfSC_iS9_ffNS7_10__identityEEEvT0_T1_T2_T3_T4_T6_E12temp_storage+36];
	add.f32 	%f261, %f259, %f260;
	ld.shared.f32 	%f262, [_ZZN3cub18CUB_300001_SM_10006detail6reduce28DeviceReduceSingleTileKernelINS2_10policy_hubIfjN4cuda3std3__44plusIfEEE10Policy1000EPfSC_iS9_ffNS7_10__identityEEEvT0_T1_T2_T3_T4_T6_E12temp_storage+40];
	add.f32 	%f263, %f261, %f262;
	ld.shared.f32 	%f264, [_ZZN3cub18CUB_300001_SM_10006detail6reduce28DeviceReduceSingleTileKernelINS2_10policy_hubIfjN4cuda3std3__44plusIfEEE10Policy1000EPfSC_iS9_ffNS7_10__identityEEEvT0_T1_T2_T3_T4_T6_E12temp_storage+44];
	add.f32 	%f265, %f263, %f264;
	ld.shared.f32 	%f266, [_ZZN3cub18CUB_300001_SM_10006detail6reduce28DeviceReduceSingleTileKernelINS2_10policy_hubIfjN4cuda3std3__44plusIfEEE10Policy1000EPfSC_iS9_ffNS7_10__identityEEEvT0_T1_T2_T3_T4_T6_E12temp_storage+48];
	add.f32 	%f267, %f265, %f266;
	ld.shared.f32 	%f268, [_ZZN3cub18CUB_300001_SM_10006detail6reduce28DeviceReduceSingleTileKernelINS2_10policy_hubIfjN4cuda3std3__44plusIfEEE10Policy1000EPfSC_iS9_ffNS7_10__identityEEEvT0_T1_T2_T3_T4_T6_E12temp_storage+52];
	add.f32 	%f269, %f267, %f268;
	ld.shared.f32 	%f270, [_ZZN3cub18CUB_300001_SM_10006detail6reduce28DeviceReduceSingleTileKernelINS2_10policy_hubIfjN4cuda3std3__44plusIfEEE10Policy1000EPfSC_iS9_ffNS7_10__identityEEEvT0_T1_T2_T3_T4_T6_E12temp_storage+56];
	add.f32 	%f271, %f269, %f270;
	ld.shared.f32 	%f272, [_ZZN3cub18CUB_300001_SM_10006detail6reduce28DeviceReduceSingleTileKernelINS2_10policy_hubIfjN4cuda3std3__44plusIfEEE10Policy1000EPfSC_iS9_ffNS7_10__identityEEEvT0_T1_T2_T3_T4_T6_E12temp_storage+60];
	add.f32 	%f273, %f271, %f272;
	ld.shared.f32 	%f274, [_ZZN3cub18CUB_300001_SM_10006detail6reduce28DeviceReduceSingleTileKernelINS2_10policy_hubIfjN4cuda3std3__44plusIfEEE10Policy1000EPfSC_iS9_ffNS7_10__identityEEEvT0_T1_T2_T3_T4_T6_E12temp_storage+64];
	add.f32 	%f275, %f273, %f274;
	ld.shared.f32 	%f276, [_ZZN3cub18CUB_300001_SM_10006detail6reduce28DeviceReduceSingleTileKernelINS2_10policy_hubIfjN4cuda3std3__44plusIfEEE10Policy1000EPfSC_iS9_ffNS7_10__identityEEEvT0_T1_T2_T3_T4_T6_E12temp_storage+68];
	add.f32 	%f277, %f275, %f276;
	ld.shared.f32 	%f278, [_ZZN3cub18CUB_300001_SM_10006detail6reduce28DeviceReduceSingleTileKernelINS2_10policy_hubIfjN4cuda3std3__44plusIfEEE10Policy1000EPfSC_iS9_ffNS7_10__identityEEEvT0_T1_T2_T3_T4_T6_E12temp_storage+72];
	add.f32 	%f279, %f277, %f278;
	ld.shared.f32 	%f280, [_ZZN3cub18CUB_300001_SM_10006detail6reduce28DeviceReduceSingleTileKernelINS2_10policy_hubIfjN4cuda3std3__44plusIfEEE10Policy1000EPfSC_iS9_ffNS7_10__identityEEEvT0_T1_T2_T3_T4_T6_E12temp_storage+76];
	add.f32 	%f530, %f279, %f280;
	bra.uni 	$L__BB3_72;
$L__BB3_52:
	// begin inline asm
	mov.u32 %r155, %laneid;
	// end inline asm
	and.b32  	%r181, %r34, 992;
	add.s32 	%r182, %r181, 32;
	setp.gt.s32 	%p27, %r182, %r67;
	not.b32 	%r183, %r181;
	add.s32 	%r184, %r67, %r183;
	selp.b32 	%r179, %r184, 31, %p27;
	mov.b32 	%r157, %f522;
	mov.b32 	%r158, 1;
	mov.b32 	%r180, -1;
	// begin inline asm
	shfl.sync.down.b32 %r156, %r157, %r158, %r179, %r180;
	// end inline asm
	setp.lt.s32 	%p28, %r155, %r179;
	mov.b32 	%f181, %r156;
	add.f32 	%f182, %f522, %f181;
	selp.f32 	%f183, %f182, %f522, %p28;
	mov.b32 	%r162, %f183;
	mov.b32 	%r163, 2;
	// begin inline asm
	shfl.sync.down.b32 %r161, %r162, %r163, %r179, %r180;
	// end inline asm
	add.s32 	%r185, %r155, 2;
	setp.gt.s32 	%p29, %r185, %r179;
	mov.b32 	%f184, %r161;
	add.f32 	%f185, %f183, %f184;
	selp.f32 	%f186, %f183, %f185, %p29;
	mov.b32 	%r167, %f186;
	mov.b32 	%r168, 4;
	// begin inline asm
	shfl.sync.down.b32 %r166, %r167, %r168, %r179, %r180;
	// end inline asm
	add.s32 	%r186, %r155, 4;
	setp.gt.s32 	%p30, %r186, %r179;
	mov.b32 	%f187, %r166;
	add.f32 	%f188, %f186, %f187;
	selp.f32 	%f189, %f186, %f188, %p30;
	mov.b32 	%r172, %f189;
	mov.b32 	%r173, 8;
	// begin inline asm
	shfl.sync.down.b32 %r171, %r172, %r173, %r179, %r180;
	// end inline asm
	add.s32 	%r187, %r155, 8;
	setp.gt.s32 	%p31, %r187, %r179;
	mov.b32 	%f190, %r171;
	add.f32 	%f191, %f189, %f190;
	selp.f32 	%f192, %f189, %f191, %p31;
	mov.b32 	%r177, %f192;
	mov.b32 	%r178, 16;
	// begin inline asm
	shfl.sync.down.b32 %r176, %r177, %r178, %r179, %r180;
	// end inline asm
	add.s32 	%r188, %r155, 16;
	setp.gt.s32 	%p32, %r188, %r179;
	mov.b32 	%f193, %r176;
	add.f32 	%f194, %f192, %f193;
	selp.f32 	%f530, %f192, %f194, %p32;
	setp.ne.s32 	%p33, %r155, 0;
	@%p33 bra 	$L__BB3_54;
	shr.u32 	%r189, %r34, 3;
	and.b32  	%r190, %r189, 124;
	mov.u32 	%r191, _ZZN3cub18CUB_300001_SM_10006detail6reduce28DeviceReduceSingleTileKernelINS2_10policy_hubIfjN4cuda3std3__44plusIfEEE10Policy1000EPfSC_iS9_ffNS7_10__identityEEEvT0_T1_T2_T3_T4_T6_E12temp_storage;
	add.s32 	%r192, %r191, %r190;
	st.shared.f32 	[%r192+16], %f530;
$L__BB3_54:
	bar.sync 	0;
	setp.ne.s32 	%p34, %r34, 0;
	@%p34 bra 	$L__BB3_72;
	setp.gt.s32 	%p35, %r67, 32;
	ld.shared.f32 	%f195, [_ZZN3cub18CUB_300001_SM_10006detail6reduce28DeviceReduceSingleTileKernelINS2_10policy_hubIfjN4cuda3std3__44plusIfEEE10Policy1000EPfSC_iS9_ffNS7_10__identityEEEvT0_T1_T2_T3_T4_T6_E12temp_storage+20];
	add.f32 	%f196, %f530, %f195;
	selp.f32 	%f197, %f196, %f530, %p35;
	setp.gt.s32 	%p36, %r67, 64;
	ld.shared.f32 	%f198, [_ZZN3cub18CUB_300001_SM_10006detail6reduce28DeviceReduceSingleTileKernelINS2_10policy_hubIfjN4cuda3std3__44plusIfEEE10Policy1000EPfSC_iS9_ffNS7_10__identityEEEvT0_T1_T2_T3_T4_T6_E12temp_storage+24];
	add.f32 	%f199, %f198, %f197;
	selp.f32 	%f200, %f199, %f197, %p36;
	setp.gt.s32 	%p37, %r67, 96;
	ld.shared.f32 	%f201, [_ZZN3cub18CUB_300001_SM_10006detail6reduce28DeviceReduceSingleTileKernelINS2_10policy_hubIfjN4cuda3std3__44plusIfEEE10Policy1000EPfSC_iS9_ffNS7_10__identityEEEvT0_T1_T2_T3_T4_T6_E12temp_storage+28];
	add.f32 	%f202, %f201, %f200;
	selp.f32 	%f203, %f202, %f200, %p37;
	setp.gt.s32 	%p38, %r67, 128;
	ld.shared.f32 	%f204, [_ZZN3cub18CUB_300001_SM_10006detail6reduce28DeviceReduceSingleTileKernelINS2_10policy_hubIfjN4cuda3std3__44plusIfEEE10Policy1000EPfSC_iS9_ffNS7_10__identityEEEvT0_T1_T2_T3_T4_T6_E12temp_storage+32];
	add.f32 	%f205, %f204, %f203;
	selp.f32 	%f206, %f205, %f203, %p38;
	setp.gt.s32 	%p39, %r67, 160;
	ld.shared.f32 	%f207, [_ZZN3cub18CUB_300001_SM_10006detail6reduce28DeviceReduceSingleTileKernelINS2_10policy_hubIfjN4cuda3std3__44plusIfEEE10Policy1000EPfSC_iS9_ffNS7_10__identityEEEvT0_T1_T2_T3_T4_T6_E12temp_storage+36];
	add.f32 	%f208, %f207, %f206;
	selp.f32 	%f209, %f208, %f206, %p39;
	setp.gt.s32 	%p40, %r67, 192;
	ld.shared.f32 	%f210, [_ZZN3cub18CUB_300001_SM_10006detail6reduce28DeviceReduceSingleTileKernelINS2_10policy_hubIfjN4cuda3std3__44plusIfEEE10Policy1000EPfSC_iS9_ffNS7_10__identityEEEvT0_T1_T2_T3_T4_T6_E12temp_storage+40];
	add.f32 	%f211, %f210, %f209;
	selp.f32 	%f212, %f211, %f209, %p40;
	setp.gt.s32 	%p41, %r67, 224;
	ld.shared.f32 	%f213, [_ZZN3cub18CUB_300001_SM_10006detail6reduce28DeviceReduceSingleTileKernelINS2_10policy_hubIfjN4cuda3std3__44plusIfEEE10Policy1000EPfSC_iS9_ffNS7_10__identityEEEvT0_T1_T2_T3_T4_T6_E12temp_storage+44];
	add.f32 	%f214, %f213, %f212;
	selp.f32 	%f215, %f214, %f212, %p41;
	setp.gt.s32 	%p42, %r67, 256;
	ld.shared.f32 	%f216, [_ZZN3cub18CUB_300001_SM_10006detail6reduce28DeviceReduceSingleTileKernelINS2_10policy_hubIfjN4cuda3std3__44plusIfEEE10Policy1000EPfSC_iS9_ffNS7_10__identityEEEvT0_T1_T2_T3_T4_T6_E12temp_storage+48];
	add.f32 	%f217, %f216, %f215;
	selp.f32 	%f218, %f217, %f215, %p42;
	setp.gt.s32 	%p43, %r67, 288;
	ld.shared.f32 	%f219, [_ZZN3cub18CUB_300001_SM_10006detail6reduce28DeviceReduceSingleTileKernelINS2_10policy_hubIfjN4cuda3std3__44plusIfEEE10Policy1000EPfSC_iS9_ffNS7_10__identityEEEvT0_T1_T2_T3_T4_T6_E12temp_storage+52];
	add.f32 	%f220, %f219, %f218;
	selp.f32 	%f221, %f220, %f218, %p43;
	setp.gt.s32 	%p44, %r67, 320;
	ld.shared.f32 	%f222, [_ZZN3cub18CUB_300001_SM_10006detail6reduce28DeviceReduceSingleTileKernelINS2_10policy_hubIfjN4cuda3std3__44plusIfEEE10Policy1000EPfSC_iS9_ffNS7_10__identityEEEvT0_T1_T2_T3_T4_T6_E12temp_storage+56];
	add.f32 	%f223, %f222, %f221;
	selp.f32 	%f224, %f223, %f221, %p44;
	setp.gt.s32 	%p45, %r67, 352;
	ld.shared.f32 	%f225, [_ZZN3cub18CUB_300001_SM_10006detail6reduce28DeviceReduceSingleTileKernelINS2_10policy_hubIfjN4cuda3std3__44plusIfEEE10Policy1000EPfSC_iS9_ffNS7_10__identityEEEvT0_T1_T2_T3_T4_T6_E12temp_storage+60];
	add.f32 	%f226, %f225, %f224;
	selp.f32 	%f227, %f226, %f224, %p45;
	setp.gt.s32 	%p46, %r67, 384;
	ld.shared.f32 	%f228, [_ZZN3cub18CUB_300001_SM_10006detail6reduce28DeviceReduceSingleTileKernelINS2_10policy_hubIfjN4cuda3std3__44plusIfEEE10Policy1000EPfSC_iS9_ffNS7_10__identityEEEvT0_T1_T2_T3_T4_T6_E12temp_storage+64];
	add.f32 	%f229, %f228, %f227;
	selp.f32 	%f230, %f229, %f227, %p46;
	setp.gt.s32 	%p47, %r67, 416;
	ld.shared.f32 	%f231, [_ZZN3cub18CUB_300001_SM_10006detail6reduce28DeviceReduceSingleTileKernelINS2_10policy_hubIfjN4cuda3std3__44plusIfEEE10Policy1000EPfSC_iS9_ffNS7_10__identityEEEvT0_T1_T2_T3_T4_T6_E12temp_storage+68];
	add.f32 	%f232, %f231, %f230;
	selp.f32 	%f233, %f232, %f230, %p47;
	setp.gt.s32 	%p48, %r67, 448;
	ld.shared.f32 	%f234, [_ZZN3cub18CUB_300001_SM_10006detail6reduce28DeviceReduceSingleTileKernelINS2_10policy_hubIfjN4cuda3std3__44plusIfEEE10Policy1000EPfSC_iS9_ffNS7_10__identityEEEvT0_T1_T2_T3_T4_T6_E12temp_storage+72];
	add.f32 	%f235, %f234, %f233;
	selp.f32 	%f236, %f235, %f233, %p48;
	setp.gt.s32 	%p49, %r67, 480;
	ld.shared.f32 	%f237, [_ZZN3cub18CUB_300001_SM_10006detail6reduce28DeviceReduceSingleTileKernelINS2_10policy_hubIfjN4cuda3std3__44plusIfEEE10Policy1000EPfSC_iS9_ffNS7_10__identityEEEvT0_T1_T2_T3_T4_T6_E12temp_storage+76];
	add.f32 	%f238, %f237, %f236;
	selp.f32 	%f530, %f238, %f236, %p49;
	bra.uni 	$L__BB3_72;
$L__BB3_56:
	mov.u32 	%r46, %tid.x;
	mul.wide.u32 	%rd35, %r46, 4;
	add.s64 	%rd19, %rd16, %rd35;
	// begin inline asm
	ld.global.nc.u32 %r68, [%rd19];
	// end inline asm
	mov.b32 	%f59, %r68;
	add.s64 	%rd20, %rd19, 2048;
	// begin inline asm
	ld.global.nc.u32 %r69, [%rd20];
	// end inline asm
	mov.b32 	%f60, %r69;
	add.s64 	%rd21, %rd19, 4096;
	// begin inline asm
	ld.global.nc.u32 %r70, [%rd21];
	// end inline asm
	mov.b32 	%f61, %r70;
	add.s64 	%rd22, %rd19, 6144;
	// begin inline asm
	ld.global.nc.u32 %r71, [%rd22];
	// end inline asm
	mov.b32 	%f62, %r71;
	add.s64 	%rd23, %rd19, 8192;
	// begin inline asm
	ld.global.nc.u32 %r72, [%rd23];
	// end inline asm
	mov.b32 	%f63, %r72;
	add.s64 	%rd24, %rd19, 10240;
	// begin inline asm
	ld.global.nc.u32 %r73, [%rd24];
	// end inline asm
	mov.b32 	%f64, %r73;
	add.s64 	%rd25, %rd19, 12288;
	// begin inline asm
	ld.global.nc.u32 %r74, [%rd25];
	// end inline asm
	mov.b32 	%f65, %r74;
	add.s64 	%rd26, %rd19, 14336;
	// begin inline asm
	ld.global.nc.u32 %r75, [%rd26];
	// end inline asm
	mov.b32 	%f66, %r75;
	add.s64 	%rd27, %rd19, 16384;
	// begin inline asm
	ld.global.nc.u32 %r76, [%rd27];
	// end inline asm
	mov.b32 	%f67, %r76;
	add.s64 	%rd28, %rd19, 18432;
	// begin inline asm
	ld.global.nc.u32 %r77, [%rd28];
	// end inline asm
	mov.b32 	%f68, %r77;
	add.s64 	%rd29, %rd19, 20480;
	// begin inline asm
	ld.global.nc.u32 %r78, [%rd29];
	// end inline asm
	mov.b32 	%f69, %r78;
	add.s64 	%rd30, %rd19, 22528;
	// begin inline asm
	ld.global.nc.u32 %r79, [%rd30];
	// end inline asm
	mov.b32 	%f70, %r79;
	add.s64 	%rd31, %rd19, 24576;
	// begin inline asm
	ld.global.nc.u32 %r80, [%rd31];
	// end inline asm
	mov.b32 	%f71, %r80;
	add.s64 	%rd32, %rd19, 26624;
	// begin inline asm
	ld.global.nc.u32 %r81, [%rd32];
	// end inline asm
	mov.b32 	%f72, %r81;
	add.s64 	%rd33, %rd19, 28672;
	// begin inline asm
	ld.global.nc.u32 %r82, [%rd33];
	// end inline asm
	mov.b32 	%f73, %r82;
	add.s64 	%rd34, %rd19, 30720;
	// begin inline asm
	ld.global.nc.u32 %r83, [%rd34];
	// end inline asm
	mov.b32 	%f74, %r83;
	add.f32 	%f75, %f59, %f60;
	add.f32 	%f76, %f61, %f62;
	add.f32 	%f77, %f63, %f64;
	add.f32 	%f78, %f65, %f66;
	add.f32 	%f79, %f67, %f68;
	add.f32 	%f80, %f69, %f70;
	add.f32 	%f81, %f71, %f72;
	add.f32 	%f82, %f73, %f74;
	add.f32 	%f83, %f75, %f76;
	add.f32 	%f84, %f77, %f78;
	add.f32 	%f85, %f79, %f80;
	add.f32 	%f86, %f81, %f82;
	add.f32 	%f87, %f83, %f84;
	add.f32 	%f88, %f85, %f86;
	add.f32 	%f529, %f87, %f88;
	setp.lt.u32 	%p4, %r67, 16384;
	mov.b32 	%r400, 8192;
	@%p4 bra 	$L__BB3_60;
	add.s32 	%r47, %r67, -8192;
	mov.b32 	%r400, 8192;
$L__BB3_58:
	mul.wide.s32 	%rd52, %r400, 4;
	add.s64 	%rd36, %rd19, %rd52;
	// begin inline asm
	ld.global.nc.u32 %r86, [%rd36];
	// end inline asm
	mov.b32 	%f89, %r86;
	add.s64 	%rd37, %rd36, 2048;
	// begin inline asm
	ld.global.nc.u32 %r87, [%rd37];
	// end inline asm
	mov.b32 	%f90, %r87;
	add.s64 	%rd38, %rd36, 4096;
	// begin inline asm
	ld.global.nc.u32 %r88, [%rd38];
	// end inline asm
	mov.b32 	%f91, %r88;
	add.s64 	%rd39, %rd36, 6144;
	// begin inline asm
	ld.global.nc.u32 %r89, [%rd39];
	// end inline asm
	mov.b32 	%f92, %r89;
	add.s64 	%rd40, %rd36, 8192;
	// begin inline asm
	ld.global.nc.u32 %r90, [%rd40];
	// end inline asm
	mov.b32 	%f93, %r90;
	add.s64 	%rd41, %rd36, 10240;
	// begin inline asm
	ld.global.nc.u32 %r91, [%rd41];
	// end inline asm
	mov.b32 	%f94, %r91;
	add.s64 	%rd42, %rd36, 12288;
	// begin inline asm
	ld.global.nc.u32 %r92, [%rd42];
	// end inline asm
	mov.b32 	%f95, %r92;
	add.s64 	%rd43, %rd36, 14336;
	// begin inline asm
	ld.global.nc.u32 %r93, [%rd43];
	// end inline asm
	mov.b32 	%f96, %r93;
	add.s64 	%rd44, %rd36, 16384;
	// begin inline asm
	ld.global.nc.u32 %r94, [%rd44];
	// end inline asm
	mov.b32 	%f97, %r94;
	add.s64 	%rd45, %rd36, 18432;
	// begin inline asm
	ld.global.nc.u32 %r95, [%rd45];
	// end inline asm
	mov.b32 	%f98, %r95;
	add.s64 	%rd46, %rd36, 20480;
	// begin inline asm
	ld.global.nc.u32 %r96, [%rd46];
	// end inline asm
	mov.b32 	%f99, %r96;
	add.s64 	%rd47, %rd36, 22528;
	// begin inline asm
	ld.global.nc.u32 %r97, [%rd47];
	// end inline asm
	mov.b32 	%f100, %r97;
	add.s64 	%rd48, %rd36, 24576;
	// begin inline asm
	ld.global.nc.u32 %r98, [%rd48];
	// end inline asm
	mov.b32 	%f101, %r98;
	add.s64 	%rd49, %rd36, 26624;
	// begin inline asm
	ld.global.nc.u32 %r99, [%rd49];
	// end inline asm
	mov.b32 	%f102, %r99;
	add.s64 	%rd50, %rd36, 28672;
	// begin inline asm
	ld.global.nc.u32 %r100, [%rd50];
	// end inline asm
	mov.b32 	%f103, %r100;
	add.s64 	%rd51, %rd36, 30720;
	// begin inline asm
	ld.global.nc.u32 %r101, [%rd51];
	// end inline asm
	mov.b32 	%f104, %r101;
	add.f32 	%f105, %f529, %f89;
	add.f32 	%f106, %f90, %f91;
	add.f32 	%f107, %f92, %f93;
	add.f32 	%f108, %f94, %f95;
	add.f32 	%f109, %f96, %f97;
	add.f32 	%f110, %f98, %f99;
	add.f32 	%f111, %f100, %f101;
	add.f32 	%f112, %f102, %f103;
	add.f32 	%f113, %f105, %f106;
	add.f32 	%f114, %f107, %f108;
	add.f32 	%f115, %f109, %f110;
	add.f32 	%f116, %f111, %f112;
	add.f32 	%f117, %f113, %f114;
	add.f32 	%f118, %f115, %f116;
	add.f32 	%f119, %f117, %f118;
	add.f32 	%f529, %f119, %f104;
	sub.s32 	%r102, %r67, %r400;
	setp.lt.s32 	%p5, %r102, 8192;
	@%p5 bra 	$L__BB3_68;
	add.s32 	%r400, %r400, 8192;
	setp.le.s32 	%p6, %r400, %r47;
	@%p6 bra 	$L__BB3_58;
$L__BB3_60:
	setp.le.s32 	%p7, %r67, %r400;
	@%p7 bra 	$L__BB3_68;
	sub.s32 	%r51, %r67, %r400;
	setp.ge.s32 	%p8, %r46, %r51;
	@%p8 bra 	$L__BB3_68;
	not.b32 	%r103, %r46;
	add.s32 	%r104, %r67, %r103;
	sub.s32 	%r52, %r104, %r400;
	and.b32  	%r105, %r52, 1536;
	setp.eq.s32 	%p9, %r105, 1536;
	mov.u32 	%r404, %r46;
	@%p9 bra 	$L__BB3_65;
	add.s32 	%r402, %r46, %r400;
	shr.u32 	%r106, %r52, 9;
	add.s32 	%r107, %r106, 1;
	and.b32  	%r108, %r107, 3;
	neg.s32 	%r401, %r108;
	mov.u32 	%r404, %r46;
$L__BB3_64:
	.pragma "nounroll";
	mul.wide.u32 	%rd54, %r402, 4;
	add.s64 	%rd53, %rd16, %rd54;
	// begin inline asm
	ld.global.nc.u32 %r109, [%rd53];
	// end inline asm
	mov.b32 	%f121, %r109;
	add.f32 	%f529, %f529, %f121;
	add.s32 	%r404, %r404, 512;
	add.s32 	%r402, %r402, 512;
	add.s32 	%r401, %r401, 1;
	setp.ne.s32 	%p10, %r401, 0;
	@%p10 bra 	$L__BB3_64;
$L__BB3_65:
	setp.lt.u32 	%p11, %r52, 1536;
	@%p11 bra 	$L__BB3_68;
	cvt.u64.u32 	%rd55, %r404;
	cvt.u64.u32 	%rd56, %r400;
	add.s64 	%rd57, %rd55, %rd56;
	shl.b64 	%rd58, %rd57, 2;
	add.s64 	%rd59, %rd58, %rd16;
	add.s64 	%rd132, %rd59, 4096;
	add.s32 	%r405, %r404, %r400;
$L__BB3_67:
	mul.wide.u32 	%rd64, %r405, 4;
	add.s64 	%rd60, %rd16, %rd64;
	// begin inline asm
	ld.global.nc.u32 %r110, [%rd60];
	// end inline asm
	mov.b32 	%f122, %r110;
	add.f32 	%f123, %f529, %f122;
	add.s64 	%rd61, %rd132, -2048;
	// begin inline asm
	ld.global.nc.u32 %r111, [%rd61];
	// end inline asm
	mov.b32 	%f124, %r111;
	add.f32 	%f125, %f123, %f124;
	// begin inline asm
	ld.global.nc.u32 %r112, [%rd132];
	// end inline asm
	mov.b32 	%f126, %r112;
	add.f32 	%f127, %f125, %f126;
	add.s64 	%rd63, %rd132, 2048;
	// begin inline asm
	ld.global.nc.u32 %r113, [%rd63];
	// end inline asm
	mov.b32 	%f128, %r113;
	add.f32 	%f529, %f127, %f128;
	add.s32 	%r404, %r404, 2048;
	add.s64 	%rd132, %rd132, 8192;
	add.s32 	%r405, %r405, 2048;
	setp.lt.s32 	%p12, %r404, %r51;
	@%p12 bra 	$L__BB3_67;
$L__BB3_68:
	// begin inline asm
	mov.u32 %r114, %laneid;
	// end inline asm
	mov.b32 	%r116, %f529;
	mov.b32 	%r117, 1;
	mov.b32 	%r138, 31;
	mov.b32 	%r139, -1;
	// begin inline asm
	shfl.sync.down.b32 %r115, %r116, %r117, %r138, %r139;
	// end inline asm
	setp.gt.s32 	%p13, %r114, 30;
	mov.b32 	%f129, %r115;
	add.f32 	%f130, %f529, %f129;
	selp.f32 	%f131, %f529, %f130, %p13;
	mov.b32 	%r121, %f131;
	mov.b32 	%r122, 2;
	// begin inline asm
	shfl.sync.down.b32 %r120, %r121, %r122, %r138, %r139;
	// end inline asm
	setp.gt.s32 	%p14, %r114, 29;
	mov.b32 	%f132, %r120;
	add.f32 	%f133, %f131, %f132;
	selp.f32 	%f134, %f131, %f133, %p14;
	mov.b32 	%r126, %f134;
	mov.b32 	%r127, 4;
	// begin inline asm
	shfl.sync.down.b32 %r125, %r126, %r127, %r138, %r139;
	// end inline asm
	setp.gt.s32 	%p15, %r114, 27;
	mov.b32 	%f135, %r125;
	add.f32 	%f136, %f134, %f135;
	selp.f32 	%f137, %f134, %f136, %p15;
	mov.b32 	%r131, %f137;
	mov.b32 	%r132, 8;
	// begin inline asm
	shfl.sync.down.b32 %r130, %r131, %r132, %r138, %r139;
	// end inline asm
	setp.gt.s32 	%p16, %r114, 23;
	mov.b32 	%f138, %r130;
	add.f32 	%f139, %f137, %f138;
	selp.f32 	%f140, %f137, %f139, %p16;
	mov.b32 	%r136, %f140;
	mov.b32 	%r137, 16;
	// begin inline asm
	shfl.sync.down.b32 %r135, %r136, %r137, %r138, %r139;
	// end inline asm
	setp.gt.s32 	%p17, %r114, 15;
	mov.b32 	%f141, %r135;
	add.f32 	%f54, %f140, %f141;
	selp.f32 	%f530, %f140, %f54, %p17;
	setp.ne.s32 	%p18, %r114, 0;
	@%p18 bra 	$L__BB3_70;
	shr.u32 	%r140, %r46, 3;
	and.b32  	%r141, %r140, 124;
	mov.u32 	%r142, _ZZN3cub18CUB_300001_SM_10006detail6reduce28DeviceReduceSingleTileKernelINS2_10policy_hubIfjN4cuda3std3__44plusIfEEE10Policy1000EPfSC_iS9_ffNS7_10__identityEEEvT0_T1_T2_T3_T4_T6_E12temp_storage;
	add.s32 	%r143, %r142, %r141;
	st.shared.f32 	[%r143+16], %f54;
$L__BB3_70:
	bar.sync 	0;
	setp.ne.s32 	%p19, %r46, 0;
	@%p19 bra 	$L__BB3_72;
	ld.shared.f32 	%f142, [_ZZN3cub18CUB_300001_SM_10006detail6reduce28DeviceReduceSingleTileKernelINS2_10policy_hubIfjN4cuda3std3__44plusIfEEE10Policy1000EPfSC_iS9_ffNS7_10__identityEEEvT0_T1_T2_T3_T4_T6_E12temp_storage+20];
	add.f32 	%f143, %f530, %f142;
	ld.shared.f32 	%f144, [_ZZN3cub18CUB_300001_SM_10006detail6reduce28DeviceReduceSingleTileKernelINS2_10policy_hubIfjN4cuda3std3__44plusIfEEE10Policy1000EPfSC_iS9_ffNS7_10__identityEEEvT0_T1_T2_T3_T4_T6_E12temp_storage+24];
	add.f32 	%f145, %f143, %f144;
	ld.shared.f32 	%f146, [_ZZN3cub18CUB_300001_SM_10006detail6reduce28DeviceReduceSingleTileKernelINS2_10policy_hubIfjN4cuda3std3__44plusIfEEE10Policy1000EPfSC_iS9_ffNS7_10__identityEEEvT0_T1_T2_T3_T4_T6_E12temp_storage+28];
	add.f32 	%f147, %f145, %f146;
	ld.shared.f32 	%f148, [_ZZN3cub18CUB_300001_SM_10006detail6reduce28DeviceReduceSingleTileKernelINS2_10policy_hubIfjN4cuda3std3__44plusIfEEE10Policy1000EPfSC_iS9_ffNS7_10__identityEEEvT0_T1_T2_T3_T4_T6_E12temp_storage+32];
	add.f32 	%f149, %f147, %f148;
	ld.shared.f32 	%f150, [_ZZN3cub18CUB_300001_SM_10006detail6reduce28DeviceReduceSingleTileKernelINS2_10policy_hubIfjN4cuda3std3__44plusIfEEE10Policy1000EPfSC_iS9_ffNS7_10__identityEEEvT0_T1_T2_T3_T4_T6_E12temp_storage+36];
	add.f32 	%f151, %f149, %f150;
	ld.shared.f32 	%f152, [_ZZN3cub18CUB_300001_SM_10006detail6reduce28DeviceReduceSingleTileKernelINS2_10policy_hubIfjN4cuda3std3__44plusIfEEE10Policy1000EPfSC_iS9_ffNS7_10__identityEEEvT0_T1_T2_T3_T4_T6_E12temp_storage+40];
	add.f32 	%f153, %f151, %f152;
	ld.shared.f32 	%f154, [_ZZN3cub18CUB_300001_SM_10006detail6reduce28DeviceReduceSingleTileKernelINS2_10policy_hubIfjN4cuda3std3__44plusIfEEE10Policy1000EPfSC_iS9_ffNS7_10__identityEEEvT0_T1_T2_T3_T4_T6_E12temp_storage+44];
	add.f32 	%f155, %f153, %f154;
	ld.shared.f32 	%f156, [_ZZN3cub18CUB_300001_SM_10006detail6reduce28DeviceReduceSingleTileKernelINS2_10policy_hubIfjN4cuda3std3__44plusIfEEE10Policy1000EPfSC_iS9_ffNS7_10__identityEEEvT0_T1_T2_T3_T4_T6_E12temp_storage+48];
	add.f32 	%f157, %f155, %f156;
	ld.shared.f32 	%f158, [_ZZN3cub18CUB_300001_SM_10006detail6reduce28DeviceReduceSingleTileKernelINS2_10policy_hubIfjN4cuda3std3__44plusIfEEE10Policy1000EPfSC_iS9_ffNS7_10__identityEEEvT0_T1_T2_T3_T4_T6_E12temp_storage+52];
	add.f32 	%f159, %f157, %f158;
	ld.shared.f32 	%f160, [_ZZN3cub18CUB_300001_SM_10006detail6reduce28DeviceReduceSingleTileKernelINS2_10policy_hubIfjN4cuda3std3__44plusIfEEE10Policy1000EPfSC_iS9_ffNS7_10__identityEEEvT0_T1_T2_T3_T4_T6_E12temp_storage+56];
	add.f32 	%f161, %f159, %f160;
	ld.shared.f32 	%f162, [_ZZN3cub18CUB_300001_SM_10006detail6reduce28DeviceReduceSingleTileKernelINS2_10policy_hubIfjN4cuda3std3__44plusIfEEE10Policy1000EPfSC_iS9_ffNS7_10__identityEEEvT0_T1_T2_T3_T4_T6_E12temp_storage+60];
	add.f32 	%f163, %f161, %f162;
	ld.shared.f32 	%f164, [_ZZN3cub18CUB_300001_SM_10006detail6reduce28DeviceReduceSingleTileKernelINS2_10policy_hubIfjN4cuda3std3__44plusIfEEE10Policy1000EPfSC_iS9_ffNS7_10__identityEEEvT0_T1_T2_T3_T4_T6_E12temp_storage+64];
	add.f32 	%f165, %f163, %f164;
	ld.shared.f32 	%f166, [_ZZN3cub18CUB_300001_SM_10006detail6reduce28DeviceReduceSingleTileKernelINS2_10policy_hubIfjN4cuda3std3__44plusIfEEE10Policy1000EPfSC_iS9_ffNS7_10__identityEEEvT0_T1_T2_T3_T4_T6_E12temp_storage+68];
	add.f32 	%f167, %f165, %f166;
	ld.shared.f32 	%f168, [_ZZN3cub18CUB_300001_SM_10006detail6reduce28DeviceReduceSingleTileKernelINS2_10policy_hubIfjN4cuda3std3__44plusIfEEE10Policy1000EPfSC_iS9_ffNS7_10__identityEEEvT0_T1_T2_T3_T4_T6_E12temp_storage+72];
	add.f32 	%f169, %f167, %f168;
	ld.shared.f32 	%f170, [_ZZN3cub18CUB_300001_SM_10006detail6reduce28DeviceReduceSingleTileKernelINS2_10policy_hubIfjN4cuda3std3__44plusIfEEE10Policy1000EPfSC_iS9_ffNS7_10__identityEEEvT0_T1_T2_T3_T4_T6_E12temp_storage+76];
	add.f32 	%f530, %f169, %f170;
$L__BB3_72:
	mov.u32 	%r379, %tid.x;
	setp.ne.s32 	%p111, %r379, 0;
	@%p111 bra 	$L__BB3_74;
	add.f32 	%f503, %f58, %f530;
	st.global.f32 	[%rd1], %f503;
$L__BB3_74:
	ret;

}
	// .globl	_ZN3cub18CUB_300001_SM_10006detail6reduce28DeviceReduceSingleTileKernelINS2_10policy_hubIfyN4cuda3std3__44plusIfEEE10Policy1000EN6thrust24THRUST_300001_SM_1000_NS6detail15normal_iteratorINSD_10device_ptrIfEEEEPfyS9_ff6squareEEvT0_T1_T2_T3_T4_T6_
.visible .entry _ZN3cub18CUB_300001_SM_10006detail6reduce28DeviceReduceSingleTileKernelINS2_10policy_hubIfyN4cuda3std3__44plusIfEEE10Policy1000EN6thrust24THRUST_300001_SM_1000_NS6detail15normal_iteratorINSD_10device_ptrIfEEEEPfyS9_ff6squareEEvT0_T1_T2_T3_T4_T6_(
	.param .align 8 .b8 _ZN3cub18CUB_300001_SM_10006detail6reduce28DeviceReduceSingleTileKernelINS2_10policy_hubIfyN4cuda3std3__44plusIfEEE10Policy1000EN6thrust24THRUST_300001_SM_1000_NS6detail15normal_iteratorINSD_10device_ptrIfEEEEPfyS9_ff6squareEEvT0_T1_T2_T3_T4_T6__param_0[8],
	.param .u64 .ptr .align 1 _ZN3cub18CUB_300001_SM_10006detail6reduce28DeviceReduceSingleTileKernelINS2_10policy_hubIfyN4cuda3std3__44plusIfEEE10Policy1000EN6thrust24THRUST_300001_SM_1000_NS6detail15normal_iteratorINSD_10device_ptrIfEEEEPfyS9_ff6squareEEvT0_T1_T2_T3_T4_T6__param_1,
	.param .u64 _ZN3cub18CUB_300001_SM_10006detail6reduce28DeviceReduceSingleTileKernelINS2_10policy_hubIfyN4cuda3std3__44plusIfEEE10Policy1000EN6thrust24THRUST_300001_SM_1000_NS6detail15normal_iteratorINSD_10device_ptrIfEEEEPfyS9_ff6squareEEvT0_T1_T2_T3_T4_T6__param_2,
	.param .align 1 .b8 _ZN3cub18CUB_300001_SM_10006detail6reduce28DeviceReduceSingleTileKernelINS2_10policy_hubIfyN4cuda3std3__44plusIfEEE10Policy1000EN6thrust24THRUST_300001_SM_1000_NS6detail15normal_iteratorINSD_10device_ptrIfEEEEPfyS9_ff6squareEEvT0_T1_T2_T3_T4_T6__param_3[1],
	.param .f32 _ZN3cub18CUB_300001_SM_10006detail6reduce28DeviceReduceSingleTileKernelINS2_10policy_hubIfyN4cuda3std3__44plusIfEEE10Policy1000EN6thrust24THRUST_300001_SM_1000_NS6detail15normal_iteratorINSD_10device_ptrIfEEEEPfyS9_ff6squareEEvT0_T1_T2_T3_T4_T6__param_4,
	.param .align 1 .b8 _ZN3cub18CUB_300001_SM_10006detail6reduce28DeviceReduceSingleTileKernelINS2_10policy_hubIfyN4cuda3std3__44plusIfEEE10Policy1000EN6thrust24THRUST_300001_SM_1000_NS6detail15normal_iteratorINSD_10device_ptrIfEEEEPfyS9_ff6squareEEvT0_T1_T2_T3_T4_T6__param_5[1]
)
.maxntid 256
.minnctapersm 1
{
	.reg .pred 	%p<59>;
	.reg .b32 	%r<171>;
	.reg .b32 	%f<344>;
	.reg .b64 	%rd<56>;
	// demoted variable
	.shared .align 4 .b8 _ZZN3cub18CUB_300001_SM_10006detail6reduce28DeviceReduceSingleTileKernelINS2_10policy_hubIfyN4cuda3std3__44plusIfEEE10Policy1000EN6thrust24THRUST_300001_SM_1000_NS6detail15normal_iteratorINSD_10device_ptrIfEEEEPfyS9_ff6squareEEvT0_T1_T2_T3_T4_T6_E12temp_storage[44];
	ld.param.u64 	%rd18, [_ZN3cub18CUB_300001_SM_10006detail6reduce28DeviceReduceSingleTileKernelINS2_10policy_hubIfyN4cuda3std3__44plusIfEEE10Policy1000EN6thrust24THRUST_300001_SM_1000_NS6detail15normal_iteratorINSD_10device_ptrIfEEEEPfyS9_ff6squareEEvT0_T1_T2_T3_T4_T6__param_0];
	ld.param.u64 	%rd20, [_ZN3cub18CUB_300001_SM_10006detail6reduce28DeviceReduceSingleTileKernelINS2_10policy_hubIfyN4cuda3std3__44plusIfEEE10Policy1000EN6thrust24THRUST_300001_SM_1000_NS6detail15normal_iteratorINSD_10device_ptrIfEEEEPfyS9_ff6squareEEvT0_T1_T2_T3_T4_T6__param_1];
	ld.param.u64 	%rd19, [_ZN3cub18CUB_300001_SM_10006detail6reduce28DeviceReduceSingleTileKernelINS2_10policy_hubIfyN4cuda3std3__44plusIfEEE10Policy1000EN6thrust24THRUST_300001_SM_1000_NS6detail15normal_iteratorINSD_10device_ptrIfEEEEPfyS9_ff6squareEEvT0_T1_T2_T3_T4_T6__param_2];
	ld.param.f32 	%f42, [_ZN3cub18CUB_300001_SM_10006detail6reduce28DeviceReduceSingleTileKernelINS2_10policy_hubIfyN4cuda3std3__44plusIfEEE10Policy1000EN6thrust24THRUST_300001_SM_1000_NS6detail15normal_iteratorINSD_10device_ptrIfEEEEPfyS9_ff6squareEEvT0_T1_T2_T3_T4_T6__param_4];
	cvta.to.global.u64 	%rd1, %rd20;
	setp.ne.s64 	%p1, %rd19, 0;
	@%p1 bra 	$L__BB4_3;
	mov.u32 	%r156, %tid.x;
	setp.ne.s32 	%p58, %r156, 0;
	@%p58 bra 	$L__BB4_51;
	st.global.f32 	[%rd1], %f42;
	bra.uni 	$L__BB4_51;
$L__BB4_3:
	cvta.to.global.u64 	%rd2, %rd18;
	setp.gt.u64 	%p2, %rd19, 4095;
	@%p2 bra 	$L__BB4_28;
	cvt.u32.u64 	%r1, %rd19;
	mov.u32 	%r2, %tid.x;
	setp.ge.u32 	%p24, %r2, %r1;
	mov.f32 	%f331, 0f00000000;
	mov.u32 	%r160, %r2;
	@%p24 bra 	$L__BB4_6;
	mul.wide.u32 	%rd41, %r2, 4;
	add.s64 	%rd42, %rd2, %rd41;
	ld.global.f32 	%f203, [%rd42];
	mul.f32 	%f331, %f203, %f203;
	add.s32 	%r160, %r2, 256;
$L__BB4_6:
	setp.ge.u32 	%p25, %r160, %r1;
	@%p25 bra 	$L__BB4_19;
	not.b32 	%r83, %r160;
	add.s32 	%r84, %r83, %r1;
	shr.u32 	%r85, %r84, 8;
	add.s32 	%r5, %r85, 1;
	and.b32  	%r6, %r5, 15;
	setp.lt.u32 	%p26, %r84, 3840;
	@%p26 bra 	$L__BB4_10;
	and.b32  	%r86, %r5, 33554416;
	neg.s32 	%r158, %r86;
	mul.wide.u32 	%rd43, %r160, 4;
	add.s64 	%rd44, %rd43, %rd2;
	add.s64 	%rd51, %rd44, 8192;
$L__BB4_9:
	.pragma "nounroll";
	ld.global.f32 	%f205, [%rd51+-8192];
	fma.rn.f32 	%f206, %f205, %f205, %f331;
	ld.global.f32 	%f207, [%rd51+-7168];
	fma.rn.f32 	%f208, %f207, %f207, %f206;
	ld.global.f32 	%f209, [%rd51+-6144];
	fma.rn.f32 	%f210, %f209, %f209, %f208;
	ld.global.f32 	%f211, [%rd51+-5120];
	fma.rn.f32 	%f212, %f211, %f211, %f210;
	ld.global.f32 	%f213, [%rd51+-4096];
	fma.rn.f32 	%f214, %f213, %f213, %f212;
	ld.global.f32 	%f215, [%rd51+-3072];
	fma.rn.f32 	%f216, %f215, %f215, %f214;
	ld.global.f32 	%f217, [%rd51+-2048];
	fma.rn.f32 	%f218, %f217, %f217, %f216;
	ld.global.f32 	%f219, [%rd51+-1024];
	fma.rn.f32 	%f220, %f219, %f219, %f218;
	ld.global.f32 	%f221, [%rd51];
	fma.rn.f32 	%f222, %f221, %f221, %f220;
	ld.global.f32 	%f223, [%rd51+1024];
	fma.rn.f32 	%f224, %f223, %f223, %f222;
	ld.global.f32 	%f225, [%rd51+2048];
	fma.rn.f32 	%f226, %f225, %f225, %f224;
	ld.global.f32 	%f227, [%rd51+3072];
	fma.rn.f32 	%f228, %f227, %f227, %f226;
	ld.global.f32 	%f229, [%rd51+4096];
	fma.rn.f32 	%f230, %f229, %f229, %f228;
	ld.global.f32 	%f231, [%rd51+5120];
	fma.rn.f32 	%f232, %f231, %f231, %f230;
	ld.global.f32 	%f233, [%rd51+6144];
	fma.rn.f32 	%f234, %f233, %f233, %f232;
	ld.global.f32 	%f235, [%rd51+7168];
	fma.rn.f32 	%f331, %f235, %f235, %f234;
	add.s32 	%r160, %r160, 4096;
	add.s32 	%r158, %r158, 16;
	add.s64 	%rd51, %rd51, 16384;
	setp.ne.s32 	%p27, %r158, 0;
	@%p27 bra 	$L__BB4_9;
$L__BB4_10:
	setp.eq.s32 	%p28, %r6, 0;
	@%p28 bra 	$L__BB4_19;
	and.b32  	%r13, %r5, 7;
	setp.lt.u32 	%p29, %r6, 8;
	@%p29 bra 	$L__BB4_13;
	mul.wide.s32 	%rd45, %r160, 4;
	add.s64 	%rd46, %rd2, %rd45;
	ld.global.f32 	%f237, [%rd46];
	fma.rn.f32 	%f238, %f237, %f237, %f331;
	ld.global.f32 	%f239, [%rd46+1024];
	fma.rn.f32 	%f240, %f239, %f239, %f238;
	ld.global.f32 	%f241, [%rd46+2048];
	fma.rn.f32 	%f242, %f241, %f241, %f240;
	ld.global.f32 	%f243, [%rd46+3072];
	fma.rn.f32 	%f244, %f243, %f243, %f242;
	ld.global.f32 	%f245, [%rd46+4096];
	fma.rn.f32 	%f246, %f245, %f245, %f244;
	ld.global.f32 	%f247, [%rd46+5120];
	fma.rn.f32 	%f248, %f247, %f247, %f246;
	ld.global.f32 	%f249, [%rd46+6144];
	fma.rn.f32 	%f250, %f249, %f249, %f248;
	ld.global.f32 	%f251, [%rd46+7168];
	fma.rn.f32 	%f331, %f251, %f251, %f250;
	add.s32 	%r160, %r160, 2048;
$L__BB4_13:
	setp.eq.s32 	%p30, %r13, 0;
	@%p30 bra 	$L__BB4_19;
	and.b32  	%r16, %r5, 3;
	setp.lt.u32 	%p31, %r13, 4;
	@%p31 bra 	$L__BB4_16;
	mul.wide.s32 	%rd47, %r160, 4;
	add.s64 	%rd48, %rd2, %rd47;
	ld.global.f32 	%f253, [%rd48];
	fma.rn.f32 	%f254, %f253, %f253, %f331;
	ld.global.f32 	%f255, [%rd48+1024];
	fma.rn.f32 	%f256, %f255, %f255, %f254;
	ld.global.f32 	%f257, [%rd48+2048];
	fma.rn.f32 	%f258, %f257, %f257, %f256;
	ld.global.f32 	%f259, [%rd48+3072];
	fma.rn.f32 	%f331, %f259, %f259, %f258;
	add.s32 	%r160, %r160, 1024;
$L__BB4_16:
	setp.eq.s32 	%p32, %r16, 0;
	@%p32 bra 	$L__BB4_19;
	neg.s32 	%r163, %r16;
$L__BB4_18:
	.pragma "nounroll";
	mul.wide.s32 	%rd49, %r160, 4;
	add.s64 	%rd50, %rd2, %rd49;
	ld.global.f32 	%f260, [%rd50];
	fma.rn.f32 	%f331, %f260, %f260, %f331;
	add.s32 	%r160, %r160, 256;
	add.s32 	%r163, %r163, 1;
	setp.ne.s32 	%p33, %r163, 0;
	@%p33 bra 	$L__BB4_18;
$L__BB4_19:
	setp.lt.u64 	%p34, %rd19, 256;
	@%p34 bra 	$L__BB4_24;
	// begin inline asm
	mov.u32 %r125, %laneid;
	// end inline asm
	mov.b32 	%r127, %f331;
	mov.b32 	%r128, 1;
	mov.b32 	%r149, 31;
	mov.b32 	%r150, -1;
	// begin inline asm
	shfl.sync.down.b32 %r126, %r127, %r128, %r149, %r150;
	// end inline asm
	setp.gt.s32 	%p50, %r125, 30;
	mov.b32 	%f295, %r126;
	add.f32 	%f296, %f331, %f295;
	selp.f32 	%f297, %f331, %f296, %p50;
	mov.b32 	%r132, %f297;
	mov.b32 	%r133, 2;
	// begin inline asm
	shfl.sync.down.b32 %r131, %r132, %r133, %r149, %r150;
	// end inline asm
	setp.gt.s32 	%p51, %r125, 29;
	mov.b32 	%f298, %r131;
	add.f32 	%f299, %f297, %f298;
	selp.f32 	%f300, %f297, %f299, %p51;
	mov.b32 	%r137, %f300;
	mov.b32 	%r138, 4;
	// begin inline asm
	shfl.sync.down.b32 %r136, %r137, %r138, %r149, %r150;
	// end inline asm
	setp.gt.s32 	%p52, %r125, 27;
	mov.b32 	%f301, %r136;
	add.f32 	%f302, %f300, %f301;
	selp.f32 	%f303, %f300, %f302, %p52;
	mov.b32 	%r142, %f303;
	mov.b32 	%r143, 8;
	// begin inline asm
	shfl.sync.down.b32 %r141, %r142, %r143, %r149, %r150;
	// end inline asm
	setp.gt.s32 	%p53, %r125, 23;
	mov.b32 	%f304, %r141;
	add.f32 	%f305, %f303, %f304;
	selp.f32 	%f306, %f303, %f305, %p53;
	mov.b32 	%r147, %f306;
	mov.b32 	%r148, 16;
	// begin inline asm
	shfl.sync.down.b32 %r146, %r147, %r148, %r149, %r150;
	// end inline asm
	setp.gt.s32 	%p54, %r125, 15;
	mov.b32 	%f307, %r146;
	add.f32 	%f16, %f306, %f307;
	selp.f32 	%f343, %f306, %f16, %p54;
	setp.ne.s32 	%p55, %r125, 0;
	@%p55 bra 	$L__BB4_22;
	shr.u32 	%r151, %r2, 3;
	and.b32  	%r152, %r151, 124;
	mov.u32 	%r153, _ZZN3cub18CUB_300001_SM_10006detail6reduce28DeviceReduceSingleTileKernelINS2_10policy_hubIfyN4cuda3std3__44plusIfEEE10Policy1000EN6thrust24THRUST_300001_SM_1000_NS6detail15normal_iteratorINSD_10device_ptrIfEEEEPfyS9_ff6squareEEvT0_T1_T2_T3_T4_T6_E12temp_storage;
	add.s32 	%r154, %r153, %r152;
	st.shared.f32 	[%r154+8], %f16;
$L__BB4_22:
	bar.sync 	0;
	setp.ne.s32 	%p56, %r2, 0;
	@%p56 bra 	$L__BB4_49;
	ld.shared.f32 	%f308, [_ZZN3cub18CUB_300001_SM_10006detail6reduce28DeviceReduceSingleTileKernelINS2_10policy_hubIfyN4cuda3std3__44plusIfEEE10Policy1000EN6thrust24THRUST_300001_SM_1000_NS6detail15normal_iteratorINSD_10device_ptrIfEEEEPfyS9_ff6squareEEvT0_T1_T2_T3_T4_T6_E12temp_storage+12];
	add.f32 	%f309, %f343, %f308;
	ld.shared.f32 	%f310, [_ZZN3cub18CUB_300001_SM_10006detail6reduce28DeviceReduceSingleTileKernelINS2_10policy_hubIfyN4cuda3std3__44plusIfEEE10Policy1000EN6thrust24THRUST_300001_SM_1000_NS6detail15normal_iteratorINSD_10device_ptrIfEEEEPfyS9_ff6squareEEvT0_T1_T2_T3_T4_T6_E12temp_storage+16];
	add.f32 	%f311, %f309, %f310;
	ld.shared.f32 	%f312, [_ZZN3cub18CUB_300001_SM_10006detail6reduce28DeviceReduceSingleTileKernelINS2_10policy_hubIfyN4cuda3std3__44plusIfEEE10Policy1000EN6thrust24THRUST_300001_SM_1000_NS6detail15normal_iteratorINSD_10device_ptrIfEEEEPfyS9_ff6squareEEvT0_T1_T2_T3_T4_T6_E12temp_storage+20];
	add.f32 	%f313, %f311, %f312;
	ld.shared.f32 	%f314, [_ZZN3cub18CUB_300001_SM_10006detail6reduce28DeviceReduceSingleTileKernelINS2_10policy_hubIfyN4cuda3std3__44plusIfEEE10Policy1000EN6thrust24THRUST_300001_SM_1000_NS6detail15normal_iteratorINSD_10device_ptrIfEEEEPfyS9_ff6squareEEvT0_T1_T2_T3_T4_T6_E12temp_storage+24];
	add.f32 	%f315, %f313, %f314;
	ld.shared.f32 	%f316, [_ZZN3cub18CUB_300001_SM_10006detail6reduce28DeviceReduceSingleTileKernelINS2_10policy_hubIfyN4cuda3std3__44plusIfEEE10Policy1000EN6thrust24THRUST_300001_SM_1000_NS6detail15normal_iteratorINSD_10device_ptrIfEEEEPfyS9_ff6squareEEvT0_T1_T2_T3_T4_T6_E12temp_storage+28];
	add.f32 	%f317, %f315, %f316;
	ld.shared.f32 	%f318, [_ZZN3cub18CUB_300001_SM_10006detail6reduce28DeviceReduceSingleTileKernelINS2_10policy_hubIfyN4cuda3std3__44plusIfEEE10Policy1000EN6thrust24THRUST_300001_SM_1000_NS6detail15normal_iteratorINSD_10device_ptrIfEEEEPfyS9_ff6squareEEvT0_T1_T2_T3_T4_T6_E12temp_storage+32];
	add.f32 	%f319, %f317, %f318;
	ld.shared.f32 	%f320, [_ZZN3cub18CUB_300001_SM_10006detail6reduce28DeviceReduceSingleTileKernelINS2_10policy_hubIfyN4cuda3std3__44plusIfEEE10Policy1000EN6thrust24THRUST_300001_SM_1000_NS6detail15normal_iteratorINSD_10device_ptrIfEEEEPfyS9_ff6squareEEvT0_T1_T2_T3_T4_T6_E12temp_storage+36];
	add.f32 	%f343, %f319, %f320;
	bra.uni 	$L__BB4_49;
$L__BB4_24:
	// begin inline asm
	mov.u32 %r87, %laneid;
	// end inline asm
	and.b32  	%r113, %r2, 992;
	add.s32 	%r114, %r113, 32;
	setp.gt.u32 	%p35, %r114, %r1;
	not.b32 	%r115, %r113;
	add.s32 	%r116, %r1, %r115;
	selp.b32 	%r111, %r116, 31, %p35;
	mov.b32 	%r89, %f331;
	mov.b32 	%r90, 1;
	mov.b32 	%r112, -1;
	// begin inline asm
	shfl.sync.down.b32 %r88, %r89, %r90, %r111, %r112;
	// end inline asm
	setp.lt.s32 	%p36, %r87, %r111;
	mov.b32 	%f261, %r88;
	add.f32 	%f262, %f331, %f261;
	selp.f32 	%f263, %f262, %f331, %p36;
	mov.b32 	%r94, %f263;
	mov.b32 	%r95, 2;
	// begin inline asm
	shfl.sync.down.b32 %r93, %r94, %r95, %r111, %r112;
	// end inline asm
	add.s32 	%r117, %r87, 2;
	setp.gt.s32 	%p37, %r117, %r111;
	mov.b32 	%f264, %r93;
	add.f32 	%f265, %f263, %f264;
	selp.f32 	%f266, %f263, %f265, %p37;
	mov.b32 	%r99, %f266;
	mov.b32 	%r100, 4;
	// begin inline asm
	shfl.sync.down.b32 %r98, %r99, %r100, %r111, %r112;
	// end inline asm
	add.s32 	%r118, %r87, 4;
	setp.gt.s32 	%p38, %r118, %r111;
	mov.b32 	%f267, %r98;
	add.f32 	%f268, %f266, %f267;
	selp.f32 	%f269, %f266, %f268, %p38;
	mov.b32 	%r104, %f269;
	mov.b32 	%r105, 8;
	// begin inline asm
	shfl.sync.down.b32 %r103, %r104, %r105, %r111, %r112;
	// end inline asm
	add.s32 	%r119, %r87, 8;
	setp.gt.s32 	%p39, %r119, %r111;
	mov.b32 	%f270, %r103;
	add.f32 	%f271, %f269, %f270;
	selp.f32 	%f272, %f269, %f271, %p39;
	mov.b32 	%r109, %f272;
	mov.b32 	%r110, 16;
	// begin inline asm
	shfl.sync.down.b32 %r108, %r109, %r110, %r111, %r112;
	// end inline asm
	add.s32 	%r120, %r87, 16;
	setp.gt.s32 	%p40, %r120, %r111;
	mov.b32 	%f273, %r108;
	add.f32 	%f274, %f272, %f273;
	selp.f32 	%f343, %f272, %f274, %p40;
	setp.ne.s32 	%p41, %r87, 0;
	@%p41 bra 	$L__BB4_26;
	shr.u32 	%r121, %r2, 3;
	and.b32  	%r122, %r121, 124;
	mov.u32 	%r123, _ZZN3cub18CUB_300001_SM_10006detail6reduce28DeviceReduceSingleTileKernelINS2_10policy_hubIfyN4cuda3std3__44plusIfEEE10Policy1000EN6thrust24THRUST_300001_SM_1000_NS6detail15normal_iteratorINSD_10device_ptrIfEEEEPfyS9_ff6squareEEvT0_T1_T2_T3_T4_T6_E12temp_storage;
	add.s32 	%r124, %r123, %r122;
	st.shared.f32 	[%r124+8], %f343;
$L__BB4_26:
	bar.sync 	0;
	setp.ne.s32 	%p42, %r2, 0;
	@%p42 bra 	$L__BB4_49;
	setp.gt.u64 	%p43, %rd19, 32;
	ld.shared.f32 	%f275, [_ZZN3cub18CUB_300001_SM_10006detail6reduce28DeviceReduceSingleTileKernelINS2_10policy_hubIfyN4cuda3std3__44plusIfEEE10Policy1000EN6thrust24THRUST_300001_SM_1000_NS6detail15normal_iteratorINSD_10device_ptrIfEEEEPfyS9_ff6squareEEvT0_T1_T2_T3_T4_T6_E12temp_storage+12];
	add.f32 	%f276, %f343, %f275;
	selp.f32 	%f277, %f276, %f343, %p43;
	setp.gt.u64 	%p44, %rd19, 64;
	ld.shared.f32 	%f278, [_ZZN3cub18CUB_300001_SM_10006detail6reduce28DeviceReduceSingleTileKernelINS2_10policy_hubIfyN4cuda3std3__44plusIfEEE10Policy1000EN6thrust24THRUST_300001_SM_1000_NS6detail15normal_iteratorINSD_10device_ptrIfEEEEPfyS9_ff6squareEEvT0_T1_T2_T3_T4_T6_E12temp_storage+16];
	add.f32 	%f279, %f278, %f277;
	selp.f32 	%f280, %f279, %f277, %p44;
	setp.gt.u64 	%p45, %rd19, 96;
	ld.shared.f32 	%f281, [_ZZN3cub18CUB_300001_SM_10006detail6reduce28DeviceReduceSingleTileKernelINS2_10policy_hubIfyN4cuda3std3__44plusIfEEE10Policy1000EN6thrust24THRUST_300001_SM_1000_NS6detail15normal_iteratorINSD_10device_ptrIfEEEEPfyS9_ff6squareEEvT0_T1_T2_T3_T4_T6_E12temp_storage+20];
	add.f32 	%f282, %f281, %f280;
	selp.f32 	%f283, %f282, %f280, %p45;
	setp.gt.u64 	%p46, %rd19, 128;
	ld.shared.f32 	%f284, [_ZZN3cub18CUB_300001_SM_10006detail6reduce28DeviceReduceSingleTileKernelINS2_10policy_hubIfyN4cuda3std3__44plusIfEEE10Policy1000EN6thrust24THRUST_300001_SM_1000_NS6detail15normal_iteratorINSD_10device_ptrIfEEEEPfyS9_ff6squareEEvT0_T1_T2_T3_T4_T6_E12temp_storage+24];
	add.f32 	%f285, %f284, %f283;
	selp.f32 	%f286, %f285, %f283, %p46;
	setp.gt.u64 	%p47, %rd19, 160;
	ld.shared.f32 	%f287, [_ZZN3cub18CUB_300001_SM_10006detail6reduce28DeviceReduceSingleTileKernelINS2_10policy_hubIfyN4cuda3std3__44plusIfEEE10Policy1000EN6thrust24THRUST_300001_SM_1000_NS6detail15normal_iteratorINSD_10device_ptrIfEEEEPfyS9_ff6squareEEvT0_T1_T2_T3_T4_T6_E12temp_storage+28];
	add.f32 	%f288, %f287, %f286;
	selp.f32 	%f289, %f288, %f286, %p47;
	setp.gt.u64 	%p48, %rd19, 192;
	ld.shared.f32 	%f290, [_ZZN3cub18CUB_300001_SM_10006detail6reduce28DeviceReduceSingleTileKernelINS2_10policy_hubIfyN4cuda3std3__44plusIfEEE10Policy1000EN6thrust24THRUST_300001_SM_1000_NS6detail15normal_iteratorINSD_10device_ptrIfEEEEPfyS9_ff6squareEEvT0_T1_T2_T3_T4_T6_E12temp_storage+32];
	add.f32 	%f291, %f290, %f289;
	selp.f32 	%f292, %f291, %f289, %p48;
	setp.gt.u64 	%p49, %rd19, 224;
	ld.shared.f32 	%f293, [_ZZN3cub18CUB_300001_SM_10006detail6reduce28DeviceReduceSingleTileKernelINS2_10policy_hubIfyN4cuda3std3__44plusIfEEE10Policy1000EN6thrust24THRUST_300001_SM_1000_NS6detail15normal_iteratorINSD_10device_ptrIfEEEEPfyS9_ff6squareEEvT0_T1_T2_T3_T4_T6_E12temp_storage+36];
	add.f32 	%f294, %f293, %f292;
	selp.f32 	%f343, %f294, %f292, %p49;
	bra.uni 	$L__BB4_49;
$L__BB4_28:
	mov.u32 	%r24, %tid.x;
	cvt.u64.u32 	%rd6, %r24;
	mul.wide.u32 	%rd22, %r24, 4;
	add.s64 	%rd7, %rd2, %rd22;
	ld.global.f32 	%f43, [%rd7];
	ld.global.f32 	%f44, [%rd7+1024];
	mul.f32 	%f45, %f44, %f44;
	ld.global.f32 	%f46, [%rd7+2048];
	ld.global.f32 	%f47, [%rd7+3072];
	mul.f32 	%f48, %f47, %f47;
	ld.global.f32 	%f49, [%rd7+4096];
	ld.global.f32 	%f50, [%rd7+5120];
	mul.f32 	%f51, %f50, %f50;
	ld.global.f32 	%f52, [%rd7+6144];
	ld.global.f32 	%f53, [%rd7+7168];
	mul.f32 	%f54, %f53, %f53;
	ld.global.f32 	%f55, [%rd7+8192];
	ld.global.f32 	%f56, [%rd7+9216];
	mul.f32 	%f57, %f56, %f56;
	ld.global.f32 	%f58, [%rd7+10240];
	ld.global.f32 	%f59, [%rd7+11264];
	mul.f32 	%f60, %f59, %f59;
	ld.global.f32 	%f61, [%rd7+12288];
	ld.global.f32 	%f62, [%rd7+13312];
	mul.f32 	%f63, %f62, %f62;
	ld.global.f32 	%f64, [%rd7+14336];
	ld.global.f32 	%f65, [%rd7+15360];
	mul.f32 	%f66, %f65, %f65;
	fma.rn.f32 	%f67, %f43, %f43, %f45;
	fma.rn.f32 	%f68, %f46, %f46, %f48;
	fma.rn.f32 	%f69, %f49, %f49, %f51;
	fma.rn.f32 	%f70, %f52, %f52, %f54;
	fma.rn.f32 	%f71, %f55, %f55, %f57;
	fma.rn.f32 	%f72, %f58, %f58, %f60;
	fma.rn.f32 	%f73, %f61, %f61, %f63;
	fma.rn.f32 	%f74, %f64, %f64, %f66;
	add.f32 	%f75, %f67, %f68;
	add.f32 	%f76, %f69, %f70;
	add.f32 	%f77, %f71, %f72;
	add.f32 	%f78, %f73, %f74;
	add.f32 	%f79, %f75, %f76;
	add.f32 	%f80, %f77, %f78;
	add.f32 	%f342, %f79, %f80;
	add.s64 	%rd8, %rd19, -4096;
	setp.lt.u64 	%p3, %rd8, 4096;
	mov.b64 	%rd53, 4096;
	@%p3 bra 	$L__BB4_32;
	mov.b64 	%rd53, 4096;
$L__BB4_30:
	shl.b64 	%rd24, %rd53, 2;
	add.s64 	%rd25, %rd7, %rd24;
	ld.global.f32 	%f81, [%rd25];
	ld.global.f32 	%f82, [%rd25+1024];
	ld.global.f32 	%f83, [%rd25+2048];
	mul.f32 	%f84, %f83, %f83;
	ld.global.f32 	%f85, [%rd25+3072];
	ld.global.f32 	%f86, [%rd25+4096];
	mul.f32 	%f87, %f86, %f86;
	ld.global.f32 	%f88, [%rd25+5120];
	ld.global.f32 	%f89, [%rd25+6144];
	mul.f32 	%f90, %f89, %f89;
	ld.global.f32 	%f91, [%rd25+7168];
	ld.global.f32 	%f92, [%rd25+8192];
	mul.f32 	%f93, %f92, %f92;
	ld.global.f32 	%f94, [%rd25+9216];
	ld.global.f32 	%f95, [%rd25+10240];
	mul.f32 	%f96, %f95, %f95;
	ld.global.f32 	%f97, [%rd25+11264];
	ld.global.f32 	%f98, [%rd25+12288];
	mul.f32 	%f99, %f98, %f98;
	ld.global.f32 	%f100, [%rd25+13312];
	ld.global.f32 	%f101, [%rd25+14336];
	mul.f32 	%f102, %f101, %f101;
	ld.global.f32 	%f103, [%rd25+15360];
	fma.rn.f32 	%f104, %f81, %f81, %f342;
	fma.rn.f32 	%f105, %f82, %f82, %f84;
	fma.rn.f32 	%f106, %f85, %f85, %f87;
	fma.rn.f32 	%f107, %f88, %f88, %f90;
	fma.rn.f32 	%f108, %f91, %f91, %f93;
	fma.rn.f32 	%f109, %f94, %f94, %f96;
	fma.rn.f32 	%f110, %f97, %f97, %f99;
	fma.rn.f32 	%f111, %f100, %f100, %f102;
	add.f32 	%f112, %f104, %f105;
	add.f32 	%f113, %f106, %f107;
	add.f32 	%f114, %f108, %f109;
	add.f32 	%f115, %f110, %f111;
	add.f32 	%f116, %f112, %f113;
	add.f32 	%f117, %f114, %f115;
	add.f32 	%f118, %f116, %f117;
	fma.rn.f32 	%f342, %f103, %f103, %f118;
	sub.s64 	%rd26, %rd19, %rd53;
	setp.lt.u64 	%p4, %rd26, 4096;
	@%p4 bra 	$L__BB4_45;
	add.s64 	%rd53, %rd53, 4096;
	setp.le.u64 	%p5, %rd53, %rd8;
	@%p5 bra 	$L__BB4_30;
$L__BB4_32:
	setp.le.u64 	%p6, %rd19, %rd53;
	cvt.u32.u64 	%r42, %rd53;
	cvt.u32.u64 	%r43, %rd19;
	sub.s32 	%r44, %r43, %r42;
	setp.ge.s32 	%p7, %r24, %r44;
	or.pred  	%p8, %p6, %p7;
	@%p8 bra 	$L__BB4_45;
	not.b32 	%r47, %r24;
	add.s32 	%r48, %r47, %r43;
	sub.s32 	%r50, %r48, %r42;
	shr.u32 	%r51, %r50, 8;
	add.s32 	%r25, %r51, 1;
	and.b32  	%r26, %r25, 15;
	setp.lt.u32 	%p9, %r50, 3840;
	mov.u32 	%r167, %r24;
	@%p9 bra 	$L__BB4_36;
	and.b32  	%r52, %r25, 33554416;
	neg.s32 	%r165, %r52;
	add.s64 	%rd27, %rd53, %rd6;
	shl.b64 	%rd28, %rd27, 2;
	add.s64 	%rd29, %rd28, %rd2;
	add.s64 	%rd54, %rd29, 8192;
	mov.u32 	%r167, %r24;
$L__BB4_35:
	.pragma "nounroll";
	ld.global.f32 	%f120, [%rd54+-8192];
	fma.rn.f32 	%f121, %f120, %f120, %f342;
	ld.global.f32 	%f122, [%rd54+-7168];
	fma.rn.f32 	%f123, %f122, %f122, %f121;
	ld.global.f32 	%f124, [%rd54+-6144];
	fma.rn.f32 	%f125, %f124, %f124, %f123;
	ld.global.f32 	%f126, [%rd54+-5120];
	fma.rn.f32 	%f127, %f126, %f126, %f125;
	ld.global.f32 	%f128, [%rd54+-4096];
	fma.rn.f32 	%f129, %f128, %f128, %f127;
	ld.global.f32 	%f130, [%rd54+-3072];
	fma.rn.f32 	%f131, %f130, %f130, %f129;
	ld.global.f32 	%f132, [%rd54+-2048];
	fma.rn.f32 	%f133, %f132, %f132, %f131;
	ld.global.f32 	%f134, [%rd54+-1024];
	fma.rn.f32 	%f135, %f134, %f134, %f133;
	ld.global.f32 	%f136, [%rd54];
	fma.rn.f32 	%f137, %f136, %f136, %f135;
	ld.global.f32 	%f138, [%rd54+1024];
	fma.rn.f32 	%f139, %f138, %f138, %f137;
	ld.global.f32 	%f140, [%rd54+2048];
	fma.rn.f32 	%f141, %f140, %f140, %f139;
	ld.global.f32 	%f142, [%rd54+3072];
	fma.rn.f32 	%f143, %f142, %f142, %f141;
	ld.global.f32 	%f144, [%rd54+4096];
	fma.rn.f32 	%f145, %f144, %f144, %f143;
	ld.global.f32 	%f146, [%rd54+5120];
	fma.rn.f32 	%f147, %f146, %f146, %f145;
	ld.global.f32 	%f148, [%rd54+6144];
	fma.rn.f32 	%f149, %f148, %f148, %f147;
	ld.global.f32 	%f150, [%rd54+7168];
	fma.rn.f32 	%f342, %f150, %f150, %f149;
	add.s32 	%r167, %r167, 4096;
	add.s32 	%r165, %r165, 16;
	add.s64 	%rd54, %rd54, 16384;
	setp.ne.s32 	%p10, %r165, 0;
	@%p10 bra 	$L__BB4_35;
$L__BB4_36:
	setp.eq.s32 	%p11, %r26, 0;
	@%p11 bra 	$L__BB4_45;
	and.b32  	%r33, %r25, 7;
	setp.lt.u32 	%p12, %r26, 8;
	@%p12 bra 	$L__BB4_39;
	cvt.u64.u32 	%rd30, %r167;
	add.s64 	%rd31, %rd53, %rd30;
	shl.b64 	%rd32, %rd31, 2;
	add.s64 	%rd33, %rd2, %rd32;
	ld.global.f32 	%f152, [%rd33];
	fma.rn.f32 	%f153, %f152, %f152, %f342;
	ld.global.f32 	%f154, [%rd33+1024];
	fma.rn.f32 	%f155, %f154, %f154, %f153;
	ld.global.f32 	%f156, [%rd33+2048];
	fma.rn.f32 	%f157, %f156, %f156, %f155;
	ld.global.f32 	%f158, [%rd33+3072];
	fma.rn.f32 	%f159, %f158, %f158, %f157;
	ld.global.f32 	%f160, [%rd33+4096];
	fma.rn.f32 	%f161, %f160, %f160, %f159;
	ld.global.f32 	%f162, [%rd33+5120];
	fma.rn.f32 	%f163, %f162, %f162, %f161;
	ld.global.f32 	%f164, [%rd33+6144];
	fma.rn.f32 	%f165, %f164, %f164, %f163;
	ld.global.f32 	%f166, [%rd33+7168];
	fma.rn.f32 	%f342, %f166, %f166, %f165;
	add.s32 	%r167, %r167, 2048;
$L__BB4_39:
	setp.eq.s32 	%p13, %r33, 0;
	@%p13 bra 	$L__BB4_45;
	and.b32  	%r36, %r25, 3;
	setp.lt.u32 	%p14, %r33, 4;
	@%p14 bra 	$L__BB4_42;
	cvt.u64.u32 	%rd34, %r167;
	add.s64 	%rd35, %rd53, %rd34;
	shl.b64 	%rd36, %rd35, 2;
	add.s64 	%rd37, %rd2, %rd36;
	ld.global.f32 	%f168, [%rd37];
	fma.rn.f32 	%f169, %f168, %f168, %f342;
	ld.global.f32 	%f170, [%rd37+1024];
	fma.rn.f32 	%f171, %f170, %f170, %f169;
	ld.global.f32 	%f172, [%rd37+2048];
	fma.rn.f32 	%f173, %f172, %f172, %f171;
	ld.global.f32 	%f174, [%rd37+3072];
	fma.rn.f32 	%f342, %f174, %f174, %f173;
	add.s32 	%r167, %r167, 1024;
$L__BB4_42:
	setp.eq.s32 	%p15, %r36, 0;
	@%p15 bra 	$L__BB4_45;
	cvt.u64.u32 	%rd38, %r167;
	add.s64 	%rd39, %rd53, %rd38;
	shl.b64 	%rd40, %rd39, 2;
	add.s64 	%rd55, %rd2, %rd40;
	neg.s32 	%r170, %r36;
$L__BB4_44:
	.pragma "nounroll";
	ld.global.f32 	%f175, [%rd55];
	fma.rn.f32 	%f342, %f175, %f175, %f342;
	add.s64 	%rd55, %rd55, 1024;
	add.s32 	%r170, %r170, 1;
	setp.ne.s32 	%p16, %r170, 0;
	@%p16 bra 	$L__BB4_44;
$L__BB4_45:
	// begin inline asm
	mov.u32 %r53, %laneid;
	// end inline asm
	mov.b32 	%r55, %f342;
	mov.b32 	%r56, 1;
	mov.b32 	%r77, 31;
	mov.b32 	%r78, -1;
	// begin inline asm
	shfl.sync.down.b32 %r54, %r55, %r56, %r77, %r78;
	// end inline asm
	setp.gt.s32 	%p17, %r53, 30;
	mov.b32 	%f176, %r54;
	add.f32 	%f177, %f342, %f176;
	selp.f32 	%f178, %f342, %f177, %p17;
	mov.b32 	%r60, %f178;
	mov.b32 	%r61, 2;
	// begin inline asm
	shfl.sync.down.b32 %r59, %r60, %r61, %r77, %r78;
	// end inline asm
	setp.gt.s32 	%p18, %r53, 29;
	mov.b32 	%f179, %r59;
	add.f32 	%f180, %f178, %f179;
	selp.f32 	%f181, %f178, %f180, %p18;
	mov.b32 	%r65, %f181;
	mov.b32 	%r66, 4;
	// begin inline asm
	shfl.sync.down.b32 %r64, %r65, %r66, %r77, %r78;
	// end inline asm
	setp.gt.s32 	%p19, %r53, 27;
	mov.b32 	%f182, %r64;
	add.f32 	%f183, %f181, %f182;
	selp.f32 	%f184, %f181, %f183, %p19;
	mov.b32 	%r70, %f184;
	mov.b32 	%r71, 8;
	// begin inline asm
	shfl.sync.down.b32 %r69, %r70, %r71, %r77, %r78;
	// end inline asm
	setp.gt.s32 	%p20, %r53, 23;
	mov.b32 	%f185, %r69;
	add.f32 	%f186, %f184, %f185;
	selp.f32 	%f187, %f184, %f186, %p20;
	mov.b32 	%r75, %f187;
	mov.b32 	%r76, 16;
	// begin inline asm
	shfl.sync.down.b32 %r74, %r75, %r76, %r77, %r78;
	// end inline asm
	setp.gt.s32 	%p21, %r53, 15;
	mov.b32 	%f188, %r74;
	add.f32 	%f38, %f187, %f188;
	selp.f32 	%f343, %f187, %f38, %p21;
	setp.ne.s32 	%p22, %r53, 0;
	@%p22 bra 	$L__BB4_47;
	shr.u32 	%r79, %r24, 3;
	and.b32  	%r80, %r79, 124;
	mov.u32 	%r81, _ZZN3cub18CUB_300001_SM_10006detail6reduce28DeviceReduceSingleTileKernelINS2_10policy_hubIfyN4cuda3std3__44plusIfEEE10Policy1000EN6thrust24THRUST_300001_SM_1000_NS6detail15normal_iteratorINSD_10device_ptrIfEEEEPfyS9_ff6squareEEvT0_T1_T2_T3_T4_T6_E12temp_storage;
	add.s32 	%r82, %r81, %r80;
	st.shared.f32 	[%r82+8], %f38;
$L__BB4_47:
	bar.sync 	0;
	setp.ne.s32 	%p23, %r24, 0;
	@%p23 bra 	$L__BB4_49;
	ld.shared.f32 	%f189, [_ZZN3cub18CUB_300001_SM_10006detail6reduce28DeviceReduceSingleTileKernelINS2_10policy_hubIfyN4cuda3std3__44plusIfEEE10Policy1000EN6thrust24THRUST_300001_SM_1000_NS6detail15normal_iteratorINSD_10device_ptrIfEEEEPfyS9_ff6squareEEvT0_T1_T2_T3_T4_T6_E12temp_storage+12];
	add.f32 	%f190, %f343, %f189;
	ld.shared.f32 	%f191, [_ZZN3cub18CUB_300001_SM_10006detail6reduce28DeviceReduceSingleTileKernelINS2_10policy_hubIfyN4cuda3std3__44plusIfEEE10Policy1000EN6thrust24THRUST_300001_SM_1000_NS6detail15normal_iteratorINSD_10device_ptrIfEEEEPfyS9_ff6squareEEvT0_T1_T2_T3_T4_T6_E12temp_storage+16];
	add.f32 	%f192, %f190, %f191;
	ld.shared.f32 	%f193, [_ZZN3cub18CUB_300001_SM_10006detail6reduce28DeviceReduceSingleTileKernelINS2_10policy_hubIfyN4cuda3std3__44plusIfEEE10Policy1000EN6thrust24THRUST_300001_SM_1000_NS6detail15normal_iteratorINSD_10device_ptrIfEEEEPfyS9_ff6squareEEvT0_T1_T2_T3_T4_T6_E12temp_storage+20];
	add.f32 	%f194, %f192, %f193;
	ld.shared.f32 	%f195, [_ZZN3cub18CUB_300001_SM_10006detail6reduce28DeviceReduceSingleTileKernelINS2_10policy_hubIfyN4cuda3std3__44plusIfEEE10Policy1000EN6thrust24THRUST_300001_SM_1000_NS6detail15normal_iteratorINSD_10device_ptrIfEEEEPfyS9_ff6squareEEvT0_T1_T2_T3_T4_T6_E12temp_storage+24];
	add.f32 	%f196, %f194, %f195;
	ld.shared.f32 	%f197, [_ZZN3cub18CUB_300001_SM_10006detail6reduce28DeviceReduceSingleTileKernelINS2_10policy_hubIfyN4cuda3std3__44plusIfEEE10Policy1000EN6thrust24THRUST_300001_SM_1000_NS6detail15normal_iteratorINSD_10device_ptrIfEEEEPfyS9_ff6squareEEvT0_T1_T2_T3_T4_T6_E12temp_storage+28];
	add.f32 	%f198, %f196, %f197;
	ld.shared.f32 	%f199, [_ZZN3cub18CUB_300001_SM_10006detail6reduce28DeviceReduceSingleTileKernelINS2_10policy_hubIfyN4cuda3std3__44plusIfEEE10Policy1000EN6thrust24THRUST_300001_SM_1000_NS6detail15normal_iteratorINSD_10device_ptrIfEEEEPfyS9_ff6squareEEvT0_T1_T2_T3_T4_T6_E12temp_storage+32];
	add.f32 	%f200, %f198, %f199;
	ld.shared.f32 	%f201, [_ZZN3cub18CUB_300001_SM_10006detail6reduce28DeviceReduceSingleTileKernelINS2_10policy_hubIfyN4cuda3std3__44plusIfEEE10Policy1000EN6thrust24THRUST_300001_SM_1000_NS6detail15normal_iteratorINSD_10device_ptrIfEEEEPfyS9_ff6squareEEvT0_T1_T2_T3_T4_T6_E12temp_storage+36];
	add.f32 	%f343, %f200, %f201;
$L__BB4_49:
	mov.u32 	%r155, %tid.x;
	setp.ne.s32 	%p57, %r155, 0;
	@%p57 bra 	$L__BB4_51;
	add.f32 	%f321, %f42, %f343;
	st.global.f32 	[%rd1], %f321;
$L__BB4_51:
	ret;

}
	// .globl	_ZN3cub18CUB_300001_SM_10006detail6reduce18DeviceReduceKernelINS2_10policy_hubIfyN4cuda3std3__44plusIfEEE10Policy1000EN6thrust24THRUST_300001_SM_1000_NS6detail15normal_iteratorINSD_10device_ptrIfEEEEyS9_f6squareEEvT0_PT3_T1_NS0_13GridEvenShareISN_EET2_T4_
.visible .entry _ZN3cub18CUB_300001_SM_10006detail6reduce18DeviceReduceKernelINS2_10policy_hubIfyN4cuda3std3__44plusIfEEE10Policy1000EN6thrust24THRUST_300001_SM_1000_NS6detail15normal_iteratorINSD_10device_ptrIfEEEEyS9_f6squareEEvT0_PT3_T1_NS0_13GridEvenShareISN_EET2_T4_(
	.param .align 8 .b8 _ZN3cub18CUB_300001_SM_10006detail6reduce18DeviceReduceKernelINS2_10policy_hubIfyN4cuda3std3__44plusIfEEE10Policy1000EN6thrust24THRUST_300001_SM_1000_NS6detail15normal_iteratorINSD_10device_ptrIfEEEEyS9_f6squareEEvT0_PT3_T1_NS0_13GridEvenShareISN_EET2_T4__param_0[8],
	.param .u64 .ptr .align 1 _ZN3cub18CUB_300001_SM_10006detail6reduce18DeviceReduceKernelINS2_10policy_hubIfyN4cuda3std3__44plusIfEEE10Policy1000EN6thrust24THRUST_300001_SM_1000_NS6detail15normal_iteratorINSD_10device_ptrIfEEEEyS9_f6squareEEvT0_PT3_T1_NS0_13GridEvenShareISN_EET2_T4__param_1,
	.param .u64 _ZN3cub18CUB_300001_SM_10006detail6reduce18DeviceReduceKernelINS2_10policy_hubIfyN4cuda3std3__44plusIfEEE10Policy1000EN6thrust24THRUST_300001_SM_1000_NS6detail15normal_iteratorINSD_10device_ptrIfEEEEyS9_f6squareEEvT0_PT3_T1_NS0_13GridEvenShareISN_EET2_T4__param_2,
	.param .align 8 .b8 _ZN3cub18CUB_300001_SM_10006detail6reduce18DeviceReduceKernelINS2_10policy_hubIfyN4cuda3std3__44plusIfEEE10Policy1000EN6thrust24THRUST_300001_SM_1000_NS6detail15normal_iteratorINSD_10device_ptrIfEEEEyS9_f6squareEEvT0_PT3_T1_NS0_13GridEvenShareISN_EET2_T4__param_3[72],
	.param .align 1 .b8 _ZN3cub18CUB_300001_SM_10006detail6reduce18DeviceReduceKernelINS2_10policy_hubIfyN4cuda3std3__44plusIfEEE10Policy1000EN6thrust24THRUST_300001_SM_1000_NS6detail15normal_iteratorINSD_10device_ptrIfEEEEyS9_f6squareEEvT0_PT3_T1_NS0_13GridEvenShareISN_EET2_T4__param_4[1],
	.param .align 1 .b8 _ZN3cub18CUB_300001_SM_10006detail6reduce18DeviceReduceKernelINS2_10policy_hubIfyN4cuda3std3__44plusIfEEE10Policy1000EN6thrust24THRUST_300001_SM_1000_NS6detail15normal_iteratorINSD_10device_ptrIfEEEEyS9_f6squareEEvT0_PT3_T1_NS0_13GridEvenShareISN_EET2_T4__param_5[1]
)
.maxntid 256
{
	.reg .pred 	%p<57>;
	.reg .b16 	%rs<4>;
	.reg .b32 	%r<205>;
	.reg .b32 	%f<340>;
	.reg .b64 	%rd<74>;
	// demoted variable
	.shared .align 4 .b8 _ZZN3cub18CUB_300001_SM_10006detail6reduce18DeviceReduceKernelINS2_10policy_hubIfyN4cuda3std3__44plusIfEEE10Policy1000EN6thrust24THRUST_300001_SM_1000_NS6detail15normal_iteratorINSD_10device_ptrIfEEEEyS9_f6squareEEvT0_PT3_T1_NS0_13GridEvenShareISN_EET2_T4_E12temp_storage[44];
	ld.param.u64 	%rd1, [_ZN3cub18CUB_300001_SM_10006detail6reduce18DeviceReduceKernelINS2_10policy_hubIfyN4cuda3std3__44plusIfEEE10Policy1000EN6thrust24THRUST_300001_SM_1000_NS6detail15normal_iteratorINSD_10device_ptrIfEEEEyS9_f6squareEEvT0_PT3_T1_NS0_13GridEvenShareISN_EET2_T4__param_3+32];
	ld.param.u32 	%r1, [_ZN3cub18CUB_300001_SM_10006detail6reduce18DeviceReduceKernelINS2_10policy_hubIfyN4cuda3std3__44plusIfEEE10Policy1000EN6thrust24THRUST_300001_SM_1000_NS6detail15normal_iteratorINSD_10device_ptrIfEEEEyS9_f6squareEEvT0_PT3_T1_NS0_13GridEvenShareISN_EET2_T4__param_3+40];
	ld.param.u64 	%rd25, [_ZN3cub18CUB_300001_SM_10006detail6reduce18DeviceReduceKernelINS2_10policy_hubIfyN4cuda3std3__44plusIfEEE10Policy1000EN6thrust24THRUST_300001_SM_1000_NS6detail15normal_iteratorINSD_10device_ptrIfEEEEyS9_f6squareEEvT0_PT3_T1_NS0_13GridEvenShareISN_EET2_T4__param_0];
	ld.param.u64 	%rd24, [_ZN3cub18CUB_300001_SM_10006detail6reduce18DeviceReduceKernelINS2_10policy_hubIfyN4cuda3std3__44plusIfEEE10Policy1000EN6thrust24THRUST_300001_SM_1000_NS6detail15normal_iteratorINSD_10device_ptrIfEEEEyS9_f6squareEEvT0_PT3_T1_NS0_13GridEvenShareISN_EET2_T4__param_1];
	cvta.to.global.u64 	%rd2, %rd25;
	mov.u32 	%r2, %ctaid.x;
	shl.b32 	%r50, %r1, 12;
	cvt.s64.s32 	%rd3, %r50;
	shl.b32 	%r51, %r2, 12;
	cvt.u64.u32 	%rd4, %r51;
	sub.s64 	%rd5, %rd1, %rd4;
	setp.gt.u64 	%p1, %rd5, 4095;
	@%p1 bra 	$L__BB5_25;
	cvt.u32.u64 	%r111, %rd4;
	cvt.u32.u64 	%r3, %rd1;
	sub.s32 	%r4, %r3, %r111;
	mov.u32 	%r5, %tid.x;
	setp.ge.s32 	%p23, %r5, %r4;
	mov.f32 	%f328, 0f00000000;
	mov.u32 	%r192, %r5;
	@%p23 bra 	$L__BB5_3;
	add.s32 	%r113, %r111, %r5;
	mul.wide.u32 	%rd48, %r113, 4;
	add.s64 	%rd49, %rd2, %rd48;
	ld.global.f32 	%f201, [%rd49];
	mul.f32 	%f328, %f201, %f201;
	add.s32 	%r192, %r5, 256;
$L__BB5_3:
	setp.ge.s32 	%p24, %r192, %r4;
	@%p24 bra 	$L__BB5_16;
	not.b32 	%r115, %r192;
	add.s32 	%r116, %r115, %r3;
	sub.s32 	%r117, %r116, %r111;
	shr.u32 	%r118, %r117, 8;
	add.s32 	%r8, %r118, 1;
	and.b32  	%r9, %r8, 15;
	setp.lt.u32 	%p25, %r117, 3840;
	@%p25 bra 	$L__BB5_7;
	and.b32  	%r119, %r8, 33554416;
	neg.s32 	%r190, %r119;
	mul.wide.u32 	%rd50, %r2, 16384;
	mul.wide.u32 	%rd51, %r192, 4;
	or.b64  	%rd52, %rd50, %rd51;
	add.s64 	%rd53, %rd52, %rd2;
	add.s64 	%rd68, %rd53, 8192;
$L__BB5_6:
	.pragma "nounroll";
	ld.global.f32 	%f203, [%rd68+-8192];
	fma.rn.f32 	%f204, %f203, %f203, %f328;
	ld.global.f32 	%f205, [%rd68+-7168];
	fma.rn.f32 	%f206, %f205, %f205, %f204;
	ld.global.f32 	%f207, [%rd68+-6144];
	fma.rn.f32 	%f208, %f207, %f207, %f206;
	ld.global.f32 	%f209, [%rd68+-5120];
	fma.rn.f32 	%f210, %f209, %f209, %f208;
	ld.global.f32 	%f211, [%rd68+-4096];
	fma.rn.f32 	%f212, %f211, %f211, %f210;
	ld.global.f32 	%f213, [%rd68+-3072];
	fma.rn.f32 	%f214, %f213, %f213, %f212;
	ld.global.f32 	%f215, [%rd68+-2048];
	fma.rn.f32 	%f216, %f215, %f215, %f214;
	ld.global.f32 	%f217, [%rd68+-1024];
	fma.rn.f32 	%f218, %f217, %f217, %f216;
	ld.global.f32 	%f219, [%rd68];
	fma.rn.f32 	%f220, %f219, %f219, %f218;
	ld.global.f32 	%f221, [%rd68+1024];
	fma.rn.f32 	%f222, %f221, %f221, %f220;
	ld.global.f32 	%f223, [%rd68+2048];
	fma.rn.f32 	%f224, %f223, %f223, %f222;
	ld.global.f32 	%f225, [%rd68+3072];
	fma.rn.f32 	%f226, %f225, %f225, %f224;
	ld.global.f32 	%f227, [%rd68+4096];
	fma.rn.f32 	%f228, %f227, %f227, %f226;
	ld.global.f32 	%f229, [%rd68+5120];
	fma.rn.f32 	%f230, %f229, %f229, %f228;
	ld.global.f32 	%f231, [%rd68+6144];
	fma.rn.f32 	%f232, %f231, %f231, %f230;
	ld.global.f32 	%f233, [%rd68+7168];
	fma.rn.f32 	%f328, %f233, %f233, %f232;
	add.s32 	%r192, %r192, 4096;
	add.s32 	%r190, %r190, 16;
	add.s64 	%rd68, %rd68, 16384;
	setp.ne.s32 	%p26, %r190, 0;
	@%p26 bra 	$L__BB5_6;
$L__BB5_7:
	setp.eq.s32 	%p27, %r9, 0;
	@%p27 bra 	$L__BB5_16;
	and.b32  	%r16, %r8, 7;
	setp.lt.u32 	%p28, %r9, 8;
	@%p28 bra 	$L__BB5_10;
	cvt.s64.s32 	%rd54, %r192;
	add.s64 	%rd55, %rd54, %rd4;
	shl.b64 	%rd56, %rd55, 2;
	add.s64 	%rd57, %rd2, %rd56;
	ld.global.f32 	%f235, [%rd57];
	fma.rn.f32 	%f236, %f235, %f235, %f328;
	ld.global.f32 	%f237, [%rd57+1024];
	fma.rn.f32 	%f238, %f237, %f237, %f236;
	ld.global.f32 	%f239, [%rd57+2048];
	fma.rn.f32 	%f240, %f239, %f239, %f238;
	ld.global.f32 	%f241, [%rd57+3072];
	fma.rn.f32 	%f242, %f241, %f241, %f240;
	ld.global.f32 	%f243, [%rd57+4096];
	fma.rn.f32 	%f244, %f243, %f243, %f242;
	ld.global.f32 	%f245, [%rd57+5120];
	fma.rn.f32 	%f246, %f245, %f245, %f244;
	ld.global.f32 	%f247, [%rd57+6144];
	fma.rn.f32 	%f248, %f247, %f247, %f246;
	ld.global.f32 	%f249, [%rd57+7168];
	fma.rn.f32 	%f328, %f249, %f249, %f248;
	add.s32 	%r192, %r192, 2048;
$L__BB5_10:
	setp.eq.s32 	%p29, %r16, 0;
	@%p29 bra 	$L__BB5_16;
	and.b32  	%r19, %r8, 3;
	setp.lt.u32 	%p30, %r16, 4;
	@%p30 bra 	$L__BB5_13;
	cvt.s64.s32 	%rd58, %r192;
	add.s64 	%rd59, %rd58, %rd4;
	shl.b64 	%rd60, %rd59, 2;
	add.s64 	%rd61, %rd2, %rd60;
	ld.global.f32 	%f251, [%rd61];
	fma.rn.f32 	%f252, %f251, %f251, %f328;
	ld.global.f32 	%f253, [%rd61+1024];
	fma.rn.f32 	%f254, %f253, %f253, %f252;
	ld.global.f32 	%f255, [%rd61+2048];
	fma.rn.f32 	%f256, %f255, %f255, %f254;
	ld.global.f32 	%f257, [%rd61+3072];
	fma.rn.f32 	%f328, %f257, %f257, %f256;
	add.s32 	%r192, %r192, 1024;
$L__BB5_13:
	setp.eq.s32 	%p31, %r19, 0;
	@%p31 bra 	$L__BB5_16;
	mul.wide.u32 	%rd62, %r2, 16384;
	add.s64 	%rd9, %rd2, %rd62;
	neg.s32 	%r195, %r19;
$L__BB5_15:
	.pragma "nounroll";
	mul.wide.s32 	%rd63, %r192, 4;
	add.s64 	%rd64, %rd9, %rd63;
	ld.global.f32 	%f258, [%rd64];
	fma.rn.f32 	%f328, %f258, %f258, %f328;
	add.s32 	%r192, %r192, 256;
	add.s32 	%r195, %r195, 1;
	setp.ne.s32 	%p32, %r195, 0;
	@%p32 bra 	$L__BB5_15;
$L__BB5_16:
	setp.lt.s32 	%p33, %r4, 256;
	@%p33 bra 	$L__BB5_21;
	// begin inline asm
	mov.u32 %r158, %laneid;
	// end inline asm
	mov.b32 	%r160, %f328;
	mov.b32 	%r161, 1;
	mov.b32 	%r182, 31;
	mov.b32 	%r183, -1;
	// begin inline asm
	shfl.sync.down.b32 %r159, %r160, %r161, %r182, %r183;
	// end inline asm
	setp.gt.s32 	%p49, %r158, 30;
	mov.b32 	%f293, %r159;
	add.f32 	%f294, %f328, %f293;
	selp.f32 	%f295, %f328, %f294, %p49;
	mov.b32 	%r165, %f295;
	mov.b32 	%r166, 2;
	// begin inline asm
	shfl.sync.down.b32 %r164, %r165, %r166, %r182, %r183;
	// end inline asm
	setp.gt.s32 	%p50, %r158, 29;
	mov.b32 	%f296, %r164;
	add.f32 	%f297, %f295, %f296;
	selp.f32 	%f298, %f295, %f297, %p50;
	mov.b32 	%r170, %f298;
	mov.b32 	%r171, 4;
	// begin inline asm
	shfl.sync.down.b32 %r169, %r170, %r171, %r182, %r183;
	// end inline asm
	setp.gt.s32 	%p51, %r158, 27;
	mov.b32 	%f299, %r169;
	add.f32 	%f300, %f298, %f299;
	selp.f32 	%f301, %f298, %f300, %p51;
	mov.b32 	%r175, %f301;
	mov.b32 	%r176, 8;
	// begin inline asm
	shfl.sync.down.b32 %r174, %r175, %r176, %r182, %r183;
	// end inline asm
	setp.gt.s32 	%p52, %r158, 23;
	mov.b32 	%f302, %r174;
	add.f32 	%f303, %f301, %f302;
	selp.f32 	%f304, %f301, %f303, %p52;
	mov.b32 	%r180, %f304;
	mov.b32 	%r181, 16;
	// begin inline asm
	shfl.sync.down.b32 %r179, %r180, %r181, %r182, %r183;
	// end inline asm
	setp.gt.s32 	%p53, %r158, 15;
	mov.b32 	%f305, %r179;
	add.f32 	%f16, %f304, %f305;
	selp.f32 	%f339, %f304, %f16, %p53;
	setp.ne.s32 	%p54, %r158, 0;
	@%p54 bra 	$L__BB5_19;
	shr.u32 	%r184, %r5, 3;
	and.b32  	%r185, %r184, 124;
	mov.u32 	%r186, _ZZN3cub18CUB_300001_SM_10006detail6reduce18DeviceReduceKernelINS2_10policy_hubIfyN4cuda3std3__44plusIfEEE10Policy1000EN6thrust24THRUST_300001_SM_1000_NS6detail15normal_iteratorINSD_10device_ptrIfEEEEyS9_f6squareEEvT0_PT3_T1_NS0_13GridEvenShareISN_EET2_T4_E12temp_storage;
	add.s32 	%r187, %r186, %r185;
	st.shared.f32 	[%r187+8], %f16;
$L__BB5_19:
	bar.sync 	0;
	setp.ne.s32 	%p55, %r5, 0;
	@%p55 bra 	$L__BB5_46;
	ld.shared.f32 	%f306, [_ZZN3cub18CUB_300001_SM_10006detail6reduce18DeviceReduceKernelINS2_10policy_hubIfyN4cuda3std3__44plusIfEEE10Policy1000EN6thrust24THRUST_300001_SM_1000_NS6detail15normal_iteratorINSD_10device_ptrIfEEEEyS9_f6squareEEvT0_PT3_T1_NS0_13GridEvenShareISN_EET2_T4_E12temp_storage+12];
	add.f32 	%f307, %f339, %f306;
	ld.shared.f32 	%f308, [_ZZN3cub18CUB_300001_SM_10006detail6reduce18DeviceReduceKernelINS2_10policy_hubIfyN4cuda3std3__44plusIfEEE10Policy1000EN6thrust24THRUST_300001_SM_1000_NS6detail15normal_iteratorINSD_10device_ptrIfEEEEyS9_f6squareEEvT0_PT3_T1_NS0_13GridEvenShareISN_EET2_T4_E12temp_storage+16];
	add.f32 	%f309, %f307, %f308;
	ld.shared.f32 	%f310, [_ZZN3cub18CUB_300001_SM_10006detail6reduce18DeviceReduceKernelINS2_10policy_hubIfyN4cuda3std3__44plusIfEEE10Policy1000EN6thrust24THRUST_300001_SM_1000_NS6detail15normal_iteratorINSD_10device_ptrIfEEEEyS9_f6squareEEvT0_PT3_T1_NS0_13GridEvenShareISN_EET2_T4_E12temp_storage+20];
	add.f32 	%f311, %f309, %f310;
	ld.shared.f32 	%f312, [_ZZN3cub18CUB_300001_SM_10006detail6reduce18DeviceReduceKernelINS2_10policy_hubIfyN4cuda3std3__44plusIfEEE10Policy1000EN6thrust24THRUST_300001_SM_1000_NS6detail15normal_iteratorINSD_10device_ptrIfEEEEyS9_f6squareEEvT0_PT3_T1_NS0_13GridEvenShareISN_EET2_T4_E12temp_storage+24];
	add.f32 	%f313, %f311, %f312;
	ld.shared.f32 	%f314, [_ZZN3cub18CUB_300001_SM_10006detail6reduce18DeviceReduceKernelINS2_10policy_hubIfyN4cuda3std3__44plusIfEEE10Policy1000EN6thrust24THRUST_300001_SM_1000_NS6detail15normal_iteratorINSD_10device_ptrIfEEEEyS9_f6squareEEvT0_PT3_T1_NS0_13GridEvenShareISN_EET2_T4_E12temp_storage+28];
	add.f32 	%f315, %f313, %f314;
	ld.shared.f32 	%f316, [_ZZN3cub18CUB_300001_SM_10006detail6reduce18DeviceReduceKernelINS2_10policy_hubIfyN4cuda3std3__44plusIfEEE10Policy1000EN6thrust24THRUST_300001_SM_1000_NS6detail15normal_iteratorINSD_10device_ptrIfEEEEyS9_f6squareEEvT0_PT3_T1_NS0_13GridEvenShareISN_EET2_T4_E12temp_storage+32];
	add.f32 	%f317, %f315, %f316;
	ld.shared.f32 	%f318, [_ZZN3cub18CUB_300001_SM_10006detail6reduce18DeviceReduceKernelINS2_10policy_hubIfyN4cuda3std3__44plusIfEEE10Policy1000EN6thrust24THRUST_300001_SM_1000_NS6detail15normal_iteratorINSD_10device_ptrIfEEEEyS9_f6squareEEvT0_PT3_T1_NS0_13GridEvenShareISN_EET2_T4_E12temp_storage+36];
	add.f32 	%f339, %f317, %f318;
	bra.uni 	$L__BB5_46;
$L__BB5_21:
	// begin inline asm
	mov.u32 %r120, %laneid;
	// end inline asm
	and.b32  	%r146, %r5, 992;
	add.s32 	%r147, %r146, 32;
	setp.gt.s32 	%p34, %r147, %r4;
	not.b32 	%r148, %r146;
	add.s32 	%r149, %r4, %r148;
	selp.b32 	%r144, %r149, 31, %p34;
	mov.b32 	%r122, %f328;
	mov.b32 	%r123, 1;
	mov.b32 	%r145, -1;
	// begin inline asm
	shfl.sync.down.b32 %r121, %r122, %r123, %r144, %r145;
	// end inline asm
	setp.lt.s32 	%p35, %r120, %r144;
	mov.b32 	%f259, %r121;
	add.f32 	%f260, %f328, %f259;
	selp.f32 	%f261, %f260, %f328, %p35;
	mov.b32 	%r127, %f261;
	mov.b32 	%r128, 2;
	// begin inline asm
	shfl.sync.down.b32 %r126, %r127, %r128, %r144, %r145;
	// end inline asm
	add.s32 	%r150, %r120, 2;
	setp.gt.s32 	%p36, %r150, %r144;
	mov.b32 	%f262, %r126;
	add.f32 	%f263, %f261, %f262;
	selp.f32 	%f264, %f261, %f263, %p36;
	mov.b32 	%r132, %f264;
	mov.b32 	%r133, 4;
	// begin inline asm
	shfl.sync.down.b32 %r131, %r132, %r133, %r144, %r145;
	// end inline asm
	add.s32 	%r151, %r120, 4;
	setp.gt.s32 	%p37, %r151, %r144;
	mov.b32 	%f265, %r131;
	add.f32 	%f266, %f264, %f265;
	selp.f32 	%f267, %f264, %f266, %p37;
	mov.b32 	%r137, %f267;
	mov.b32 	%r138, 8;
	// begin inline asm
	shfl.sync.down.b32 %r136, %r137, %r138, %r144, %r145;
	// end inline asm
	add.s32 	%r152, %r120, 8;
	setp.gt.s32 	%p38, %r152, %r144;
	mov.b32 	%f268, %r136;
	add.f32 	%f269, %f267, %f268;
	selp.f32 	%f270, %f267, %f269, %p38;
	mov.b32 	%r142, %f270;
	mov.b32 	%r143, 16;
	// begin inline asm
	shfl.sync.down.b32 %r141, %r142, %r143, %r144, %r145;
	// end inline asm
	add.s32 	%r153, %r120, 16;
	setp.gt.s32 	%p39, %r153, %r144;
	mov.b32 	%f271, %r141;
	add.f32 	%f272, %f270, %f271;
	selp.f32 	%f339, %f270, %f272, %p39;
	setp.ne.s32 	%p40, %r120, 0;
	@%p40 bra 	$L__BB5_23;
	shr.u32 	%r154, %r5, 3;
	and.b32  	%r155, %r154, 124;
	mov.u32 	%r156, _ZZN3cub18CUB_300001_SM_10006detail6reduce18DeviceReduceKernelINS2_10policy_hubIfyN4cuda3std3__44plusIfEEE10Policy1000EN6thrust24THRUST_300001_SM_1000_NS6detail15normal_iteratorINSD_10device_ptrIfEEEEyS9_f6squareEEvT0_PT3_T1_NS0_13GridEvenShareISN_EET2_T4_E12temp_storage;
	add.s32 	%r157, %r156, %r155;
	st.shared.f32 	[%r157+8], %f339;
$L__BB5_23:
	bar.sync 	0;
	setp.ne.s32 	%p41, %r5, 0;
	@%p41 bra 	$L__BB5_46;
	setp.gt.s32 	%p42, %r4, 32;
	ld.shared.f32 	%f273, [_ZZN3cub18CUB_300001_SM_10006detail6reduce18DeviceReduceKernelINS2_10policy_hubIfyN4cuda3std3__44plusIfEEE10Policy1000EN6thrust24THRUST_300001_SM_1000_NS6detail15normal_iteratorINSD_10device_ptrIfEEEEyS9_f6squareEEvT0_PT3_T1_NS0_13GridEvenShareISN_EET2_T4_E12temp_storage+12];
	add.f32 	%f274, %f339, %f273;
	selp.f32 	%f275, %f274, %f339, %p42;
	setp.gt.s32 	%p43, %r4, 64;
	ld.shared.f32 	%f276, [_ZZN3cub18CUB_300001_SM_10006detail6reduce18DeviceReduceKernelINS2_10policy_hubIfyN4cuda3std3__44plusIfEEE10Policy1000EN6thrust24THRUST_300001_SM_1000_NS6detail15normal_iteratorINSD_10device_ptrIfEEEEyS9_f6squareEEvT0_PT3_T1_NS0_13GridEvenShareISN_EET2_T4_E12temp_storage+16];
	add.f32 	%f277, %f276, %f275;
	selp.f32 	%f278, %f277, %f275, %p43;
	setp.gt.s32 	%p44, %r4, 96;
	ld.shared.f32 	%f279, [_ZZN3cub18CUB_300001_SM_10006detail6reduce18DeviceReduceKernelINS2_10policy_hubIfyN4cuda3std3__44plusIfEEE10Policy1000EN6thrust24THRUST_300001_SM_1000_NS6detail15normal_iteratorINSD_10device_ptrIfEEEEyS9_f6squareEEvT0_PT3_T1_NS0_13GridEvenShareISN_EET2_T4_E12temp_storage+20];
	add.f32 	%f280, %f279, %f278;
	selp.f32 	%f281, %f280, %f278, %p44;
	setp.gt.s32 	%p45, %r4, 128;
	ld.shared.f32 	%f282, [_ZZN3cub18CUB_300001_SM_10006detail6reduce18DeviceReduceKernelINS2_10policy_hubIfyN4cuda3std3__44plusIfEEE10Policy1000EN6thrust24THRUST_300001_SM_1000_NS6detail15normal_iteratorINSD_10device_ptrIfEEEEyS9_f6squareEEvT0_PT3_T1_NS0_13GridEvenShareISN_EET2_T4_E12temp_storage+24];
	add.f32 	%f283, %f282, %f281;
	selp.f32 	%f284, %f283, %f281, %p45;
	setp.gt.s32 	%p46, %r4, 160;
	ld.shared.f32 	%f285, [_ZZN3cub18CUB_300001_SM_10006detail6reduce18DeviceReduceKernelINS2_10policy_hubIfyN4cuda3std3__44plusIfEEE10Policy1000EN6thrust24THRUST_300001_SM_1000_NS6detail15normal_iteratorINSD_10device_ptrIfEEEEyS9_f6squareEEvT0_PT3_T1_NS0_13GridEvenShareISN_EET2_T4_E12temp_storage+28];
	add.f32 	%f286, %f285, %f284;
	selp.f32 	%f287, %f286, %f284, %p46;
	setp.gt.s32 	%p47, %r4, 192;
	ld.shared.f32 	%f288, [_ZZN3cub18CUB_300001_SM_10006detail6reduce18DeviceReduceKernelINS2_10policy_hubIfyN4cuda3std3__44plusIfEEE10Policy1000EN6thrust24THRUST_300001_SM_1000_NS6detail15normal_iteratorINSD_10device_ptrIfEEEEyS9_f6squareEEvT0_PT3_T1_NS0_13GridEvenShareISN_EET2_T4_E12temp_storage+32];
	add.f32 	%f289, %f288, %f287;
	selp.f32 	%f290, %f289, %f287, %p47;
	setp.gt.s32 	%p48, %r4, 224;
	ld.shared.f32 	%f291, [_ZZN3cub18CUB_300001_SM_10006detail6reduce18DeviceReduceKernelINS2_10policy_hubIfyN4cuda3std3__44plusIfEEE10Policy1000EN6thrust24THRUST_300001_SM_1000_NS6detail15normal_iteratorINSD_10device_ptrIfEEEEyS9_f6squareEEvT0_PT3_T1_NS0_13GridEvenShareISN_EET2_T4_E12temp_storage+36];
	add.f32 	%f292, %f291, %f290;
	selp.f32 	%f339, %f292, %f290, %p48;
	bra.uni 	$L__BB5_46;
$L__BB5_25:
	cvt.u32.u64 	%r52, %rd4;
	mov.u32 	%r27, %tid.x;
	add.s32 	%r53, %r27, %r52;
	mul.wide.u32 	%rd26, %r53, 4;
	add.s64 	%rd27, %rd2, %rd26;
	ld.global.f32 	%f41, [%rd27];
	ld.global.f32 	%f42, [%rd27+1024];
	mul.f32 	%f43, %f42, %f42;
	ld.global.f32 	%f44, [%rd27+2048];
	ld.global.f32 	%f45, [%rd27+3072];
	mul.f32 	%f46, %f45, %f45;
	ld.global.f32 	%f47, [%rd27+4096];
	ld.global.f32 	%f48, [%rd27+5120];
	mul.f32 	%f49, %f48, %f48;
	ld.global.f32 	%f50, [%rd27+6144];
	ld.global.f32 	%f51, [%rd27+7168];
	mul.f32 	%f52, %f51, %f51;
	ld.global.f32 	%f53, [%rd27+8192];
	ld.global.f32 	%f54, [%rd27+9216];
	mul.f32 	%f55, %f54, %f54;
	ld.global.f32 	%f56, [%rd27+10240];
	ld.global.f32 	%f57, [%rd27+11264];
	mul.f32 	%f58, %f57, %f57;
	ld.global.f32 	%f59, [%rd27+12288];
	ld.global.f32 	%f60, [%rd27+13312];
	mul.f32 	%f61, %f60, %f60;
	ld.global.f32 	%f62, [%rd27+14336];
	ld.global.f32 	%f63, [%rd27+15360];
	mul.f32 	%f64, %f63, %f63;
	fma.rn.f32 	%f65, %f41, %f41, %f43;
	fma.rn.f32 	%f66, %f44, %f44, %f46;
	fma.rn.f32 	%f67, %f47, %f47, %f49;
	fma.rn.f32 	%f68, %f50, %f50, %f52;
	fma.rn.f32 	%f69, %f53, %f53, %f55;
	fma.rn.f32 	%f70, %f56, %f56, %f58;
	fma.rn.f32 	%f71, %f59, %f59, %f61;
	fma.rn.f32 	%f72, %f62, %f62, %f64;
	add.f32 	%f73, %f65, %f66;
	add.f32 	%f74, %f67, %f68;
	add.f32 	%f75, %f69, %f70;
	add.f32 	%f76, %f71, %f72;
	add.f32 	%f77, %f73, %f74;
	add.f32 	%f78, %f75, %f76;
	add.f32 	%f338, %f77, %f78;
	setp.lt.u64 	%p2, %rd5, %rd3;
	@%p2 bra 	$L__BB5_42;
	cvt.u32.u64 	%r55, %rd3;
	cvt.u64.u32 	%rd10, %r27;
	add.s64 	%rd70, %rd4, %rd3;
	cvt.u32.u64 	%r28, %rd1;
	not.b32 	%r57, %r27;
	add.s32 	%r58, %r57, %r28;
	sub.s32 	%r59, %r58, %r55;
	sub.s32 	%r197, %r59, %r52;
	add.s64 	%rd28, %rd70, %rd10;
	shl.b64 	%rd29, %rd28, 2;
	add.s64 	%rd30, %rd29, %rd2;
	add.s64 	%rd69, %rd30, 8192;
	mov.b32 	%r198, 0;
	mov.u64 	%rd71, %rd4;
$L__BB5_27:
	add.s64 	%rd71, %rd71, %rd3;
	add.s64 	%rd31, %rd1, -4096;
	setp.gt.u64 	%p3, %rd71, %rd31;
	@%p3 bra 	$L__BB5_29;
	cvt.u32.u64 	%r60, %rd3;
	add.s64 	%rd32, %rd71, %rd10;
	shl.b64 	%rd33, %rd32, 2;
	add.s64 	%rd34, %rd2, %rd33;
	ld.global.f32 	%f79, [%rd34];
	ld.global.f32 	%f80, [%rd34+1024];
	ld.global.f32 	%f81, [%rd34+2048];
	mul.f32 	%f82, %f81, %f81;
	ld.global.f32 	%f83, [%rd34+3072];
	ld.global.f32 	%f84, [%rd34+4096];
	mul.f32 	%f85, %f84, %f84;
	ld.global.f32 	%f86, [%rd34+5120];
	ld.global.f32 	%f87, [%rd34+6144];
	mul.f32 	%f88, %f87, %f87;
	ld.global.f32 	%f89, [%rd34+7168];
	ld.global.f32 	%f90, [%rd34+8192];
	mul.f32 	%f91, %f90, %f90;
	ld.global.f32 	%f92, [%rd34+9216];
	ld.global.f32 	%f93, [%rd34+10240];
	mul.f32 	%f94, %f93, %f93;
	ld.global.f32 	%f95, [%rd34+11264];
	ld.global.f32 	%f96, [%rd34+12288];
	mul.f32 	%f97, %f96, %f96;
	ld.global.f32 	%f98, [%rd34+13312];
	ld.global.f32 	%f99, [%rd34+14336];
	mul.f32 	%f100, %f99, %f99;
	ld.global.f32 	%f101, [%rd34+15360];
	fma.rn.f32 	%f102, %f79, %f79, %f338;
	fma.rn.f32 	%f103, %f80, %f80, %f82;
	fma.rn.f32 	%f104, %f83, %f83, %f85;
	fma.rn.f32 	%f105, %f86, %f86, %f88;
	fma.rn.f32 	%f106, %f89, %f89, %f91;
	fma.rn.f32 	%f107, %f92, %f92, %f94;
	fma.rn.f32 	%f108, %f95, %f95, %f97;
	fma.rn.f32 	%f109, %f98, %f98, %f100;
	add.f32 	%f110, %f102, %f103;
	add.f32 	%f111, %f104, %f105;
	add.f32 	%f112, %f106, %f107;
	add.f32 	%f113, %f108, %f109;
	add.f32 	%f114, %f110, %f111;
	add.f32 	%f115, %f112, %f113;
	add.f32 	%f116, %f114, %f115;
	fma.rn.f32 	%f338, %f101, %f101, %f116;
	sub.s64 	%rd35, %rd1, %rd71;
	setp.lt.u64 	%p4, %rd35, %rd3;
	add.s32 	%r198, %r198, 1;
	add.s64 	%rd70, %rd70, %rd3;
	sub.s32 	%r197, %r197, %r60;
	shl.b64 	%rd36, %rd3, 2;
	add.s64 	%rd69, %rd69, %rd36;
	@%p4 bra 	$L__BB5_42;
	bra.uni 	$L__BB5_27;
$L__BB5_29:
	setp.le.u64 	%p5, %rd1, %rd71;
	cvt.u32.u64 	%r61, %rd71;
	cvt.u32.u64 	%r62, %rd1;
	sub.s32 	%r63, %r62, %r61;
	setp.ge.s32 	%p6, %r27, %r63;
	or.pred  	%p7, %p5, %p6;
	@%p7 bra 	$L__BB5_42;
	cvt.u32.u64 	%r65, %rd3;
	cvt.u32.u64 	%r66, %rd4;
	not.b32 	%r67, %r27;
	add.s32 	%r68, %r67, %r28;
	add.s32 	%r69, %r65, %r66;
	sub.s32 	%r70, %r68, %r69;
	mul.lo.s32 	%r71, %r1, %r198;
	shl.b32 	%r72, %r71, 12;
	sub.s32 	%r73, %r70, %r72;
	shr.u32 	%r74, %r73, 8;
	add.s32 	%r34, %r74, 1;
	and.b32  	%r35, %r34, 15;
	setp.lt.u32 	%p8, %r73, 3840;
	mov.u32 	%r201, %r27;
	@%p8 bra 	$L__BB5_33;
	shr.u32 	%r75, %r197, 8;
	add.s32 	%r76, %r75, 1;
	and.b32  	%r77, %r76, 33554416;
	neg.s32 	%r199, %r77;
	mov.u32 	%r201, %r27;
$L__BB5_32:
	.pragma "nounroll";
	ld.global.f32 	%f118, [%rd69+-8192];
	fma.rn.f32 	%f119, %f118, %f118, %f338;
	ld.global.f32 	%f120, [%rd69+-7168];
	fma.rn.f32 	%f121, %f120, %f120, %f119;
	ld.global.f32 	%f122, [%rd69+-6144];
	fma.rn.f32 	%f123, %f122, %f122, %f121;
	ld.global.f32 	%f124, [%rd69+-5120];
	fma.rn.f32 	%f125, %f124, %f124, %f123;
	ld.global.f32 	%f126, [%rd69+-4096];
	fma.rn.f32 	%f127, %f126, %f126, %f125;
	ld.global.f32 	%f128, [%rd69+-3072];
	fma.rn.f32 	%f129, %f128, %f128, %f127;
	ld.global.f32 	%f130, [%rd69+-2048];
	fma.rn.f32 	%f131, %f130, %f130, %f129;
	ld.global.f32 	%f132, [%rd69+-1024];
	fma.rn.f32 	%f133, %f132, %f132, %f131;
	ld.global.f32 	%f134, [%rd69];
	fma.rn.f32 	%f135, %f134, %f134, %f133;
	ld.global.f32 	%f136, [%rd69+1024];
	fma.rn.f32 	%f137, %f136, %f136, %f135;
	ld.global.f32 	%f138, [%rd69+2048];
	fma.rn.f32 	%f139, %f138, %f138, %f137;
	ld.global.f32 	%f140, [%rd69+3072];
	fma.rn.f32 	%f141, %f140, %f140, %f139;
	ld.global.f32 	%f142, [%rd69+4096];
	fma.rn.f32 	%f143, %f142, %f142, %f141;
	ld.global.f32 	%f144, [%rd69+5120];
	fma.rn.f32 	%f145, %f144, %f144, %f143;
	ld.global.f32 	%f146, [%rd69+6144];
	fma.rn.f32 	%f147, %f146, %f146, %f145;
	ld.global.f32 	%f148, [%rd69+7168];
	fma.rn.f32 	%f338, %f148, %f148, %f147;
	add.s32 	%r201, %r201, 4096;
	add.s32 	%r199, %r199, 16;
	add.s64 	%rd69, %rd69, 16384;
	setp.ne.s32 	%p9, %r199, 0;
	@%p9 bra 	$L__BB5_32;
$L__BB5_33:
	setp.eq.s32 	%p10, %r35, 0;
	@%p10 bra 	$L__BB5_42;
	and.b32  	%r42, %r34, 7;
	setp.lt.u32 	%p11, %r35, 8;
	@%p11 bra 	$L__BB5_36;
	cvt.u64.u32 	%rd37, %r201;
	add.s64 	%rd38, %rd71, %rd37;
	shl.b64 	%rd39, %rd38, 2;
	add.s64 	%rd40, %rd2, %rd39;
	ld.global.f32 	%f150, [%rd40];
	fma.rn.f32 	%f151, %f150, %f150, %f338;
	ld.global.f32 	%f152, [%rd40+1024];
	fma.rn.f32 	%f153, %f152, %f152, %f151;
	ld.global.f32 	%f154, [%rd40+2048];
	fma.rn.f32 	%f155, %f154, %f154, %f153;
	ld.global.f32 	%f156, [%rd40+3072];
	fma.rn.f32 	%f157, %f156, %f156, %f155;
	ld.global.f32 	%f158, [%rd40+4096];
	fma.rn.f32 	%f159, %f158, %f158, %f157;
	ld.global.f32 	%f160, [%rd40+5120];
	fma.rn.f32 	%f161, %f160, %f160, %f159;
	ld.global.f32 	%f162, [%rd40+6144];
	fma.rn.f32 	%f163, %f162, %f162, %f161;
	ld.global.f32 	%f164, [%rd40+7168];
	fma.rn.f32 	%f338, %f164, %f164, %f163;
	add.s32 	%r201, %r201, 2048;
$L__BB5_36:
	setp.eq.s32 	%p12, %r42, 0;
	@%p12 bra 	$L__BB5_42;
	setp.lt.u32 	%p13, %r42, 4;
	@%p13 bra 	$L__BB5_39;
	cvt.u64.u32 	%rd41, %r201;
	add.s64 	%rd42, %rd71, %rd41;
	shl.b64 	%rd43, %rd42, 2;
	add.s64 	%rd44, %rd2, %rd43;
	ld.global.f32 	%f166, [%rd44];
	fma.rn.f32 	%f167, %f166, %f166, %f338;
	ld.global.f32 	%f168, [%rd44+1024];
	fma.rn.f32 	%f169, %f168, %f168, %f167;
	ld.global.f32 	%f170, [%rd44+2048];
	fma.rn.f32 	%f171, %f170, %f170, %f169;
	ld.global.f32 	%f172, [%rd44+3072];
	fma.rn.f32 	%f338, %f172, %f172, %f171;
	add.s32 	%r201, %r201, 1024;
$L__BB5_39:
	and.b32  	%r78, %r34, 3;
	setp.eq.s32 	%p14, %r78, 0;
	@%p14 bra 	$L__BB5_42;
	cvt.u64.u32 	%rd45, %r201;
	add.s64 	%rd46, %rd45, %rd70;
	shl.b64 	%rd47, %rd46, 2;
	add.s64 	%rd73, %rd2, %rd47;
	cvt.u16.u32 	%rs1, %r197;
	shr.u16 	%rs2, %rs1, 8;
	add.s16 	%rs3, %rs2, 1;
	cvt.u32.u16 	%r79, %rs3;
	and.b32  	%r80, %r79, 3;
	neg.s32 	%r204, %r80;
$L__BB5_41:
	.pragma "nounroll";
	ld.global.f32 	%f173, [%rd73];
	fma.rn.f32 	%f338, %f173, %f173, %f338;
	add.s64 	%rd73, %rd73, 1024;
	add.s32 	%r204, %r204, 1;
	setp.ne.s32 	%p15, %r204, 0;
	@%p15 bra 	$L__BB5_41;
$L__BB5_42:
	// begin inline asm
	mov.u32 %r81, %laneid;
	// end inline asm
	mov.b32 	%r83, %f338;
	mov.b32 	%r84, 1;
	mov.b32 	%r105, 31;
	mov.b32 	%r106, -1;
	// begin inline asm
	shfl.sync.down.b32 %r82, %r83, %r84, %r105, %r106;
	// end inline asm
	setp.gt.s32 	%p16, %r81, 30;
	mov.b32 	%f174, %r82;
	add.f32 	%f175, %f338, %f174;
	selp.f32 	%f176, %f338, %f175, %p16;
	mov.b32 	%r88, %f176;
	mov.b32 	%r89, 2;
	// begin inline asm
	shfl.sync.down.b32 %r87, %r88, %r89, %r105, %r106;
	// end inline asm
	setp.gt.s32 	%p17, %r81, 29;
	mov.b32 	%f177, %r87;
	add.f32 	%f178, %f176, %f177;
	selp.f32 	%f179, %f176, %f178, %p17;
	mov.b32 	%r93, %f179;
	mov.b32 	%r94, 4;
	// begin inline asm
	shfl.sync.down.b32 %r92, %r93, %r94, %r105, %r106;
	// end inline asm
	setp.gt.s32 	%p18, %r81, 27;
	mov.b32 	%f180, %r92;
	add.f32 	%f181, %f179, %f180;
	selp.f32 	%f182, %f179, %f181, %p18;
	mov.b32 	%r98, %f182;
	mov.b32 	%r99, 8;
	// begin inline asm
	shfl.sync.down.b32 %r97, %r98, %r99, %r105, %r106;
	// end inline asm
	setp.gt.s32 	%p19, %r81, 23;
	mov.b32 	%f183, %r97;
	add.f32 	%f184, %f182, %f183;
	selp.f32 	%f185, %f182, %f184, %p19;
	mov.b32 	%r103, %f185;
	mov.b32 	%r104, 16;
	// begin inline asm
	shfl.sync.down.b32 %r102, %r103, %r104, %r105, %r106;
	// end inline asm
	setp.gt.s32 	%p20, %r81, 15;
	mov.b32 	%f186, %r102;
	add.f32 	%f37, %f185, %f186;
	selp.f32 	%f339, %f185, %f37, %p20;
	setp.ne.s32 	%p21, %r81, 0;
	@%p21 bra 	$L__BB5_44;
	shr.u32 	%r107, %r27, 3;
	and.b32  	%r108, %r107, 124;
	mov.u32 	%r109, _ZZN3cub18CUB_300001_SM_10006detail6reduce18DeviceReduceKernelINS2_10policy_hubIfyN4cuda3std3__44plusIfEEE10Policy1000EN6thrust24THRUST_300001_SM_1000_NS6detail15normal_iteratorINSD_10device_ptrIfEEEEyS9_f6squareEEvT0_PT3_T1_NS0_13GridEvenShareISN_EET2_T4_E12temp_storage;
	add.s32 	%r110, %r109, %r108;
	st.shared.f32 	[%r110+8], %f37;
$L__BB5_44:
	bar.sync 	0;
	setp.ne.s32 	%p22, %r27, 0;
	@%p22 bra 	$L__BB5_46;
	ld.shared.f32 	%f187, [_ZZN3cub18CUB_300001_SM_10006detail6reduce18DeviceReduceKernelINS2_10policy_hubIfyN4cuda3std3__44plusIfEEE10Policy1000EN6thrust24THRUST_300001_SM_1000_NS6detail15normal_iteratorINSD_10device_ptrIfEEEEyS9_f6squareEEvT0_PT3_T1_NS0_13GridEvenShareISN_EET2_T4_E12temp_storage+12];
	add.f32 	%f188, %f339, %f187;
	ld.shared.f32 	%f189, [_ZZN3cub18CUB_300001_SM_10006detail6reduce18DeviceReduceKernelINS2_10policy_hubIfyN4cuda3std3__44plusIfEEE10Policy1000EN6thrust24THRUST_300001_SM_1000_NS6detail15normal_iteratorINSD_10device_ptrIfEEEEyS9_f6squareEEvT0_PT3_T1_NS0_13GridEvenShareISN_EET2_T4_E12temp_storage+16];
	add.f32 	%f190, %f188, %f189;
	ld.shared.f32 	%f191, [_ZZN3cub18CUB_300001_SM_10006detail6reduce18DeviceReduceKernelINS2_10policy_hubIfyN4cuda3std3__44plusIfEEE10Policy1000EN6thrust24THRUST_300001_SM_1000_NS6detail15normal_iteratorINSD_10device_ptrIfEEEEyS9_f6squareEEvT0_PT3_T1_NS0_13GridEvenShareISN_EET2_T4_E12temp_storage+20];
	add.f32 	%f192, %f190, %f191;
	ld.shared.f32 	%f193, [_ZZN3cub18CUB_300001_SM_10006detail6reduce18DeviceReduceKernelINS2_10policy_hubIfyN4cuda3std3__44plusIfEEE10Policy1000EN6thrust24THRUST_300001_SM_1000_NS6detail15normal_iteratorINSD_10device_ptrIfEEEEyS9_f6squareEEvT0_PT3_T1_NS0_13GridEvenShareISN_EET2_T4_E12temp_storage+24];
	add.f32 	%f194, %f192, %f193;
	ld.shared.f32 	%f195, [_ZZN3cub18CUB_300001_SM_10006detail6reduce18DeviceReduceKernelINS2_10policy_hubIfyN4cuda3std3__44plusIfEEE10Policy1000EN6thrust24THRUST_300001_SM_1000_NS6detail15normal_iteratorINSD_10device_ptrIfEEEEyS9_f6squareEEvT0_PT3_T1_NS0_13GridEvenShareISN_EET2_T4_E12temp_storage+28];
	add.f32 	%f196, %f194, %f195;
	ld.shared.f32 	%f197, [_ZZN3cub18CUB_300001_SM_10006detail6reduce18DeviceReduceKernelINS2_10policy_hubIfyN4cuda3std3__44plusIfEEE10Policy1000EN6thrust24THRUST_300001_SM_1000_NS6detail15normal_iteratorINSD_10device_ptrIfEEEEyS9_f6squareEEvT0_PT3_T1_NS0_13GridEvenShareISN_EET2_T4_E12temp_storage+32];
	add.f32 	%f198, %f196, %f197;
	ld.shared.f32 	%f199, [_ZZN3cub18CUB_300001_SM_10006detail6reduce18DeviceReduceKernelINS2_10policy_hubIfyN4cuda3std3__44plusIfEEE10Policy1000EN6thrust24THRUST_300001_SM_1000_NS6detail15normal_iteratorINSD_10device_ptrIfEEEEyS9_f6squareEEvT0_PT3_T1_NS0_13GridEvenShareISN_EET2_T4_E12temp_storage+36];
	add.f32 	%f339, %f198, %f199;
$L__BB5_46:
	mov.u32 	%r188, %tid.x;
	setp.ne.s32 	%p56, %r188, 0;
	@%p56 bra 	$L__BB5_48;
	cvta.to.global.u64 	%rd65, %rd24;
	mul.wide.u32 	%rd66, %r2, 4;
	add.s64 	%rd67, %rd65, %rd66;
	st.global.f32 	[%rd67], %f339;
$L__BB5_48:
	ret;

}
	// .globl	_ZN3cub18CUB_300001_SM_10006detail6reduce28DeviceReduceSingleTileKernelINS2_10policy_hubIfyN4cuda3std3__44plusIfEEE10Policy1000EPfSC_iS9_ffNS7_10__identityEEEvT0_T1_T2_T3_T4_T6_
.visible .entry _ZN3cub18CUB_300001_SM_10006detail6reduce28DeviceReduceSingleTileKernelINS2_10policy_hubIfyN4cuda3std3__44plusIfEEE10Policy1000EPfSC_iS9_ffNS7_10__identityEEEvT0_T1_T2_T3_T4_T6_(
	.param .u64 .ptr .align 1 _ZN3cub18CUB_300001_SM_10006detail6reduce28DeviceReduceSingleTileKernelINS2_10policy_hubIfyN4cuda3std3__44plusIfEEE10Policy1000EPfSC_iS9_ffNS7_10__identityEEEvT0_T1_T2_T3_T4_T6__param_0,
	.param .u64 .ptr .align 1 _ZN3cub18CUB_300001_SM_10006detail6reduce28DeviceReduceSingleTileKernelINS2_10policy_hubIfyN4cuda3std3__44plusIfEEE10Policy1000EPfSC_iS9_ffNS7_10__identityEEEvT0_T1_T2_T3_T4_T6__param_1,
	.param .u32 _ZN3cub18CUB_300001_SM_10006detail6reduce28DeviceReduceSingleTileKernelINS2_10policy_hubIfyN4cuda3std3__44plusIfEEE10Policy1000EPfSC_iS9_ffNS7_10__identityEEEvT0_T1_T2_T3_T4_T6__param_2,
	.param .align 1 .b8 _ZN3cub18CUB_300001_SM_10006detail6reduce28DeviceReduceSingleTileKernelINS2_10policy_hubIfyN4cuda3std3__44plusIfEEE10Policy1000EPfSC_iS9_ffNS7_10__identityEEEvT0_T1_T2_T3_T4_T6__param_3[1],
	.param .f32 _ZN3cub18CUB_300001_SM_10006detail6reduce28DeviceReduceSingleTileKernelINS2_10policy_hubIfyN4cuda3std3__44plusIfEEE10Policy1000EPfSC_iS9_ffNS7_10__identityEEEvT0_T1_T2_T3_T4_T6__param_4,
	.param .align 1 .b8 _ZN3cub18CUB_300001_SM_10006detail6reduce28DeviceReduceSingleTileKernelINS2_10policy_hubIfyN4cuda3std3__44plusIfEEE10Policy1000EPfSC_iS9_ffNS7_10__identityEEEvT0_T1_T2_T3_T4_T6__param_5[1]
)
.maxntid 256
.minnctapersm 1
{
	.reg .pred 	%p<97>;
	.reg .b32 	%r<407>;
	.reg .b32 	%f<419>;
	.reg .b64 	%rd<125>;
	// demoted variable
	.shared .align 4 .b8 _ZZN3cub18CUB_300001_SM_10006detail6reduce28DeviceReduceSingleTileKernelINS2_10policy_hubIfyN4cuda3std3__44plusIfEEE10Policy1000EPfSC_iS9_ffNS7_10__identityEEEvT0_T1_T2_T3_T4_T6_E12temp_storage[44];
	ld.param.u64 	%rd16, [_ZN3cub18CUB_300001_SM_10006detail6reduce28DeviceReduceSingleTileKernelINS2_10policy_hubIfyN4cuda3std3__44plusIfEEE10Policy1000EPfSC_iS9_ffNS7_10__identityEEEvT0_T1_T2_T3_T4_T6__param_0];
	ld.param.u64 	%rd17, [_ZN3cub18CUB_300001_SM_10006detail6reduce28DeviceReduceSingleTileKernelINS2_10policy_hubIfyN4cuda3std3__44plusIfEEE10Policy1000EPfSC_iS9_ffNS7_10__identityEEEvT0_T1_T2_T3_T4_T6__param_1];
	ld.param.u32 	%r67, [_ZN3cub18CUB_300001_SM_10006detail6reduce28DeviceReduceSingleTileKernelINS2_10policy_hubIfyN4cuda3std3__44plusIfEEE10Policy1000EPfSC_iS9_ffNS7_10__identityEEEvT0_T1_T2_T3_T4_T6__param_2];
	ld.param.f32 	%f58, [_ZN3cub18CUB_300001_SM_10006detail6reduce28DeviceReduceSingleTileKernelINS2_10policy_hubIfyN4cuda3std3__44plusIfEEE10Policy1000EPfSC_iS9_ffNS7_10__identityEEEvT0_T1_T2_T3_T4_T6__param_4];
	cvta.to.global.u64 	%rd1, %rd17;
	setp.ne.s32 	%p1, %r67, 0;
	@%p1 bra 	$L__BB6_3;
	mov.u32 	%r380, %tid.x;
	setp.ne.s32 	%p96, %r380, 0;
	@%p96 bra 	$L__BB6_74;
	st.global.f32 	[%rd1], %f58;
	bra.uni 	$L__BB6_74;
$L__BB6_3:
	and.b64  	%rd18, %rd16, 15;
	setp.ne.s64 	%p2, %rd18, 0;
	@%p2 bra 	$L__BB6_38;
	setp.gt.s32 	%p49, %r67, 4095;
	@%p49 bra 	$L__BB6_22;
	mov.u32 	%r1, %tid.x;
	setp.ge.s32 	%p66, %r1, %r67;
	mov.f32 	%f397, 0f00000000;
	mov.u32 	%r384, %r1;
	@%p66 bra 	$L__BB6_7;
	mul.wide.u32 	%rd113, %r1, 4;
	add.s64 	%rd112, %rd16, %rd113;
	// begin inline asm
	ld.global.nc.u32 %r300, [%rd112];
	// end inline asm
	mov.b32 	%f397, %r300;
	add.s32 	%r384, %r1, 256;
$L__BB6_7:
	setp.ge.s32 	%p67, %r384, %r67;
	@%p67 bra 	$L__BB6_13;
	not.b32 	%r301, %r384;
	add.s32 	%r4, %r67, %r301;
	and.b32  	%r302, %r4, 768;
	setp.eq.s32 	%p68, %r302, 768;
	@%p68 bra 	$L__BB6_11;
	mul.wide.u32 	%rd114, %r384, 4;
	add.s64 	%rd121, %rd16, %rd114;
	shr.u32 	%r303, %r4, 8;
	add.s32 	%r304, %r303, 1;
	and.b32  	%r305, %r304, 3;
	neg.s32 	%r382, %r305;
$L__BB6_10:
	.pragma "nounroll";
	// begin inline asm
	ld.global.nc.u32 %r306, [%rd121];
	// end inline asm
	mov.b32 	%f323, %r306;
	add.f32 	%f397, %f397, %f323;
	add.s32 	%r384, %r384, 256;
	add.s64 	%rd121, %rd121, 1024;
	add.s32 	%r382, %r382, 1;
	setp.ne.s32 	%p69, %r382, 0;
	@%p69 bra 	$L__BB6_10;
$L__BB6_11:
	setp.lt.u32 	%p70, %r4, 768;
	@%p70 bra 	$L__BB6_13;
$L__BB6_12:
	mul.wide.s32 	%rd120, %r384, 4;
	add.s64 	%rd116, %rd16, %rd120;
	// begin inline asm
	ld.global.nc.u32 %r307, [%rd116];
	// end inline asm
	mov.b32 	%f324, %r307;
	add.f32 	%f325, %f397, %f324;
	add.s64 	%rd117, %rd116, 1024;
	// begin inline asm
	ld.global.nc.u32 %r308, [%rd117];
	// end inline asm
	mov.b32 	%f326, %r308;
	add.f32 	%f327, %f325, %f326;
	add.s64 	%rd118, %rd116, 2048;
	// begin inline asm
	ld.global.nc.u32 %r309, [%rd118];
	// end inline asm
	mov.b32 	%f328, %r309;
	add.f32 	%f329, %f327, %f328;
	add.s64 	%rd119, %rd116, 3072;
	// begin inline asm
	ld.global.nc.u32 %r310, [%rd119];
	// end inline asm
	mov.b32 	%f330, %r310;
	add.f32 	%f397, %f329, %f330;
	add.s32 	%r384, %r384, 1024;
	setp.lt.s32 	%p71, %r384, %r67;
	@%p71 bra 	$L__BB6_12;
$L__BB6_13:
	setp.lt.s32 	%p72, %r67, 256;
	@%p72 bra 	$L__BB6_18;
	// begin inline asm
	mov.u32 %r349, %laneid;
	// end inline asm
	mov.b32 	%r351, %f397;
	mov.b32 	%r352, 1;
	mov.b32 	%r373, 31;
	mov.b32 	%r374, -1;
	// begin inline asm
	shfl.sync.down.b32 %r350, %r351, %r352, %r373, %r374;
	// end inline asm
	setp.gt.s32 	%p88, %r349, 30;
	mov.b32 	%f365, %r350;
	add.f32 	%f366, %f397, %f365;
	selp.f32 	%f367, %f397, %f366, %p88;
	mov.b32 	%r356, %f367;
	mov.b32 	%r357, 2;
	// begin inline asm
	shfl.sync.down.b32 %r355, %r356, %r357, %r373, %r374;
	// end inline asm
	setp.gt.s32 	%p89, %r349, 29;
	mov.b32 	%f368, %r355;
	add.f32 	%f369, %f367, %f368;
	selp.f32 	%f370, %f367, %f369, %p89;
	mov.b32 	%r361, %f370;
	mov.b32 	%r362, 4;
	// begin inline asm
	shfl.sync.down.b32 %r360, %r361, %r362, %r373, %r374;
	// end inline asm
	setp.gt.s32 	%p90, %r349, 27;
	mov.b32 	%f371, %r360;
	add.f32 	%f372, %f370, %f371;
	selp.f32 	%f373, %f370, %f372, %p90;
	mov.b32 	%r366, %f373;
	mov.b32 	%r367, 8;
	// begin inline asm
	shfl.sync.down.b32 %r365, %r366, %r367, %r373, %r374;
	// end inline asm
	setp.gt.s32 	%p91, %r349, 23;
	mov.b32 	%f374, %r365;
	add.f32 	%f375, %f373, %f374;
	selp.f32 	%f376, %f373, %f375, %p91;
	mov.b32 	%r371, %f376;
	mov.b32 	%r372, 16;
	// begin inline asm
	shfl.sync.down.b32 %r370, %r371, %r372, %r373, %r374;
	// end inline asm
	setp.gt.s32 	%p92, %r349, 15;
	mov.b32 	%f377, %r370;
	add.f32 	%f10, %f376, %f377;
	selp.f32 	%f418, %f376, %f10, %p92;
	setp.ne.s32 	%p93, %r349, 0;
	@%p93 bra 	$L__BB6_16;
	shr.u32 	%r375, %r1, 3;
	and.b32  	%r376, %r375, 124;
	mov.u32 	%r377, _ZZN3cub18CUB_300001_SM_10006detail6reduce28DeviceReduceSingleTileKernelINS2_10policy_hubIfyN4cuda3std3__44plusIfEEE10Policy1000EPfSC_iS9_ffNS7_10__identityEEEvT0_T1_T2_T3_T4_T6_E12temp_storage;
	add.s32 	%r378, %r377, %r376;
	st.shared.f32 	[%r378+8], %f10;
$L__BB6_16:
	bar.sync 	0;
	setp.ne.s32 	%p94, %r1, 0;
	@%p94 bra 	$L__BB6_72;
	ld.shared.f32 	%f378, [_ZZN3cub18CUB_300001_SM_10006detail6reduce28DeviceReduceSingleTileKernelINS2_10policy_hubIfyN4cuda3std3__44plusIfEEE10Policy1000EPfSC_iS9_ffNS7_10__identityEEEvT0_T1_T2_T3_T4_T6_E12temp_storage+12];
	add.f32 	%f379, %f418, %f378;
	ld.shared.f32 	%f380, [_ZZN3cub18CUB_300001_SM_10006detail6reduce28DeviceReduceSingleTileKernelINS2_10policy_hubIfyN4cuda3std3__44plusIfEEE10Policy1000EPfSC_iS9_ffNS7_10__identityEEEvT0_T1_T2_T3_T4_T6_E12temp_storage+16];
	add.f32 	%f381, %f379, %f380;
	ld.shared.f32 	%f382, [_ZZN3cub18CUB_300001_SM_10006detail6reduce28DeviceReduceSingleTileKernelINS2_10policy_hubIfyN4cuda3std3__44plusIfEEE10Policy1000EPfSC_iS9_ffNS7_10__identityEEEvT0_T1_T2_T3_T4_T6_E12temp_storage+20];
	add.f32 	%f383, %f381, %f382;
	ld.shared.f32 	%f384, [_ZZN3cub18CUB_300001_SM_10006detail6reduce28DeviceReduceSingleTileKernelINS2_10policy_hubIfyN4cuda3std3__44plusIfEEE10Policy1000EPfSC_iS9_ffNS7_10__identityEEEvT0_T1_T2_T3_T4_T6_E12temp_storage+24];
	add.f32 	%f385, %f383, %f384;
	ld.shared.f32 	%f386, [_ZZN3cub18CUB_300001_SM_10006detail6reduce28DeviceReduceSingleTileKernelINS2_10policy_hubIfyN4cuda3std3__44plusIfEEE10Policy1000EPfSC_iS9_ffNS7_10__identityEEEvT0_T1_T2_T3_T4_T6_E12temp_storage+28];
	add.f32 	%f387, %f385, %f386;
	ld.shared.f32 	%f388, [_ZZN3cub18CUB_300001_SM_10006detail6reduce28DeviceReduceSingleTileKernelINS2_10policy_hubIfyN4cuda3std3__44plusIfEEE10Policy1000EPfSC_iS9_ffNS7_10__identityEEEvT0_T1_T2_T3_T4_T6_E12temp_storage+32];
	add.f32 	%f389, %f387, %f388;
	ld.shared.f32 	%f390, [_ZZN3cub18CUB_300001_SM_10006detail6reduce28DeviceReduceSingleTileKernelINS2_10policy_hubIfyN4cuda3std3__44plusIfEEE10Policy1000EPfSC_iS9_ffNS7_10__identityEEEvT0_T1_T2_T3_T4_T6_E12temp_storage+36];
	add.f32 	%f418, %f389, %f390;
	bra.uni 	$L__BB6_72;
$L__BB6_18:
	// begin inline asm
	mov.u32 %r311, %laneid;
	// end inline asm
	and.b32  	%r337, %r1, 992;
	add.s32 	%r338, %r337, 32;
	setp.gt.s32 	%p73, %r338, %r67;
	not.b32 	%r339, %r337;
	add.s32 	%r340, %r67, %r339;
	selp.b32 	%r335, %r340, 31, %p73;
	mov.b32 	%r313, %f397;
	mov.b32 	%r314, 1;
	mov.b32 	%r336, -1;
	// begin inline asm
	shfl.sync.down.b32 %r312, %r313, %r314, %r335, %r336;
	// end inline asm
	setp.lt.s32 	%p74, %r311, %r335;
	mov.b32 	%f331, %r312;
	add.f32 	%f332, %f397, %f331;
	selp.f32 	%f333, %f332, %f397, %p74;
	mov.b32 	%r318, %f333;
	mov.b32 	%r319, 2;
	// begin inline asm
	shfl.sync.down.b32 %r317, %r318, %r319, %r335, %r336;
	// end inline asm
	add.s32 	%r341, %r311, 2;
	setp.gt.s32 	%p75, %r341, %r335;
	mov.b32 	%f334, %r317;
	add.f32 	%f335, %f333, %f334;
	selp.f32 	%f336, %f333, %f335, %p75;
	mov.b32 	%r323, %f336;
	mov.b32 	%r324, 4;
	// begin inline asm
	shfl.sync.down.b32 %r322, %r323, %r324, %r335, %r336;
	// end inline asm
	add.s32 	%r342, %r311, 4;
	setp.gt.s32 	%p76, %r342, %r335;
	mov.b32 	%f337, %r322;
	add.f32 	%f338, %f336, %f337;
	selp.f32 	%f339, %f336, %f338, %p76;
	mov.b32 	%r328, %f339;
	mov.b32 	%r329, 8;
	// begin inline asm
	shfl.sync.down.b32 %r327, %r328, %r329, %r335, %r336;
	// end inline asm
	add.s32 	%r343, %r311, 8;
	setp.gt.s32 	%p77, %r343, %r335;
	mov.b32 	%f340, %r327;
	add.f32 	%f341, %f339, %f340;
	selp.f32 	%f342, %f339, %f341, %p77;
	mov.b32 	%r333, %f342;
	mov.b32 	%r334, 16;
	// begin inline asm
	shfl.sync.down.b32 %r332, %r333, %r334, %r335, %r336;
	// end inline asm
	add.s32 	%r344, %r311, 16;
	setp.gt.s32 	%p78, %r344, %r335;
	mov.b32 	%f343, %r332;
	add.f32 	%f344, %f342, %f343;
	selp.f32 	%f418, %f342, %f344, %p78;
	setp.ne.s32 	%p79, %r311, 0;
	@%p79 bra 	$L__BB6_20;
	shr.u32 	%r345, %r1, 3;
	and.b32  	%r346, %r345, 124;
	mov.u32 	%r347, _ZZN3cub18CUB_300001_SM_10006detail6reduce28DeviceReduceSingleTileKernelINS2_10policy_hubIfyN4cuda3std3__44plusIfEEE10Policy1000EPfSC_iS9_ffNS7_10__identityEEEvT0_T1_T2_T3_T4_T6_E12temp_storage;
	add.s32 	%r348, %r347, %r346;
	st.shared.f32 	[%r348+8], %f418;
$L__BB6_20:
	bar.sync 	0;
	setp.ne.s32 	%p80, %r1, 0;
	@%p80 bra 	$L__BB6_72;
	setp.gt.s32 	%p81, %r67, 32;
	ld.shared.f32 	%f345, [_ZZN3cub18CUB_300001_SM_10006detail6reduce28DeviceReduceSingleTileKernelINS2_10policy_hubIfyN4cuda3std3__44plusIfEEE10Policy1000EPfSC_iS9_ffNS7_10__identityEEEvT0_T1_T2_T3_T4_T6_E12temp_storage+12];
	add.f32 	%f346, %f418, %f345;
	selp.f32 	%f347, %f346, %f418, %p81;
	setp.gt.s32 	%p82, %r67, 64;
	ld.shared.f32 	%f348, [_ZZN3cub18CUB_300001_SM_10006detail6reduce28DeviceReduceSingleTileKernelINS2_10policy_hubIfyN4cuda3std3__44plusIfEEE10Policy1000EPfSC_iS9_ffNS7_10__identityEEEvT0_T1_T2_T3_T4_T6_E12temp_storage+16];
	add.f32 	%f349, %f348, %f347;
	selp.f32 	%f350, %f349, %f347, %p82;
	setp.gt.s32 	%p83, %r67, 96;
	ld.shared.f32 	%f351, [_ZZN3cub18CUB_300001_SM_10006detail6reduce28DeviceReduceSingleTileKernelINS2_10policy_hubIfyN4cuda3std3__44plusIfEEE10Policy1000EPfSC_iS9_ffNS7_10__identityEEEvT0_T1_T2_T3_T4_T6_E12temp_storage+20];
	add.f32 	%f352, %f351, %f350;
	selp.f32 	%f353, %f352, %f350, %p83;
	setp.gt.s32 	%p84, %r67, 128;
	ld.shared.f32 	%f354, [_ZZN3cub18CUB_300001_SM_10006detail6reduce28DeviceReduceSingleTileKernelINS2_10policy_hubIfyN4cuda3std3__44plusIfEEE10Policy1000EPfSC_iS9_ffNS7_10__identityEEEvT0_T1_T2_T3_T4_T6_E12temp_storage+24];
	add.f32 	%f355, %f354, %f353;
	selp.f32 	%f356, %f355, %f353, %p84;
	setp.gt.s32 	%p85, %r67, 160;
	ld.shared.f32 	%f357, [_ZZN3cub18CUB_300001_SM_10006detail6reduce28DeviceReduceSingleTileKernelINS2_10policy_hubIfyN4cuda3std3__44plusIfEEE10Policy1000EPfSC_iS9_ffNS7_10__identityEEEvT0_T1_T2_T3_T4_T6_E12temp_storage+28];
	add.f32 	%f358, %f357, %f356;
	selp.f32 	%f359, %f358, %f356, %p85;
	setp.gt.s32 	%p86, %r67, 192;
	ld.shared.f32 	%f360, [_ZZN3cub18CUB_300001_SM_10006detail6reduce28DeviceReduceSingleTileKernelINS2_10policy_hubIfyN4cuda3std3__44plusIfEEE10Policy1000EPfSC_iS9_ffNS7_10__identityEEEvT0_T1_T2_T3_T4_T6_E12temp_storage+32];
	add.f32 	%f361, %f360, %f359;
	selp.f32 	%f362, %f361, %f359, %p86;
	setp.gt.s32 	%p87, %r67, 224;
	ld.shared.f32 	%f363, [_ZZN3cub18CUB_300001_SM_10006detail6reduce28DeviceReduceSingleTileKernelINS2_10policy_hubIfyN4cuda3std3__44plusIfEEE10Policy1000EPfSC_iS9_ffNS7_10__identityEEEvT0_T1_T2_T3_T4_T6_E12temp_storage+36];
	add.f32 	%f364, %f363, %f362;
	selp.f32 	%f418, %f364, %f362, %p87;
	bra.uni 	$L__BB6_72;
$L__BB6_22:
	mov.u32 	%r13, %tid.x;
	shl.b32 	%r224, %r13, 2;
	mul.wide.u32 	%rd86, %r224, 4;
	add.s64 	%rd76, %rd16, %rd86;
	// begin inline asm
	ld.global.nc.v2.u64 {%rd74, %rd75}, [%rd76];
	// end inline asm
	mov.b64 	{%r225, %r226}, %rd75;
	mov.b64 	{%r227, %r228}, %rd74;
	mov.b32 	%f225, %r228;
	mov.b32 	%f226, %r227;
	mov.b32 	%f227, %r226;
	mov.b32 	%f228, %r225;
	add.s64 	%rd79, %rd76, 4096;
	// begin inline asm
	ld.global.nc.v2.u64 {%rd77, %rd78}, [%rd79];
	// end inline asm
	mov.b64 	{%r229, %r230}, %rd78;
	mov.b64 	{%r231, %r232}, %rd77;
	mov.b32 	%f229, %r232;
	mov.b32 	%f230, %r231;
	mov.b32 	%f231, %r230;
	mov.b32 	%f232, %r229;
	add.s64 	%rd82, %rd76, 8192;
	// begin inline asm
	ld.global.nc.v2.u64 {%rd80, %rd81}, [%rd82];
	// end inline asm
	mov.b64 	{%r233, %r234}, %rd81;
	mov.b64 	{%r235, %r236}, %rd80;
	mov.b32 	%f233, %r236;
	mov.b32 	%f234, %r235;
	mov.b32 	%f235, %r234;
	mov.b32 	%f236, %r233;
	add.s64 	%rd85, %rd76, 12288;
	// begin inline asm
	ld.global.nc.v2.u64 {%rd83, %rd84}, [%rd85];
	// end inline asm
	mov.b64 	{%r237, %r238}, %rd84;
	mov.b64 	{%r239, %r240}, %rd83;
	mov.b32 	%f237, %r240;
	mov.b32 	%f238, %r239;
	mov.b32 	%f239, %r238;
	mov.b32 	%f240, %r237;
	add.f32 	%f241, %f226, %f225;
	add.f32 	%f242, %f228, %f227;
	add.f32 	%f243, %f230, %f229;
	add.f32 	%f244, %f232, %f231;
	add.f32 	%f245, %f234, %f233;
	add.f32 	%f246, %f236, %f235;
	add.f32 	%f247, %f238, %f237;
	add.f32 	%f248, %f240, %f239;
	add.f32 	%f249, %f241, %f242;
	add.f32 	%f250, %f243, %f244;
	add.f32 	%f251, %f245, %f246;
	add.f32 	%f252, %f247, %f248;
	add.f32 	%f253, %f249, %f250;
	add.f32 	%f254, %f251, %f252;
	add.f32 	%f404, %f253, %f254;
	setp.lt.u32 	%p50, %r67, 8192;
	mov.b32 	%r387, 4096;
	@%p50 bra 	$L__BB6_26;
	add.s32 	%r14, %r67, -4096;
	mov.b32 	%r387, 4096;
$L__BB6_24:
	mul.wide.s32 	%rd99, %r387, 4;
	add.s64 	%rd89, %rd76, %rd99;
	// begin inline asm
	ld.global.nc.v2.u64 {%rd87, %rd88}, [%rd89];
	// end inline asm
	mov.b64 	{%r242, %r243}, %rd88;
	mov.b64 	{%r244, %r245}, %rd87;
	mov.b32 	%f255, %r245;
	mov.b32 	%f256, %r244;
	mov.b32 	%f257, %r243;
	mov.b32 	%f258, %r242;
	add.s64 	%rd92, %rd89, 4096;
	// begin inline asm
	ld.global.nc.v2.u64 {%rd90, %rd91}, [%rd92];
	// end inline asm
	mov.b64 	{%r246, %r247}, %rd91;
	mov.b64 	{%r248, %r249}, %rd90;
	mov.b32 	%f259, %r249;
	mov.b32 	%f260, %r248;
	mov.b32 	%f261, %r247;
	mov.b32 	%f262, %r246;
	add.s64 	%rd95, %rd89, 8192;
	// begin inline asm
	ld.global.nc.v2.u64 {%rd93, %rd94}, [%rd95];
	// end inline asm
	mov.b64 	{%r250, %r251}, %rd94;
	mov.b64 	{%r252, %r253}, %rd93;
	mov.b32 	%f263, %r253;
	mov.b32 	%f264, %r252;
	mov.b32 	%f265, %r251;
	mov.b32 	%f266, %r250;
	add.s64 	%rd98, %rd89, 12288;
	// begin inline asm
	ld.global.nc.v2.u64 {%rd96, %rd97}, [%rd98];
	// end inline asm
	mov.b64 	{%r254, %r255}, %rd97;
	mov.b64 	{%r256, %r257}, %rd96;
	mov.b32 	%f267, %r257;
	mov.b32 	%f268, %r256;
	mov.b32 	%f269, %r255;
	mov.b32 	%f270, %r254;
	add.f32 	%f271, %f404, %f256;
	add.f32 	%f272, %f255, %f258;
	add.f32 	%f273, %f257, %f260;
	add.f32 	%f274, %f259, %f262;
	add.f32 	%f275, %f261, %f264;
	add.f32 	%f276, %f263, %f266;
	add.f32 	%f277, %f265, %f268;
	add.f32 	%f278, %f267, %f270;
	add.f32 	%f279, %f271, %f272;
	add.f32 	%f280, %f273, %f274;
	add.f32 	%f281, %f275, %f276;
	add.f32 	%f282, %f277, %f278;
	add.f32 	%f283, %f279, %f280;
	add.f32 	%f284, %f281, %f282;
	add.f32 	%f285, %f283, %f284;
	add.f32 	%f404, %f285, %f269;
	sub.s32 	%r258, %r67, %r387;
	setp.lt.s32 	%p51, %r258, 4096;
	@%p51 bra 	$L__BB6_34;
	add.s32 	%r387, %r387, 4096;
	setp.le.s32 	%p52, %r387, %r14;
	@%p52 bra 	$L__BB6_24;
$L__BB6_26:
	setp.le.s32 	%p53, %r67, %r387;
	@%p53 bra 	$L__BB6_34;
	sub.s32 	%r18, %r67, %r387;
	setp.ge.s32 	%p54, %r13, %r18;
	@%p54 bra 	$L__BB6_34;
	not.b32 	%r259, %r13;
	add.s32 	%r260, %r67, %r259;
	sub.s32 	%r19, %r260, %r387;
	and.b32  	%r261, %r19, 768;
	setp.eq.s32 	%p55, %r261, 768;
	mov.u32 	%r391, %r13;
	@%p55 bra 	$L__BB6_31;
	add.s32 	%r389, %r13, %r387;
	shr.u32 	%r262, %r19, 8;
	add.s32 	%r263, %r262, 1;
	and.b32  	%r264, %r263, 3;
	neg.s32 	%r388, %r264;
	mov.u32 	%r391, %r13;
$L__BB6_30:
	.pragma "nounroll";
	mul.wide.u32 	%rd101, %r389, 4;
	add.s64 	%rd100, %rd16, %rd101;
	// begin inline asm
	ld.global.nc.u32 %r265, [%rd100];
	// end inline asm
	mov.b32 	%f287, %r265;
	add.f32 	%f404, %f404, %f287;
	add.s32 	%r391, %r391, 256;
	add.s32 	%r389, %r389, 256;
	add.s32 	%r388, %r388, 1;
	setp.ne.s32 	%p56, %r388, 0;
	@%p56 bra 	$L__BB6_30;
$L__BB6_31:
	setp.lt.u32 	%p57, %r19, 768;
	@%p57 bra 	$L__BB6_34;
	cvt.u64.u32 	%rd102, %r391;
	cvt.u64.u32 	%rd103, %r387;
	add.s64 	%rd104, %rd102, %rd103;
	shl.b64 	%rd105, %rd104, 2;
	add.s64 	%rd106, %rd105, %rd16;
	add.s64 	%rd122, %rd106, 2048;
	add.s32 	%r392, %r391, %r387;
$L__BB6_33:
	mul.wide.u32 	%rd111, %r392, 4;
	add.s64 	%rd107, %rd16, %rd111;
	// begin inline asm
	ld.global.nc.u32 %r266, [%rd107];
	// end inline asm
	mov.b32 	%f288, %r266;
	add.f32 	%f289, %f404, %f288;
	add.s64 	%rd108, %rd122, -1024;
	// begin inline asm
	ld.global.nc.u32 %r267, [%rd108];
	// end inline asm
	mov.b32 	%f290, %r267;
	add.f32 	%f291, %f289, %f290;
	// begin inline asm
	ld.global.nc.u32 %r268, [%rd122];
	// end inline asm
	mov.b32 	%f292, %r268;
	add.f32 	%f293, %f291, %f292;
	add.s64 	%rd110, %rd122, 1024;
	// begin inline asm
	ld.global.nc.u32 %r269, [%rd110];
	// end inline asm
	mov.b32 	%f294, %r269;
	add.f32 	%f404, %f293, %f294;
	add.s32 	%r391, %r391, 1024;
	add.s64 	%rd122, %rd122, 4096;
	add.s32 	%r392, %r392, 1024;
	setp.lt.s32 	%p58, %r391, %r18;
	@%p58 bra 	$L__BB6_33;
$L__BB6_34:
	// begin inline asm
	mov.u32 %r270, %laneid;
	// end inline asm
	mov.b32 	%r272, %f404;
	mov.b32 	%r273, 1;
	mov.b32 	%r294, 31;
	mov.b32 	%r295, -1;
	// begin inline asm
	shfl.sync.down.b32 %r271, %r272, %r273, %r294, %r295;
	// end inline asm
	setp.gt.s32 	%p59, %r270, 30;
	mov.b32 	%f295, %r271;
	add.f32 	%f296, %f404, %f295;
	selp.f32 	%f297, %f404, %f296, %p59;
	mov.b32 	%r277, %f297;
	mov.b32 	%r278, 2;
	// begin inline asm
	shfl.sync.down.b32 %r276, %r277, %r278, %r294, %r295;
	// end inline asm
	setp.gt.s32 	%p60, %r270, 29;
	mov.b32 	%f298, %r276;
	add.f32 	%f299, %f297, %f298;
	selp.f32 	%f300, %f297, %f299, %p60;
	mov.b32 	%r282, %f300;
	mov.b32 	%r283, 4;
	// begin inline asm
	shfl.sync.down.b32 %r281, %r282, %r283, %r294, %r295;
	// end inline asm
	setp.gt.s32 	%p61, %r270, 27;
	mov.b32 	%f301, %r281;
	add.f32 	%f302, %f300, %f301;
	selp.f32 	%f303, %f300, %f302, %p61;
	mov.b32 	%r287, %f303;
	mov.b32 	%r288, 8;
	// begin inline asm
	shfl.sync.down.b32 %r286, %r287, %r288, %r294, %r295;
	// end inline asm
	setp.gt.s32 	%p62, %r270, 23;
	mov.b32 	%f304, %r286;
	add.f32 	%f305, %f303, %f304;
	selp.f32 	%f306, %f303, %f305, %p62;
	mov.b32 	%r292, %f306;
	mov.b32 	%r293, 16;
	// begin inline asm
	shfl.sync.down.b32 %r291, %r292, %r293, %r294, %r295;
	// end inline asm
	setp.gt.s32 	%p63, %r270, 15;
	mov.b32 	%f307, %r291;
	add.f32 	%f26, %f306, %f307;
	selp.f32 	%f418, %f306, %f26, %p63;
	setp.ne.s32 	%p64, %r270, 0;
	@%p64 bra 	$L__BB6_36;
	shr.u32 	%r296, %r13, 3;
	and.b32  	%r297, %r296, 124;
	mov.u32 	%r298, _ZZN3cub18CUB_300001_SM_10006detail6reduce28DeviceReduceSingleTileKernelINS2_10policy_hubIfyN4cuda3std3__44plusIfEEE10Policy1000EPfSC_iS9_ffNS7_10__identityEEEvT0_T1_T2_T3_T4_T6_E12temp_storage;
	add.s32 	%r299, %r298, %r297;
	st.shared.f32 	[%r299+8], %f26;
$L__BB6_36:
	bar.sync 	0;
	setp.ne.s32 	%p65, %r13, 0;
	@%p65 bra 	$L__BB6_72;
	ld.shared.f32 	%f308, [_ZZN3cub18CUB_300001_SM_10006detail6reduce28DeviceReduceSingleTileKernelINS2_10policy_hubIfyN4cuda3std3__44plusIfEEE10Policy1000EPfSC_iS9_ffNS7_10__identityEEEvT0_T1_T2_T3_T4_T6_E12temp_storage+12];
	add.f32 	%f309, %f418, %f308;
	ld.shared.f32 	%f310, [_ZZN3cub18CUB_300001_SM_10006detail6reduce28DeviceReduceSingleTileKernelINS2_10policy_hubIfyN4cuda3std3__44plusIfEEE10Policy1000EPfSC_iS9_ffNS7_10__identityEEEvT0_T1_T2_T3_T4_T6_E12temp_storage+16];
	add.f32 	%f311, %f309, %f310;
	ld.shared.f32 	%f312, [_ZZN3cub18CUB_300001_SM_10006detail6reduce28DeviceReduceSingleTileKernelINS2_10policy_hubIfyN4cuda3std3__44plusIfEEE10Policy1000EPfSC_iS9_ffNS7_10__identityEEEvT0_T1_T2_T3_T4_T6_E12temp_storage+20];
	add.f32 	%f313, %f311, %f312;
	ld.shared.f32 	%f314, [_ZZN3cub18CUB_300001_SM_10006detail6reduce28DeviceReduceSingleTileKernelINS2_10policy_hubIfyN4cuda3std3__44plusIfEEE10Policy1000EPfSC_iS9_ffNS7_10__identityEEEvT0_T1_T2_T3_T4_T6_E12temp_storage+24];
	add.f32 	%f315, %f313, %f314;
	ld.shared.f32 	%f316, [_ZZN3cub18CUB_300001_SM_10006detail6reduce28DeviceReduceSingleTileKernelINS2_10policy_hubIfyN4cuda3std3__44plusIfEEE10Policy1000EPfSC_iS9_ffNS7_10__identityEEEvT0_T1_T2_T3_T4_T6_E12temp_storage+28];
	add.f32 	%f317, %f315, %f316;
	ld.shared.f32 	%f318, [_ZZN3cub18CUB_300001_SM_10006detail6reduce28DeviceReduceSingleTileKernelINS2_10policy_hubIfyN4cuda3std3__44plusIfEEE10Policy1000EPfSC_iS9_ffNS7_10__identityEEEvT0_T1_T2_T3_T4_T6_E12temp_storage+32];
	add.f32 	%f319, %f317, %f318;
	ld.shared.f32 	%f320, [_ZZN3cub18CUB_300001_SM_10006detail6reduce28DeviceReduceSingleTileKernelINS2_10policy_hubIfyN4cuda3std3__44plusIfEEE10Policy1000EPfSC_iS9_ffNS7_10__identityEEEvT0_T1_T2_T3_T4_T6_E12temp_storage+36];
	add.f32 	%f418, %f319, %f320;
	bra.uni 	$L__BB6_72;
$L__BB6_38:
	setp.gt.s32 	%p3, %r67, 4095;
	@%p3 bra 	$L__BB6_56;
	mov.u32 	%r34, %tid.x;
	setp.ge.s32 	%p20, %r34, %r67;
	mov.f32 	%f410, 0f00000000;
	mov.u32 	%r397, %r34;
	@%p20 bra 	$L__BB6_41;
	mul.wide.u32 	%rd66, %r34, 4;
	add.s64 	%rd65, %rd16, %rd66;
	// begin inline asm
	ld.global.nc.u32 %r144, [%rd65];
	// end inline asm
	mov.b32 	%f410, %r144;
	add.s32 	%r397, %r34, 256;
$L__BB6_41:
	setp.ge.s32 	%p21, %r397, %r67;
	@%p21 bra 	$L__BB6_47;
	not.b32 	%r145, %r397;
	add.s32 	%r37, %r67, %r145;
	and.b32  	%r146, %r37, 768;
	setp.eq.s32 	%p22, %r146, 768;
	@%p22 bra 	$L__BB6_45;
	mul.wide.u32 	%rd67, %r397, 4;
	add.s64 	%rd123, %rd16, %rd67;
	shr.u32 	%r147, %r37, 8;
	add.s32 	%r148, %r147, 1;
	and.b32  	%r149, %r148, 3;
	neg.s32 	%r395, %r149;
$L__BB6_44:
	.pragma "nounroll";
	// begin inline asm
	ld.global.nc.u32 %r150, [%rd123];
	// end inline asm
	mov.b32 	%f157, %r150;
	add.f32 	%f410, %f410, %f157;
	add.s32 	%r397, %r397, 256;
	add.s64 	%rd123, %rd123, 1024;
	add.s32 	%r395, %r395, 1;
	setp.ne.s32 	%p23, %r395, 0;
	@%p23 bra 	$L__BB6_44;
$L__BB6_45:
	setp.lt.u32 	%p24, %r37, 768;
	@%p24 bra 	$L__BB6_47;
$L__BB6_46:
	mul.wide.s32 	%rd73, %r397, 4;
	add.s64 	%rd69, %rd16, %rd73;
	// begin inline asm
	ld.global.nc.u32 %r151, [%rd69];
	// end inline asm
	mov.b32 	%f158, %r151;
	add.f32 	%f159, %f410, %f158;
	add.s64 	%rd70, %rd69, 1024;
	// begin inline asm
	ld.global.nc.u32 %r152, [%rd70];
	// end inline asm
	mov.b32 	%f160, %r152;
	add.f32 	%f161, %f159, %f160;
	add.s64 	%rd71, %rd69, 2048;
	// begin inline asm
	ld.global.nc.u32 %r153, [%rd71];
	// end inline asm
	mov.b32 	%f162, %r153;
	add.f32 	%f163, %f161, %f162;
	add.s64 	%rd72, %rd69, 3072;
	// begin inline asm
	ld.global.nc.u32 %r154, [%rd72];
	// end inline asm
	mov.b32 	%f164, %r154;
	add.f32 	%f410, %f163, %f164;
	add.s32 	%r397, %r397, 1024;
	setp.lt.s32 	%p25, %r397, %r67;
	@%p25 bra 	$L__BB6_46;
$L__BB6_47:
	setp.lt.s32 	%p26, %r67, 256;
	@%p26 bra 	$L__BB6_52;
	// begin inline asm
	mov.u32 %r193, %laneid;
	// end inline asm
	mov.b32 	%r195, %f410;
	mov.b32 	%r196, 1;
	mov.b32 	%r217, 31;
	mov.b32 	%r218, -1;
	// begin inline asm
	shfl.sync.down.b32 %r194, %r195, %r196, %r217, %r218;
	// end inline asm
	setp.gt.s32 	%p42, %r193, 30;
	mov.b32 	%f199, %r194;
	add.f32 	%f200, %f410, %f199;
	selp.f32 	%f201, %f410, %f200, %p42;
	mov.b32 	%r200, %f201;
	mov.b32 	%r201, 2;
	// begin inline asm
	shfl.sync.down.b32 %r199, %r200, %r201, %r217, %r218;
	// end inline asm
	setp.gt.s32 	%p43, %r193, 29;
	mov.b32 	%f202, %r199;
	add.f32 	%f203, %f201, %f202;
	selp.f32 	%f204, %f201, %f203, %p43;
	mov.b32 	%r205, %f204;
	mov.b32 	%r206, 4;
	// begin inline asm
	shfl.sync.down.b32 %r204, %r205, %r206, %r217, %r218;
	// end inline asm
	setp.gt.s32 	%p44, %r193, 27;
	mov.b32 	%f205, %r204;
	add.f32 	%f206, %f204, %f205;
	selp.f32 	%f207, %f204, %f206, %p44;
	mov.b32 	%r210, %f207;
	mov.b32 	%r211, 8;
	// begin inline asm
	shfl.sync.down.b32 %r209, %r210, %r211, %r217, %r218;
	// end inline asm
	setp.gt.s32 	%p45, %r193, 23;
	mov.b32 	%f208, %r209;
	add.f32 	%f209, %f207, %f208;
	selp.f32 	%f210, %f207, %f209, %p45;
	mov.b32 	%r215, %f210;
	mov.b32 	%r216, 16;
	// begin inline asm
	shfl.sync.down.b32 %r214, %r215, %r216, %r217, %r218;
	// end inline asm
	setp.gt.s32 	%p46, %r193, 15;
	mov.b32 	%f211, %r214;
	add.f32 	%f38, %f210, %f211;
	selp.f32 	%f418, %f210, %f38, %p46;
	setp.ne.s32 	%p47, %r193, 0;
	@%p47 bra 	$L__BB6_50;
	shr.u32 	%r219, %r34, 3;
	and.b32  	%r220, %r219, 124;
	mov.u32 	%r221, _ZZN3cub18CUB_300001_SM_10006detail6reduce28DeviceReduceSingleTileKernelINS2_10policy_hubIfyN4cuda3std3__44plusIfEEE10Policy1000EPfSC_iS9_ffNS7_10__identityEEEvT0_T1_T2_T3_T4_T6_E12temp_storage;
	add.s32 	%r222, %r221, %r220;
	st.shared.f32 	[%r222+8], %f38;
$L__BB6_50:
	bar.sync 	0;
	setp.ne.s32 	%p48, %r34, 0;
	@%p48 bra 	$L__BB6_72;
	ld.shared.f32 	%f212, [_ZZN3cub18CUB_300001_SM_10006detail6reduce28DeviceReduceSingleTileKernelINS2_10policy_hubIfyN4cuda3std3__44plusIfEEE10Policy1000EPfSC_iS9_ffNS7_10__identityEEEvT0_T1_T2_T3_T4_T6_E12temp_storage+12];
	add.f32 	%f213, %f418, %f212;
	ld.shared.f32 	%f214, [_ZZN3cub18CUB_300001_SM_10006detail6reduce28DeviceReduceSingleTileKernelINS2_10policy_hubIfyN4cuda3std3__44plusIfEEE10Policy1000EPfSC_iS9_ffNS7_10__identityEEEvT0_T1_T2_T3_T4_T6_E12temp_storage+16];
	add.f32 	%f215, %f213, %f214;
	ld.shared.f32 	%f216, [_ZZN3cub18CUB_300001_SM_10006detail6reduce28DeviceReduceSingleTileKernelINS2_10policy_hubIfyN4cuda3std3__44plusIfEEE10Policy1000EPfSC_iS9_ffNS7_10__identityEEEvT0_T1_T2_T3_T4_T6_E12temp_storage+20];
	add.f32 	%f217, %f215, %f216;
	ld.shared.f32 	%f218, [_ZZN3cub18CUB_300001_SM_10006detail6reduce28DeviceReduceSingleTileKernelINS2_10policy_hubIfyN4cuda3std3__44plusIfEEE10Policy1000EPfSC_iS9_ffNS7_10__identityEEEvT0_T1_T2_T3_T4_T6_E12temp_storage+24];
	add.f32 	%f219, %f217, %f218;
	ld.shared.f32 	%f220, [_ZZN3cub18CUB_300001_SM_10006detail6reduce28DeviceReduceSingleTileKernelINS2_10policy_hubIfyN4cuda3std3__44plusIfEEE10Policy1000EPfSC_iS9_ffNS7_10__identityEEEvT0_T1_T2_T3_T4_T6_E12temp_storage+28];
	add.f32 	%f221, %f219, %f220;
	ld.shared.f32 	%f222, [_ZZN3cub18CUB_300001_SM_10006detail6reduce28DeviceReduceSingleTileKernelINS2_10policy_hubIfyN4cuda3std3__44plusIfEEE10Policy1000EPfSC_iS9_ffNS7_10__identityEEEvT0_T1_T2_T3_T4_T6_E12temp_storage+32];
	add.f32 	%f223, %f221, %f222;
	ld.shared.f32 	%f224, [_ZZN3cub18CUB_300001_SM_10006detail6reduce28DeviceReduceSingleTileKernelINS2_10policy_hubIfyN4cuda3std3__44plusIfEEE10Policy1000EPfSC_iS9_ffNS7_10__identityEEEvT0_T1_T2_T3_T4_T6_E12temp_storage+36];
	add.f32 	%f418, %f223, %f224;
	bra.uni 	$L__BB6_72;
$L__BB6_52:
	// begin inline asm
	mov.u32 %r155, %laneid;
	// end inline asm
	and.b32  	%r181, %r34, 992;
	add.s32 	%r182, %r181, 32;
	setp.gt.s32 	%p27, %r182, %r67;
	not.b32 	%r183, %r181;
	add.s32 	%r184, %r67, %r183;
	selp.b32 	%r179, %r184, 31, %p27;
	mov.b32 	%r157, %f410;
	mov.b32 	%r158, 1;
	mov.b32 	%r180, -1;
	// begin inline asm
	shfl.sync.down.b32 %r156, %r157, %r158, %r179, %r180;
	// end inline asm
	setp.lt.s32 	%p28, %r155, %r179;
	mov.b32 	%f165, %r156;
	add.f32 	%f166, %f410, %f165;
	selp.f32 	%f167, %f166, %f410, %p28;
	mov.b32 	%r162, %f167;
	mov.b32 	%r163, 2;
	// begin inline asm
	shfl.sync.down.b32 %r161, %r162, %r163, %r179, %r180;
	// end inline asm
	add.s32 	%r185, %r155, 2;
	setp.gt.s32 	%p29, %r185, %r179;
	mov.b32 	%f168, %r161;
	add.f32 	%f169, %f167, %f168;
	selp.f32 	%f170, %f167, %f169, %p29;
	mov.b32 	%r167, %f170;
	mov.b32 	%r168, 4;
	// begin inline asm
	shfl.sync.down.b32 %r166, %r167, %r168, %r179, %r180;
	// end inline asm
	add.s32 	%r186, %r155, 4;
	setp.gt.s32 	%p30, %r186, %r179;
	mov.b32 	%f171, %r166;
	add.f32 	%f172, %f170, %f171;
	selp.f32 	%f173, %f170, %f172, %p30;
	mov.b32 	%r172, %f173;
	mov.b32 	%r173, 8;
	// begin inline asm
	shfl.sync.down.b32 %r171, %r172, %r173, %r179, %r180;
	// end inline asm
	add.s32 	%r187, %r155, 8;
	setp.gt.s32 	%p31, %r187, %r179;
	mov.b32 	%f174, %r171;
	add.f32 	%f175, %f173, %f174;
	selp.f32 	%f176, %f173, %f175, %p31;
	mov.b32 	%r177, %f176;
	mov.b32 	%r178, 16;
	// begin inline asm
	shfl.sync.down.b32 %r176, %r177, %r178, %r179, %r180;
	// end inline asm
	add.s32 	%r188, %r155, 16;
	setp.gt.s32 	%p32, %r188, %r179;
	mov.b32 	%f177, %r176;
	add.f32 	%f178, %f176, %f177;
	selp.f32 	%f418, %f176, %f178, %p32;
	setp.ne.s32 	%p33, %r155, 0;
	@%p33 bra 	$L__BB6_54;
	shr.u32 	%r189, %r34, 3;
	and.b32  	%r190, %r189, 124;
	mov.u32 	%r191, _ZZN3cub18CUB_300001_SM_10006detail6reduce28DeviceReduceSingleTileKernelINS2_10policy_hubIfyN4cuda3std3__44plusIfEEE10Policy1000EPfSC_iS9_ffNS7_10__identityEEEvT0_T1_T2_T3_T4_T6_E12temp_storage;
	add.s32 	%r192, %r191, %r190;
	st.shared.f32 	[%r192+8], %f418;
$L__BB6_54:
	bar.sync 	0;
	setp.ne.s32 	%p34, %r34, 0;
	@%p34 bra 	$L__BB6_72;
	setp.gt.s32 	%p35, %r67, 32;
	ld.shared.f32 	%f179, [_ZZN3cub18CUB_300001_SM_10006detail6reduce28DeviceReduceSingleTileKernelINS2_10policy_hubIfyN4cuda3std3__44plusIfEEE10Policy1000EPfSC_iS9_ffNS7_10__identityEEEvT0_T1_T2_T3_T4_T6_E12temp_storage+12];
	add.f32 	%f180, %f418, %f179;
	selp.f32 	%f181, %f180, %f418, %p35;
	setp.gt.s32 	%p36, %r67, 64;
	ld.shared.f32 	%f182, [_ZZN3cub18CUB_300001_SM_10006detail6reduce28DeviceReduceSingleTileKernelINS2_10policy_hubIfyN4cuda3std3__44plusIfEEE10Policy1000EPfSC_iS9_ffNS7_10__identityEEEvT0_T1_T2_T3_T4_T6_E12temp_storage+16];
	add.f32 	%f183, %f182, %f181;
	selp.f32 	%f184, %f183, %f181, %p36;
	setp.gt.s32 	%p37, %r67, 96;
	ld.shared.f32 	%f185, [_ZZN3cub18CUB_300001_SM_10006detail6reduce28DeviceReduceSingleTileKernelINS2_10policy_hubIfyN4cuda3std3__44plusIfEEE10Policy1000EPfSC_iS9_ffNS7_10__identityEEEvT0_T1_T2_T3_T4_T6_E12temp_storage+20];
	add.f32 	%f186, %f185, %f184;
	selp.f32 	%f187, %f186, %f184, %p37;
	setp.gt.s32 	%p38, %r67, 128;
	ld.shared.f32 	%f188, [_ZZN3cub18CUB_300001_SM_10006detail6reduce28DeviceReduceSingleTileKernelINS2_10policy_hubIfyN4cuda3std3__44plusIfEEE10Policy1000EPfSC_iS9_ffNS7_10__identityEEEvT0_T1_T2_T3_T4_T6_E12temp_storage+24];
	add.f32 	%f189, %f188, %f187;
	selp.f32 	%f190, %f189, %f187, %p38;
	setp.gt.s32 	%p39, %r67, 160;
	ld.shared.f32 	%f191, [_ZZN3cub18CUB_300001_SM_10006detail6reduce28DeviceReduceSingleTileKernelINS2_10policy_hubIfyN4cuda3std3__44plusIfEEE10Policy1000EPfSC_iS9_ffNS7_10__identityEEEvT0_T1_T2_T3_T4_T6_E12temp_storage+28];
	add.f32 	%f192, %f191, %f190;
	selp.f32 	%f193, %f192, %f190, %p39;
	setp.gt.s32 	%p40, %r67, 192;
	ld.shared.f32 	%f194, [_ZZN3cub18CUB_300001_SM_10006detail6reduce28DeviceReduceSingleTileKernelINS2_10policy_hubIfyN4cuda3std3__44plusIfEEE10Policy1000EPfSC_iS9_ffNS7_10__identityEEEvT0_T1_T2_T3_T4_T6_E12temp_storage+32];
	add.f32 	%f195, %f194, %f193;
	selp.f32 	%f196, %f195, %f193, %p40;
	setp.gt.s32 	%p41, %r67, 224;
	ld.shared.f32 	%f197, [_ZZN3cub18CUB_300001_SM_10006detail6reduce28DeviceReduceSingleTileKernelINS2_10policy_hubIfyN4cuda3std3__44plusIfEEE10Policy1000EPfSC_iS9_ffNS7_10__identityEEEvT0_T1_T2_T3_T4_T6_E12temp_storage+36];
	add.f32 	%f198, %f197, %f196;
	selp.f32 	%f418, %f198, %f196, %p41;
	bra.uni 	$L__BB6_72;
$L__BB6_56:
	mov.u32 	%r46, %tid.x;
	mul.wide.u32 	%rd35, %r46, 4;
	add.s64 	%rd19, %rd16, %rd35;
	// begin inline asm
	ld.global.nc.u32 %r68, [%rd19];
	// end inline asm
	mov.b32 	%f59, %r68;
	add.s64 	%rd20, %rd19, 1024;
	// begin inline asm
	ld.global.nc.u32 %r69, [%rd20];
	// end inline asm
	mov.b32 	%f60, %r69;
	add.s64 	%rd21, %rd19, 2048;
	// begin inline asm
	ld.global.nc.u32 %r70, [%rd21];
	// end inline asm
	mov.b32 	%f61, %r70;
	add.s64 	%rd22, %rd19, 3072;
	// begin inline asm
	ld.global.nc.u32 %r71, [%rd22];
	// end inline asm
	mov.b32 	%f62, %r71;
	add.s64 	%rd23, %rd19, 4096;
	// begin inline asm
	ld.global.nc.u32 %r72, [%rd23];
	// end inline asm
	mov.b32 	%f63, %r72;
	add.s64 	%rd24, %rd19, 5120;
	// begin inline asm
	ld.global.nc.u32 %r73, [%rd24];
	// end inline asm
	mov.b32 	%f64, %r73;
	add.s64 	%rd25, %rd19, 6144;
	// begin inline asm
	ld.global.nc.u32 %r74, [%rd25];
	// end inline asm
	mov.b32 	%f65, %r74;
	add.s64 	%rd26, %rd19, 7168;
	// begin inline asm
	ld.global.nc.u32 %r75, [%rd26];
	// end inline asm
	mov.b32 	%f66, %r75;
	add.s64 	%rd27, %rd19, 8192;
	// begin inline asm
	ld.global.nc.u32 %r76, [%rd27];
	// end inline asm
	mov.b32 	%f67, %r76;
	add.s64 	%rd28, %rd19, 9216;
	// begin inline asm
	ld.global.nc.u32 %r77, [%rd28];
	// end inline asm
	mov.b32 	%f68, %r77;
	add.s64 	%rd29, %rd19, 10240;
	// begin inline asm
	ld.global.nc.u32 %r78, [%rd29];
	// end inline asm
	mov.b32 	%f69, %r78;
	add.s64 	%rd30, %rd19, 11264;
	// begin inline asm
	ld.global.nc.u32 %r79, [%rd30];
	// end inline asm
	mov.b32 	%f70, %r79;
	add.s64 	%rd31, %rd19, 12288;
	// begin inline asm
	ld.global.nc.u32 %r80, [%rd31];
	// end inline asm
	mov.b32 	%f71, %r80;
	add.s64 	%rd32, %rd19, 13312;
	// begin inline asm
	ld.global.nc.u32 %r81, [%rd32];
	// end inline asm
	mov.b32 	%f72, %r81;
	add.s64 	%rd33, %rd19, 14336;
	// begin inline asm
	ld.global.nc.u32 %r82, [%rd33];
	// end inline asm
	mov.b32 	%f73, %r82;
	add.s64 	%rd34, %rd19, 15360;
	// begin inline asm
	ld.global.nc.u32 %r83, [%rd34];
	// end inline asm
	mov.b32 	%f74, %r83;
	add.f32 	%f75, %f59, %f60;
	add.f32 	%f76, %f61, %f62;
	add.f32 	%f77, %f63, %f64;
	add.f32 	%f78, %f65, %f66;
	add.f32 	%f79, %f67, %f68;
	add.f32 	%f80, %f69, %f70;
	add.f32 	%f81, %f71, %f72;
	add.f32 	%f82, %f73, %f74;
	add.f32 	%f83, %f75, %f76;
	add.f32 	%f84, %f77, %f78;
	add.f32 	%f85, %f79, %f80;
	add.f32 	%f86, %f81, %f82;
	add.f32 	%f87, %f83, %f84;
	add.f32 	%f88, %f85, %f86;
	add.f32 	%f417, %f87, %f88;
	setp.lt.u32 	%p4, %r67, 8192;
	mov.b32 	%r400, 4096;
	@%p4 bra 	$L__BB6_60;
	add.s32 	%r47, %r67, -4096;
	mov.b32 	%r400, 4096;
$L__BB6_58:
	mul.wide.s32 	%rd52, %r400, 4;
	add.s64 	%rd36, %rd19, %rd52;
	// begin inline asm
	ld.global.nc.u32 %r86, [%rd36];
	// end inline asm
	mov.b32 	%f89, %r86;
	add.s64 	%rd37, %rd36, 1024;
	// begin inline asm
	ld.global.nc.u32 %r87, [%rd37];
	// end inline asm
	mov.b32 	%f90, %r87;
	add.s64 	%rd38, %rd36, 2048;
	// begin inline asm
	ld.global.nc.u32 %r88, [%rd38];
	// end inline asm
	mov.b32 	%f91, %r88;
	add.s64 	%rd39, %rd36, 3072;
	// begin inline asm
	ld.global.nc.u32 %r89, [%rd39];
	// end inline asm
	mov.b32 	%f92, %r89;
	add.s64 	%rd40, %rd36, 4096;
	// begin inline asm
	ld.global.nc.u32 %r90, [%rd40];
	// end inline asm
	mov.b32 	%f93, %r90;
	add.s64 	%rd41, %rd36, 5120;
	// begin inline asm
	ld.global.nc.u32 %r91, [%rd41];
	// end inline asm
	mov.b32 	%f94, %r91;
	add.s64 	%rd42, %rd36, 6144;
	// begin inline asm
	ld.global.nc.u32 %r92, [%rd42];
	// end inline asm
	mov.b32 	%f95, %r92;
	add.s64 	%rd43, %rd36, 7168;
	// begin inline asm
	ld.global.nc.u32 %r93, [%rd43];
	// end inline asm
	mov.b32 	%f96, %r93;
	add.s64 	%rd44, %rd36, 8192;
	// begin inline asm
	ld.global.nc.u32 %r94, [%rd44];
	// end inline asm
	mov.b32 	%f97, %r94;
	add.s64 	%rd45, %rd36, 9216;
	// begin inline asm
	ld.global.nc.u32 %r95, [%rd45];
	// end inline asm
	mov.b32 	%f98, %r95;
	add.s64 	%rd46, %rd36, 10240;
	// begin inline asm
	ld.global.nc.u32 %r96, [%rd46];
	// end inline asm
	mov.b32 	%f99, %r96;
	add.s64 	%rd47, %rd36, 11264;
	// begin inline asm
	ld.global.nc.u32 %r97, [%rd47];
	// end inline asm
	mov.b32 	%f100, %r97;
	add.s64 	%rd48, %rd36, 12288;
	// begin inline asm
	ld.global.nc.u32 %r98, [%rd48];
	// end inline asm
	mov.b32 	%f101, %r98;
	add.s64 	%rd49, %rd36, 13312;
	// begin inline asm
	ld.global.nc.u32 %r99, [%rd49];
	// end inline asm
	mov.b32 	%f102, %r99;
	add.s64 	%rd50, %rd36, 14336;
	// begin inline asm
	ld.global.nc.u32 %r100, [%rd50];
	// end inline asm
	mov.b32 	%f103, %r100;
	add.s64 	%rd51, %rd36, 15360;
	// begin inline asm
	ld.global.nc.u32 %r101, [%rd51];
	// end inline asm
	mov.b32 	%f104, %r101;
	add.f32 	%f105, %f417, %f89;
	add.f32 	%f106, %f90, %f91;
	add.f32 	%f107, %f92, %f93;
	add.f32 	%f108, %f94, %f95;
	add.f32 	%f109, %f96, %f97;
	add.f32 	%f110, %f98, %f99;
	add.f32 	%f111, %f100, %f101;
	add.f32 	%f112, %f102, %f103;
	add.f32 	%f113, %f105, %f106;
	add.f32 	%f114, %f107, %f108;
	add.f32 	%f115, %f109, %f110;
	add.f32 	%f116, %f111, %f112;
	add.f32 	%f117, %f113, %f114;
	add.f32 	%f118, %f115, %f116;
	add.f32 	%f119, %f117, %f118;
	add.f32 	%f417, %f119, %f104;
	sub.s32 	%r102, %r67, %r400;
	setp.lt.s32 	%p5, %r102, 4096;
	@%p5 bra 	$L__BB6_68;
	add.s32 	%r400, %r400, 4096;
	setp.le.s32 	%p6, %r400, %r47;
	@%p6 bra 	$L__BB6_58;
$L__BB6_60:
	setp.le.s32 	%p7, %r67, %r400;
	@%p7 bra 	$L__BB6_68;
	sub.s32 	%r51, %r67, %r400;
	setp.ge.s32 	%p8, %r46, %r51;
	@%p8 bra 	$L__BB6_68;
	not.b32 	%r103, %r46;
	add.s32 	%r104, %r67, %r103;
	sub.s32 	%r52, %r104, %r400;
	and.b32  	%r105, %r52, 768;
	setp.eq.s32 	%p9, %r105, 768;
	mov.u32 	%r404, %r46;
	@%p9 bra 	$L__BB6_65;
	add.s32 	%r402, %r46, %r400;
	shr.u32 	%r106, %r52, 8;
	add.s32 	%r107, %r106, 1;
	and.b32  	%r108, %r107, 3;
	neg.s32 	%r401, %r108;
	mov.u32 	%r404, %r46;
$L__BB6_64:
	.pragma "nounroll";
	mul.wide.u32 	%rd54, %r402, 4;
	add.s64 	%rd53, %rd16, %rd54;
	// begin inline asm
	ld.global.nc.u32 %r109, [%rd53];
	// end inline asm
	mov.b32 	%f121, %r109;
	add.f32 	%f417, %f417, %f121;
	add.s32 	%r404, %r404, 256;
	add.s32 	%r402, %r402, 256;
	add.s32 	%r401, %r401, 1;
	setp.ne.s32 	%p10, %r401, 0;
	@%p10 bra 	$L__BB6_64;
$L__BB6_65:
	setp.lt.u32 	%p11, %r52, 768;
	@%p11 bra 	$L__BB6_68;
	cvt.u64.u32 	%rd55, %r404;
	cvt.u64.u32 	%rd56, %r400;
	add.s64 	%rd57, %rd55, %rd56;
	shl.b64 	%rd58, %rd57, 2;
	add.s64 	%rd59, %rd58, %rd16;
	add.s64 	%rd124, %rd59, 2048;
	add.s32 	%r405, %r404, %r400;
$L__BB6_67:
	mul.wide.u32 	%rd64, %r405, 4;
	add.s64 	%rd60, %rd16, %rd64;
	// begin inline asm
	ld.global.nc.u32 %r110, [%rd60];
	// end inline asm
	mov.b32 	%f122, %r110;
	add.f32 	%f123, %f417, %f122;
	add.s64 	%rd61, %rd124, -1024;
	// begin inline asm
	ld.global.nc.u32 %r111, [%rd61];
	// end inline asm
	mov.b32 	%f124, %r111;
	add.f32 	%f125, %f123, %f124;
	// begin inline asm
	ld.global.nc.u32 %r112, [%rd124];
	// end inline asm
	mov.b32 	%f126, %r112;
	add.f32 	%f127, %f125, %f126;
	add.s64 	%rd63, %rd124, 1024;
	// begin inline asm
	ld.global.nc.u32 %r113, [%rd63];
	// end inline asm
	mov.b32 	%f128, %r113;
	add.f32 	%f417, %f127, %f128;
	add.s32 	%r404, %r404, 1024;
	add.s64 	%rd124, %rd124, 4096;
	add.s32 	%r405, %r405, 1024;
	setp.lt.s32 	%p12, %r404, %r51;
	@%p12 bra 	$L__BB6_67;
$L__BB6_68:
	// begin inline asm
	mov.u32 %r114, %laneid;
	// end inline asm
	mov.b32 	%r116, %f417;
	mov.b32 	%r117, 1;
	mov.b32 	%r138, 31;
	mov.b32 	%r139, -1;
	// begin inline asm
	shfl.sync.down.b32 %r115, %r116, %r117, %r138, %r139;
	// end inline asm
	setp.gt.s32 	%p13, %r114, 30;
	mov.b32 	%f129, %r115;
	add.f32 	%f130, %f417, %f129;
	selp.f32 	%f131, %f417, %f130, %p13;
	mov.b32 	%r121, %f131;
	mov.b32 	%r122, 2;
	// begin inline asm
	shfl.sync.down.b32 %r120, %r121, %r122, %r138, %r139;
	// end inline asm
	setp.gt.s32 	%p14, %r114, 29;
	mov.b32 	%f132, %r120;
	add.f32 	%f133, %f131, %f132;
	selp.f32 	%f134, %f131, %f133, %p14;
	mov.b32 	%r126, %f134;
	mov.b32 	%r127, 4;
	// begin inline asm
	shfl.sync.down.b32 %r125, %r126, %r127, %r138, %r139;
	// end inline asm
	setp.gt.s32 	%p15, %r114, 27;
	mov.b32 	%f135, %r125;
	add.f32 	%f136, %f134, %f135;
	selp.f32 	%f137, %f134, %f136, %p15;
	mov.b32 	%r131, %f137;
	mov.b32 	%r132, 8;
	// begin inline asm
	shfl.sync.down.b32 %r130, %r131, %r132, %r138, %r139;
	// end inline asm
	setp.gt.s32 	%p16, %r114, 23;
	mov.b32 	%f138, %r130;
	add.f32 	%f139, %f137, %f138;
	selp.f32 	%f140, %f137, %f139, %p16;
	mov.b32 	%r136, %f140;
	mov.b32 	%r137, 16;
	// begin inline asm
	shfl.sync.down.b32 %r135, %r136, %r137, %r138, %r139;
	// end inline asm
	setp.gt.s32 	%p17, %r114, 15;
	mov.b32 	%f141, %r135;
	add.f32 	%f54, %f140, %f141;
	selp.f32 	%f418, %f140, %f54, %p17;
	setp.ne.s32 	%p18, %r114, 0;
	@%p18 bra 	$L__BB6_70;
	shr.u32 	%r140, %r46, 3;
	and.b32  	%r141, %r140, 124;
	mov.u32 	%r142, _ZZN3cub18CUB_300001_SM_10006detail6reduce28DeviceReduceSingleTileKernelINS2_10policy_hubIfyN4cuda3std3__44plusIfEEE10Policy1000EPfSC_iS9_ffNS7_10__identityEEEvT0_T1_T2_T3_T4_T6_E12temp_storage;
	add.s32 	%r143, %r142, %r141;
	st.shared.f32 	[%r143+8], %f54;
$L__BB6_70:
	bar.sync 	0;
	setp.ne.s32 	%p19, %r46, 0;
	@%p19 bra 	$L__BB6_72;
	ld.shared.f32 	%f142, [_ZZN3cub18CUB_300001_SM_10006detail6reduce28DeviceReduceSingleTileKernelINS2_10policy_hubIfyN4cuda3std3__44plusIfEEE10Policy1000EPfSC_iS9_ffNS7_10__identityEEEvT0_T1_T2_T3_T4_T6_E12temp_storage+12];
	add.f32 	%f143, %f418, %f142;
	ld.shared.f32 	%f144, [_ZZN3cub18CUB_300001_SM_10006detail6reduce28DeviceReduceSingleTileKernelINS2_10policy_hubIfyN4cuda3std3__44plusIfEEE10Policy1000EPfSC_iS9_ffNS7_10__identityEEEvT0_T1_T2_T3_T4_T6_E12temp_storage+16];
	add.f32 	%f145, %f143, %f144;
	ld.shared.f32 	%f146, [_ZZN3cub18CUB_300001_SM_10006detail6reduce28DeviceReduceSingleTileKernelINS2_10policy_hubIfyN4cuda3std3__44plusIfEEE10Policy1000EPfSC_iS9_ffNS7_10__identityEEEvT0_T1_T2_T3_T4_T6_E12temp_storage+20];
	add.f32 	%f147, %f145, %f146;
	ld.shared.f32 	%f148, [_ZZN3cub18CUB_300001_SM_10006detail6reduce28DeviceReduceSingleTileKernelINS2_10policy_hubIfyN4cuda3std3__44plusIfEEE10Policy1000EPfSC_iS9_ffNS7_10__identityEEEvT0_T1_T2_T3_T4_T6_E12temp_storage+24];
	add.f32 	%f149, %f147, %f148;
	ld.shared.f32 	%f150, [_ZZN3cub18CUB_300001_SM_10006detail6reduce28DeviceReduceSingleTileKernelINS2_10policy_hubIfyN4cuda3std3__44plusIfEEE10Policy1000EPfSC_iS9_ffNS7_10__identityEEEvT0_T1_T2_T3_T4_T6_E12temp_storage+28];
	add.f32 	%f151, %f149, %f150;
	ld.shared.f32 	%f152, [_ZZN3cub18CUB_300001_SM_10006detail6reduce28DeviceReduceSingleTileKernelINS2_10policy_hubIfyN4cuda3std3__44plusIfEEE10Policy1000EPfSC_iS9_ffNS7_10__identityEEEvT0_T1_T2_T3_T4_T6_E12temp_storage+32];
	add.f32 	%f153, %f151, %f152;
	ld.shared.f32 	%f154, [_ZZN3cub18CUB_300001_SM_10006detail6reduce28DeviceReduceSingleTileKernelINS2_10policy_hubIfyN4cuda3std3__44plusIfEEE10Policy1000EPfSC_iS9_ffNS7_10__identityEEEvT0_T1_T2_T3_T4_T6_E12temp_storage+36];
	add.f32 	%f418, %f153, %f154;
$L__BB6_72:
	mov.u32 	%r379, %tid.x;
	setp.ne.s32 	%p95, %r379, 0;
	@%p95 bra 	$L__BB6_74;
	add.f32 	%f391, %f58, %f418;
	st.global.f32 	[%rd1], %f391;
$L__BB6_74:
	ret;

}
	// .globl	_ZN3cub18CUB_300001_SM_10006detail8for_each13static_kernelINS2_12policy_hub_t12policy_500_tEmN6thrust24THRUST_300001_SM_1000_NS8cuda_cub20__uninitialized_fill7functorINS7_10device_ptrIfEEfEEEEvT0_T1_
.visible .entry _ZN3cub18CUB_300001_SM_10006detail8for_each13static_kernelINS2_12policy_hub_t12policy_500_tEmN6thrust24THRUST_300001_SM_1000_NS8cuda_cub20__uninitialized_fill7functorINS7_10device_ptrIfEEfEEEEvT0_T1_(
	.param .u64 _ZN3cub18CUB_300001_SM_10006detail8for_each13static_kernelINS2_12policy_hub_t12policy_500_tEmN6thrust24THRUST_300001_SM_1000_NS8cuda_cub20__uninitialized_fill7functorINS7_10device_ptrIfEEfEEEEvT0_T1__param_0,
	.param .align 8 .b8 _ZN3cub18CUB_300001_SM_10006detail8for_each13static_kernelINS2_12policy_hub_t12policy_500_tEmN6thrust24THRUST_300001_SM_1000_NS8cuda_cub20__uninitialized_fill7functorINS7_10device_ptrIfEEfEEEEvT0_T1__param_1[16]
)
.maxntid 256
{
	.reg .pred 	%p<4>;
	.reg .b16 	%rs<5>;
	.reg .b32 	%r<10>;
	.reg .b32 	%f<3>;
	.reg .b64 	%rd<16>;

	ld.param.f32 	%f2, [_ZN3cub18CUB_300001_SM_10006detail8for_each13static_kernelINS2_12policy_hub_t12policy_500_tEmN6thrust24THRUST_300001_SM_1000_NS8cuda_cub20__uninitialized_fill7functorINS7_10device_ptrIfEEfEEEEvT0_T1__param_1+8];
	ld.param.u64 	%rd4, [_ZN3cub18CUB_300001_SM_10006detail8for_each13static_kernelINS2_12policy_hub_t12policy_500_tEmN6thrust24THRUST_300001_SM_1000_NS8cuda_cub20__uninitialized_fill7functorINS7_10device_ptrIfEEfEEEEvT0_T1__param_1];
	ld.param.u64 	%rd5, [_ZN3cub18CUB_300001_SM_10006detail8for_each13static_kernelINS2_12policy_hub_t12policy_500_tEmN6thrust24THRUST_300001_SM_1000_NS8cuda_cub20__uninitialized_fill7functorINS7_10device_ptrIfEEfEEEEvT0_T1__param_0];
	mov.u32 	%r7, %ctaid.x;
	mul.wide.u32 	%rd1, %r7, 512;
	sub.s64 	%rd2, %rd5, %rd1;
	setp.lt.u64 	%p1, %rd2, 512;
	@%p1 bra 	$L__BB7_2;
	mov.u32 	%r9, %tid.x;
	cvta.to.global.u64 	%rd11, %rd4;
	cvt.u64.u32 	%rd12, %r9;
	add.s64 	%rd13, %rd1, %rd12;
	shl.b64 	%rd14, %rd13, 2;
	add.s64 	%rd15, %rd11, %rd14;
	st.global.f32 	[%rd15], %f2;
	st.global.f32 	[%rd15+1024], %f2;
	bra.uni 	$L__BB7_6;
$L__BB7_2:
	cvta.to.global.u64 	%rd6, %rd4;
	mov.u32 	%r1, %tid.x;
	cvt.u64.u32 	%rd7, %r1;
	setp.le.u64 	%p2, %rd2, %rd7;
	add.s64 	%rd8, %rd1, %rd7;
	shl.b64 	%rd9, %rd8, 2;
	add.s64 	%rd3, %rd6, %rd9;
	@%p2 bra 	$L__BB7_4;
	st.global.f32 	[%rd3], %f2;
$L__BB7_4:
	add.s32 	%r8, %r1, 256;
	cvt.u64.u32 	%rd10, %r8;
	setp.le.u64 	%p3, %rd2, %rd10;
	@%p3 bra 	$L__BB7_6;
	st.global.f32 	[%rd3+1024], %f2;
$L__BB7_6:
	ret;

}


// ===== COMPILED SASS (sm_100) =====

	.target	sm_100

	.elftype	@"ET_EXEC"


//--------------------- .note.nv.tkinfo           --------------------------
	.section	.note.nv.tkinfo,"",@"SHT_NOTE"
	.sectionflags	@"SHF_NOTE_NV_TKINFO"
	.tkinfo
        /*0018*/ 	.word	0x00000002
        /*0030*/ 	.string	""
        /*0030*/ 	.string	"ptxas"
        /*0030*/ 	.string	"Cuda compilation tools, release 13.0, V13.0.88"
        /*0030*/ 	.string	"Build cuda_13.0.r13.0/compiler.36424714_0"
        /*0030*/ 	.string	"-arch sm_100 -m 64 "



//--------------------- .note.nv.cuinfo           --------------------------
	.section	.note.nv.cuinfo,"",@"SHT_NOTE"
	.sectionflags	@"SHF_NOTE_NV_CUINFO"
        /*0018*/ 	.short	0x0002
        /*001a*/ 	.short	0x0064
        /*001c*/ 	.short	0x0082
	.zero		2


//--------------------- .nv.info                  --------------------------
	.section	.nv.info,"",@"SHT_CUDA_INFO"
	.align	4


	//----- nvinfo : EIATTR_REGCOUNT
	.align		4
        /*0000*/ 	.byte	0x04, 0x2f
        /*0002*/ 	.short	(.L_44 - .L_43)
	.align		4
.L_43:
        /*0004*/ 	.word	index@(_ZN3cub18CUB_300001_SM_10006detail11EmptyKernelIvEEvv)
        /*0008*/ 	.word	0x00000004


	//----- nvinfo : EIATTR_FRAME_SIZE
	.align		4
.L_44:
        /*000c*/ 	.byte	0x04, 0x11
        /*000e*/ 	.short	(.L_46 - .L_45)
	.align		4
.L_45:
        /*0010*/ 	.word	index@(_ZN3cub18CUB_300001_SM_10006detail11EmptyKernelIvEEvv)
        /*0014*/ 	.word	0x00000000


	//----- nvinfo : EIATTR_REGCOUNT
	.align		4
.L_46:
        /*0018*/ 	.byte	0x04, 0x2f
        /*001a*/ 	.short	(.L_48 - .L_47)
	.align		4
.L_47:
        /*001c*/ 	.word	index@(_ZN3cub18CUB_300001_SM_10006detail6reduce28DeviceReduceSingleTileKernelINS2_10policy_hubIfjN4cuda3std3__44plusIfEEE10Policy1000EN6thrust24THRUST_300001_SM_1000_NS6detail15normal_iteratorINSD_10device_ptrIfEEEEPfjS9_ff6squareEEvT0_T1_T2_T3_T4_T6_)
        /*0020*/ 	.word	0x00000020


	//----- nvinfo : EIATTR_FRAME_SIZE
	.align		4
.L_48:
        /*0024*/ 	.byte	0x04, 0x11
        /*0026*/ 	.short	(.L_50 - .L_49)
	.align		4
.L_49:
        /*0028*/ 	.word	index@(_ZN3cub18CUB_300001_SM_10006detail6reduce28DeviceReduceSingleTileKernelINS2_10policy_hubIfjN4cuda3std3__44plusIfEEE10Policy1000EN6thrust24THRUST_300001_SM_1000_NS6detail15normal_iteratorINSD_10device_ptrIfEEEEPfjS9_ff6squareEEvT0_T1_T2_T3_T4_T6_)
        /*002c*/ 	.word	0x00000000


	//----- nvinfo : EIATTR_REGCOUNT
	.align		4
.L_50:
        /*0030*/ 	.byte	0x04, 0x2f
        /*0032*/ 	.short	(.L_52 - .L_51)
	.align		4
.L_51:
        /*0034*/ 	.word	index@(_ZN3cub18CUB_300001_SM_10006detail6reduce18DeviceReduceKernelINS2_10policy_hubIfjN4cuda3std3__44plusIfEEE10Policy1000EN6thrust24THRUST_300001_SM_1000_NS6detail15normal_iteratorINSD_10device_ptrIfEEEEjS9_f6squareEEvT0_PT3_T1_NS0_13GridEvenShareISN_EET2_T4_)
        /*0038*/ 	.word	0x00000020


	//----- nvinfo : EIATTR_FRAME_SIZE
	.align		4
.L_52:
        /*003c*/ 	.byte	0x04, 0x11
        /*003e*/ 	.short	(.L_54 - .L_53)
	.align		4
.L_53:
        /*0040*/ 	.word	index@(_ZN3cub18CUB_300001_SM_10006detail6reduce18DeviceReduceKernelINS2_10policy_hubIfjN4cuda3std3__44plusIfEEE10Policy1000EN6thrust24THRUST_300001_SM_1000_NS6detail15normal_iteratorINSD_10device_ptrIfEEEEjS9_f6squareEEvT0_PT3_T1_NS0_13GridEvenShareISN_EET2_T4_)
        /*0044*/ 	.word	0x00000000


	//----- nvinfo : EIATTR_REGCOUNT
	.align		4
.L_54:
        /*0048*/ 	.byte	0x04, 0x2f
        /*004a*/ 	.short	(.L_56 - .L_55)
	.align		4
.L_55:
        /*004c*/ 	.word	index@(_ZN3cub18CUB_300001_SM_10006detail6reduce28DeviceReduceSingleTileKernelINS2_10policy_hubIfjN4cuda3std3__44plusIfEEE10Policy1000EPfSC_iS9_ffNS7_10__identityEEEvT0_T1_T2_T3_T4_T6_)
        /*0050*/ 	.word	0x0000001e


	//----- nvinfo : EIATTR_FRAME_SIZE
	.align		4
.L_56:
        /*0054*/ 	.byte	0x04, 0x11
        /*0056*/ 	.short	(.L_58 - .L_57)
	.align		4
.L_57:
        /*0058*/ 	.word	index@(_ZN3cub18CUB_300001_SM_10006detail6reduce28DeviceReduceSingleTileKernelINS2_10policy_hubIfjN4cuda3std3__44plusIfEEE10Policy1000EPfSC_iS9_ffNS7_10__identityEEEvT0_T1_T2_T3_T4_T6_)
        /*005c*/ 	.word	0x00000000


	//----- nvinfo : EIATTR_REGCOUNT
	.align		4
.L_58:
        /*0060*/ 	.byte	0x04, 0x2f
        /*0062*/ 	.short	(.L_60 - .L_59)
	.align		4
.L_59:
        /*0064*/ 	.word	index@(_ZN3cub18CUB_300001_SM_10006detail6reduce28DeviceReduceSingleTileKernelINS2_10policy_hubIfyN4cuda3std3__44plusIfEEE10Policy1000EN6thrust24THRUST_300001_SM_1000_NS6detail15normal_iteratorINSD_10device_ptrIfEEEEPfyS9_ff6squareEEvT0_T1_T2_T3_T4_T6_)
        /*0068*/ 	.word	0x00000020


	//----- nvinfo : EIATTR_FRAME_SIZE
	.align		4
.L_60:
        /*006c*/ 	.byte	0x04, 0x11
        /*006e*/ 	.short	(.L_62 - .L_61)
	.align		4
.L_61:
        /*0070*/ 	.word	index@(_ZN3cub18CUB_300001_SM_10006detail6reduce28DeviceReduceSingleTileKernelINS2_10policy_hubIfyN4cuda3std3__44plusIfEEE10Policy1000EN6thrust24THRUST_300001_SM_1000_NS6detail15normal_iteratorINSD_10device_ptrIfEEEEPfyS9_ff6squareEEvT0_T1_T2_T3_T4_T6_)
        /*0074*/ 	.word	0x00000000


	//----- nvinfo : EIATTR_REGCOUNT
	.align		4
.L_62:
        /*0078*/ 	.byte	0x04, 0x2f
        /*007a*/ 	.short	(.L_64 - .L_63)
	.align		4
.L_63:
        /*007c*/ 	.word	index@(_ZN3cub18CUB_300001_SM_10006detail6reduce18DeviceReduceKernelINS2_10policy_hubIfyN4cuda3std3__44plusIfEEE10Policy1000EN6thrust24THRUST_300001_SM_1000_NS6detail15normal_iteratorINSD_10device_ptrIfEEEEyS9_f6squareEEvT0_PT3_T1_NS0_13GridEvenShareISN_EET2_T4_)
        /*0080*/ 	.word	0x0000001f


	//----- nvinfo : EIATTR_FRAME_SIZE
	.align		4
.L_64:
        /*0084*/ 	.byte	0x04, 0x11
        /*0086*/ 	.short	(.L_66 - .L_65)
	.align		4
.L_65:
        /*0088*/ 	.word	index@(_ZN3cub18CUB_300001_SM_10006detail6reduce18DeviceReduceKernelINS2_10policy_hubIfyN4cuda3std3__44plusIfEEE10Policy1000EN6thrust24THRUST_300001_SM_1000_NS6detail15normal_iteratorINSD_10device_ptrIfEEEEyS9_f6squareEEvT0_PT3_T1_NS0_13GridEvenShareISN_EET2_T4_)
        /*008c*/ 	.word	0x00000000


	//----- nvinfo : EIATTR_REGCOUNT
	.align		4
.L_66:
        /*0090*/ 	.byte	0x04, 0x2f
        /*0092*/ 	.short	(.L_68 - .L_67)
	.align		4
.L_67:
        /*0094*/ 	.word	index@(_ZN3cub18CUB_300001_SM_10006detail6reduce28DeviceReduceSingleTileKernelINS2_10policy_hubIfyN4cuda3std3__44plusIfEEE10Policy1000EPfSC_iS9_ffNS7_10__identityEEEvT0_T1_T2_T3_T4_T6_)
        /*0098*/ 	.word	0x0000001e


	//----- nvinfo : EIATTR_FRAME_SIZE
	.align		4
.L_68:
        /*009c*/ 	.byte	0x04, 0x11
        /*009e*/ 	.short	(.L_70 - .L_69)
	.align		4
.L_69:
        /*00a0*/ 	.word	index@(_ZN3cub18CUB_300001_SM_10006detail6reduce28DeviceReduceSingleTileKernelINS2_10policy_hubIfyN4cuda3std3__44plusIfEEE10Policy1000EPfSC_iS9_ffNS7_10__identityEEEvT0_T1_T2_T3_T4_T6_)
        /*00a4*/ 	.word	0x00000000


	//----- nvinfo : EIATTR_REGCOUNT
	.align		4
.L_70:
        /*00a8*/ 	.byte	0x04, 0x2f
        /*00aa*/ 	.short	(.L_72 - .L_71)
	.align		4
.L_71:
        /*00ac*/ 	.word	index@(_ZN3cub18CUB_300001_SM_10006detail8for_each13static_kernelINS2_12policy_hub_t12policy_500_tEmN6thrust24THRUST_300001_SM_1000_NS8cuda_cub20__uninitialized_fill7functorINS7_10device_ptrIfEEfEEEEvT0_T1_)
        /*00b0*/ 	.word	0x00000008


	//----- nvinfo : EIATTR_FRAME_SIZE
	.align		4
.L_72:
        /*00b4*/ 	.byte	0x04, 0x11
        /*00b6*/ 	.short	(.L_74 - .L_73)
	.align		4
.L_73:
        /*00b8*/ 	.word	index@(_ZN3cub18CUB_300001_SM_10006detail8for_each13static_kernelINS2_12policy_hub_t12policy_500_tEmN6thrust24THRUST_300001_SM_1000_NS8cuda_cub20__uninitialized_fill7functorINS7_10device_ptrIfEEfEEEEvT0_T1_)
        /*00bc*/ 	.word	0x00000000


	//----- nvinfo : EIATTR_MIN_STACK_SIZE
	.align		4
.L_74:
        /*00c0*/ 	.byte	0x04, 0x12
        /*00c2*/ 	.short	(.L_76 - .L_75)
	.align		4
.L_75:
        /*00c4*/ 	.word	index@(_ZN3cub18CUB_300001_SM_10006detail8for_each13static_kernelINS2_12policy_hub_t12policy_500_tEmN6thrust24THRUST_300001_SM_1000_NS8cuda_cub20__uninitialized_fill7functorINS7_10device_ptrIfEEfEEEEvT0_T1_)
        /*00c8*/ 	.word	0x00000000


	//----- nvinfo : EIATTR_MIN_STACK_SIZE
	.align		4
.L_76:
        /*00cc*/ 	.byte	0x04, 0x12
        /*00ce*/ 	.short	(.L_78 - .L_77)
	.align		4
.L_77:
        /*00d0*/ 	.word	index@(_ZN3cub18CUB_300001_SM_10006detail6reduce28DeviceReduceSingleTileKernelINS2_10policy_hubIfyN4cuda3std3__44plusIfEEE10Policy1000EPfSC_iS9_ffNS7_10__identityEEEvT0_T1_T2_T3_T4_T6_)
        /*00d4*/ 	.word	0x00000000


	//----- nvinfo : EIATTR_MIN_STACK_SIZE
	.align		4
.L_78:
        /*00d8*/ 	.byte	0x04, 0x12
        /*00da*/ 	.short	(.L_80 - .L_79)
	.align		4
.L_79:
        /*00dc*/ 	.word	index@(_ZN3cub18CUB_300001_SM_10006detail6reduce18DeviceReduceKernelINS2_10policy_hubIfyN4cuda3std3__44plusIfEEE10Policy1000EN6thrust24THRUST_300001_SM_1000_NS6detail15normal_iteratorINSD_10device_ptrIfEEEEyS9_f6squareEEvT0_PT3_T1_NS0_13GridEvenShareISN_EET2_T4_)
        /*00e0*/ 	.word	0x00000000


	//----- nvinfo : EIATTR_MIN_STACK_SIZE
	.align		4
.L_80:
        /*00e4*/ 	.byte	0x04, 0x12
        /*00e6*/ 	.short	(.L_82 - .L_81)
	.align		4
.L_81:
        /*00e8*/ 	.word	index@(_ZN3cub18CUB_300001_SM_10006detail6reduce28DeviceReduceSingleTileKernelINS2_10policy_hubIfyN4cuda3std3__44plusIfEEE10Policy1000EN6thrust24THRUST_300001_SM_1000_NS6detail15normal_iteratorINSD_10device_ptrIfEEEEPfyS9_ff6squareEEvT0_T1_T2_T3_T4_T6_)
        /*00ec*/ 	.word	0x00000000


	//----- nvinfo : EIATTR_MIN_STACK_SIZE
	.align		4
.L_82:
        /*00f0*/ 	.byte	0x04, 0x12
        /*00f2*/ 	.short	(.L_84 - .L_83)
	.align		4
.L_83:
        /*00f4*/ 	.word	index@(_ZN3cub18CUB_300001_SM_10006detail6reduce28DeviceReduceSingleTileKernelINS2_10policy_hubIfjN4cuda3std3__44plusIfEEE10Policy1000EPfSC_iS9_ffNS7_10__identityEEEvT0_T1_T2_T3_T4_T6_)
        /*00f8*/ 	.word	0x00000000


	//----- nvinfo : EIATTR_MIN_STACK_SIZE
	.align		4
.L_84:
        /*00fc*/ 	.byte	0x04, 0x12
        /*00fe*/ 	.short	(.L_86 - .L_85)
	.align		4
.L_85:
        /*0100*/ 	.word	index@(_ZN3cub18CUB_300001_SM_10006detail6reduce18DeviceReduceKernelINS2_10policy_hubIfjN4cuda3std3__44plusIfEEE10Policy1000EN6thrust24THRUST_300001_SM_1000_NS6detail15normal_iteratorINSD_10device_ptrIfEEEEjS9_f6squareEEvT0_PT3_T1_NS0_13GridEvenShareISN_EET2_T4_)
        /*0104*/ 	.word	0x00000000


	//----- nvinfo : EIATTR_MIN_STACK_SIZE
	.align		4
.L_86:
        /*0108*/ 	.byte	0x04, 0x12
        /*010a*/ 	.short	(.L_88 - .L_87)
	.align		4
.L_87:
        /*010c*/ 	.word	index@(_ZN3cub18CUB_300001_SM_10006detail6reduce28DeviceReduceSingleTileKernelINS2_10policy_hubIfjN4cuda3std3__44plusIfEEE10Policy1000EN6thrust24THRUST_300001_SM_1000_NS6detail15normal_iteratorINSD_10device_ptrIfEEEEPfjS9_ff6squareEEvT0_T1_T2_T3_T4_T6_)
        /*0110*/ 	.word	0x00000000


	//----- nvinfo : EIATTR_MIN_STACK_SIZE
	.align		4
.L_88:
        /*0114*/ 	.byte	0x04, 0x12
        /*0116*/ 	.short	(.L_90 - .L_89)
	.align		4
.L_89:
        /*0118*/ 	.word	index@(_ZN3cub18CUB_300001_SM_10006detail11EmptyKernelIvEEvv)
        /*011c*/ 	.word	0x00000000
.L_90:


//--------------------- .nv.compat                --------------------------
	.section	.nv.compat,"",@"SHT_CUDA_COMPAT_INFO"
	.align	4
        /*0000*/ 	.byte	0x02, 0x09, 0x00, 0x00, 0x02, 0x02, 0x01, 0x00, 0x02, 0x05, 0x05, 0x00, 0x03, 0x07, 0x01, 0x01
        /*0010*/ 	.byte	0x02, 0x03, 0x00, 0x00, 0x02, 0x06, 0x01, 0x00, 0x04, 0x0b, 0x08, 0x00, 0x09, 0x00, 0x00, 0x00
        /*0020*/ 	.byte	0x00, 0x00, 0x00, 0x00


//--------------------- .nv.info._ZN3cub18CUB_300001_SM_10006detail8for_each13static_kernelINS2_12policy_hub_t12policy_500_tEmN6thrust24THRUST_300001_SM_1000_NS8cuda_cub20__uninitialized_fill7functorINS7_10device_ptrIfEEfEEEEvT0_T1_ --------------------------
	.section	.nv.info._ZN3cub18CUB_300001_SM_10006detail8for_each13static_kernelINS2_12policy_hub_t12policy_500_tEmN6thrust24THRUST_300001_SM_1000_NS8cuda_cub20__uninitialized_fill7functorINS7_10device_ptrIfEEfEEEEvT0_T1_,"",@"SHT_CUDA_INFO"
	.sectionflags	@""
	.align	4


	//----- nvinfo : EIATTR_CUDA_API_VERSION
	.align		4
        /*0000*/ 	.byte	0x04, 0x37
        /*0002*/ 	.short	(.L_92 - .L_91)
.L_91:
        /*0004*/ 	.word	0x00000082


	//----- nvinfo : EIATTR_KPARAM_INFO
	.align		4
.L_92:
        /*0008*/ 	.byte	0x04, 0x17
        /*000a*/ 	.short	(.L_94 - .L_93)
.L_93:
        /*000c*/ 	.word	0x00000000
        /*0010*/ 	.short	0x0001
        /*0012*/ 	.short	0x0008
        /*0014*/ 	.byte	0x00, 0xf0, 0x41, 0x00


	//----- nvinfo : EIATTR_KPARAM_INFO
	.align		4
.L_94:
        /*0018*/ 	.byte	0x04, 0x17
        /*001a*/ 	.short	(.L_96 - .L_95)
.L_95:
        /*001c*/ 	.word	0x00000000
        /*0020*/ 	.short	0x0000
        /*0022*/ 	.short	0x0000
        /*0024*/ 	.byte	0x00, 0xf0, 0x21, 0x00


	//----- nvinfo : EIATTR_SPARSE_MMA_MASK
	.align		4
.L_96:
        /*0028*/ 	.byte	0x03, 0x50
        /*002a*/ 	.short	0x0000


	//----- nvinfo : EIATTR_MAXREG_COUNT
	.align		4
        /*002c*/ 	.byte	0x03, 0x1b
        /*002e*/ 	.short	0x00ff


	//----- nvinfo : EIATTR_MERCURY_ISA_VERSION
	.align		4
        /*0030*/ 	.byte	0x03, 0x5f
        /*0032*/ 	.short	0x0101


	//----- nvinfo : EIATTR_VRC_CTA_INIT_COUNT
	.align		4
        /*0034*/ 	.byte	0x02, 0x4a
	.zero		1
	.zero		1


	//----- nvinfo : EIATTR_EXIT_INSTR_OFFSETS
	.align		4
        /*0038*/ 	.byte	0x04, 0x1c
        /*003a*/ 	.short	(.L_98 - .L_97)


	//   ....[0]....
.L_97:
        /*003c*/ 	.word	0x00000130


	//   ....[1]....
        /*0040*/ 	.word	0x00000230


	//   ....[2]....
        /*0044*/ 	.word	0x00000260


	//----- nvinfo : EIATTR_MAX_THREADS
	.align		4
.L_98:
        /*0048*/ 	.byte	0x04, 0x05
        /*004a*/ 	.short	(.L_100 - .L_99)
.L_99:
        /*004c*/ 	.word	0x00000100
        /*0050*/ 	.word	0x00000001
        /*0054*/ 	.word	0x00000001


	//----- nvinfo : EIATTR_CBANK_PARAM_SIZE
	.align		4
.L_100:
        /*0058*/ 	.byte	0x03, 0x19
        /*005a*/ 	.short	0x0018


	//----- nvinfo : EIATTR_PARAM_CBANK
	.align		4
        /*005c*/ 	.byte	0x04, 0x0a
        /*005e*/ 	.short	(.L_102 - .L_101)
	.align		4
.L_101:
        /*0060*/ 	.word	index@(.nv.constant0._ZN3cub18CUB_300001_SM_10006detail8for_each13static_kernelINS2_12policy_hub_t12policy_500_tEmN6thrust24THRUST_300001_SM_1000_NS8cuda_cub20__uninitialized_fill7functorINS7_10device_ptrIfEEfEEEEvT0_T1_)
        /*0064*/ 	.short	0x0380
        /*0066*/ 	.short	0x0018


	//----- nvinfo : EIATTR_SW_WAR
	.align		4
.L_102:
        /*0068*/ 	.byte	0x04, 0x36
        /*006a*/ 	.short	(.L_104 - .L_103)
.L_103:
        /*006c*/ 	.word	0x00000008
.L_104:


//--------------------- .nv.info._ZN3cub18CUB_300001_SM_10006detail6reduce28DeviceReduceSingleTileKernelINS2_10policy_hubIfyN4cuda3std3__44plusIfEEE10Policy1000EPfSC_iS9_ffNS7_10__identityEEEvT0_T1_T2_T3_T4_T6_ --------------------------
	.section	.nv.info._ZN3cub18CUB_300001_SM_10006detail6reduce28DeviceReduceSingleTileKernelINS2_10policy_hubIfyN4cuda3std3__44plusIfEEE10Policy1000EPfSC_iS9_ffNS7_10__identityEEEvT0_T1_T2_T3_T4_T6_,"",@"SHT_CUDA_INFO"
	.sectionflags	@""
	.align	4


	//----- nvinfo : EIATTR_CUDA_API_VERSION
	.align		4
        /*0000*/ 	.byte	0x04, 0x37
        /*0002*/ 	.short	(.L_106 - .L_105)
.L_105:
        /*0004*/ 	.word	0x00000082


	//----- nvinfo : EIATTR_KPARAM_INFO
	.align		4
.L_106:
        /*0008*/ 	.byte	0x04, 0x17
        /*000a*/ 	.short	(.L_108 - .L_107)
.L_107:
        /*000c*/ 	.word	0x00000000
        /*0010*/ 	.short	0x0005
        /*0012*/ 	.short	0x001c
        /*0014*/ 	.byte	0x00, 0xf0, 0x05, 0x00


	//----- nvinfo : EIATTR_KPARAM_INFO
	.align		4
.L_108:
        /*0018*/ 	.byte	0x04, 0x17
        /*001a*/ 	.short	(.L_110 - .L_109)
.L_109:
        /*001c*/ 	.word	0x00000000
        /*0020*/ 	.short	0x0004
        /*0022*/ 	.short	0x0018
        /*0024*/ 	.byte	0x00, 0xf0, 0x11, 0x00


	//----- nvinfo : EIATTR_KPARAM_INFO
	.align		4
.L_110:
        /*0028*/ 	.byte	0x04, 0x17
        /*002a*/ 	.short	(.L_112 - .L_111)
.L_111:
        /*002c*/ 	.word	0x00000000
        /*0030*/ 	.short	0x0003
        /*0032*/ 	.short	0x0014
        /*0034*/ 	.byte	0x00, 0xf0, 0x05, 0x00


	//----- nvinfo : EIATTR_KPARAM_INFO
	.align		4
.L_112:
        /*0038*/ 	.byte	0x04, 0x17
        /*003a*/ 	.short	(.L_114 - .L_113)
.L_113:
        /*003c*/ 	.word	0x00000000
        /*0040*/ 	.short	0x0002
        /*0042*/ 	.short	0x0010
        /*0044*/ 	.byte	0x00, 0xf0, 0x11, 0x00


	//----- nvinfo : EIATTR_KPARAM_INFO
	.align		4
.L_114:
        /*0048*/ 	.byte	0x04, 0x17
        /*004a*/ 	.short	(.L_116 - .L_115)
.L_115:
        /*004c*/ 	.word	0x00000000
        /*0050*/ 	.short	0x0001
        /*0052*/ 	.short	0x0008
        /*0054*/ 	.byte	0x00, 0xf5, 0x21, 0x00


	//----- nvinfo : EIATTR_KPARAM_INFO
	.align		4
.L_116:
        /*0058*/ 	.byte	0x04, 0x17
        /*005a*/ 	.short	(.L_118 - .L_117)
.L_117:
        /*005c*/ 	.word	0x00000000
        /*0060*/ 	.short	0x0000
        /*0062*/ 	.short	0x0000
        /*0064*/ 	.byte	0x00, 0xf5, 0x21, 0x00


	//----- nvinfo : EIATTR_SPARSE_MMA_MASK
	.align		4
.L_118:
        /*0068*/ 	.byte	0x03, 0x50
        /*006a*/ 	.short	0x0000


	//----- nvinfo : EIATTR_MAXREG_COUNT
	.align		4
        /*006c*/ 	.byte	0x03, 0x1b
        /*006e*/ 	.short	0x00ff


	//----- nvinfo : EIATTR_NUM_BARRIERS
	.align		4
        /*0070*/ 	.byte	0x02, 0x4c
        /*0072*/ 	.byte	0x01
	.zero		1


	//----- nvinfo : EIATTR_MERCURY_ISA_VERSION
	.align		4
        /*0074*/ 	.byte	0x03, 0x5f
        /*0076*/ 	.short	0x0101


	//----- nvinfo : EIATTR_COOP_GROUP_MASK_REGIDS
	.align		4
        /*0078*/ 	.byte	0x04, 0x29
        /*007a*/ 	.short	(.L_120 - .L_119)


	//   ....[0]....
.L_119:
        /*007c*/ 	.word	0xffffffff


	//   ....[1]....
        /*0080*/ 	.word	0xffffffff


	//   ....[2]....
        /*0084*/ 	.word	0xffffffff


	//   ....[3]....
        /*0088*/ 	.word	0xffffffff


	//   ....[4]....
        /*008c*/ 	.word	0xffffffff


	//   ....[5]....
        /*0090*/ 	.word	0xffffffff


	//   ....[6]....
        /*0094*/ 	.word	0xffffffff


	//   ....[7]....
        /*0098*/ 	.word	0xffffffff


	//   ....[8]....
        /*009c*/ 	.word	0xffffffff


	//   ....[9]....
        /*00a0*/ 	.word	0xffffffff


	//   ....[10]....
        /*00a4*/ 	.word	0xffffffff


	//   ....[11]....
        /*00a8*/ 	.word	0xffffffff


	//   ....[12]....
        /*00ac*/ 	.word	0xffffffff


	//   ....[13]....
        /*00b0*/ 	.word	0xffffffff


	//   ....[14]....
        /*00b4*/ 	.word	0xffffffff


	//   ....[15]....
        /*00b8*/ 	.word	0xffffffff


	//   ....[16]....
        /*00bc*/ 	.word	0xffffffff


	//   ....[17]....
        /*00c0*/ 	.word	0xffffffff


	//   ....[18]....
        /*00c4*/ 	.word	0xffffffff


	//   ....[19]....
        /*00c8*/ 	.word	0xffffffff


	//   ....[20]....
        /*00cc*/ 	.word	0xffffffff


	//   ....[21]....
        /*00d0*/ 	.word	0xffffffff


	//   ....[22]....
        /*00d4*/ 	.word	0xffffffff


	//   ....[23]....
        /*00d8*/ 	.word	0xffffffff


	//   ....[24]....
        /*00dc*/ 	.word	0xffffffff


	//   ....[25]....
        /*00e0*/ 	.word	0xffffffff


	//   ....[26]....
        /*00e4*/ 	.word	0xffffffff


	//   ....[27]....
        /*00e8*/ 	.word	0xffffffff


	//   ....[28]....
        /*00ec*/ 	.word	0xffffffff


	//   ....[29]....
        /*00f0*/ 	.word	0xffffffff


	//----- nvinfo : EIATTR_COOP_GROUP_INSTR_OFFSETS
	.align		4
.L_120:
        /*00f4*/ 	.byte	0x04, 0x28
        /*00f6*/ 	.short	(.L_122 - .L_121)


	//   ....[0]....
.L_121:
        /*00f8*/ 	.word	0x00000980


	//   ....[1]....
        /*00fc*/ 	.word	0x000009e0


	//   ....[2]....
        /*0100*/ 	.word	0x00000a50


	//   ....[3]....
        /*0104*/ 	.word	0x00000aa0


	//   ....[4]....
        /*0108*/ 	.word	0x00000ad0


	//   ....[5]....
        /*010c*/ 	.word	0x00000c90


	//   ....[6]....
        /*0110*/ 	.word	0x00000d20


	//   ....[7]....
        /*0114*/ 	.word	0x00000d60


	//   ....[8]....
        /*0118*/ 	.word	0x00000db0


	//   ....[9]....
        /*011c*/ 	.word	0x00000df0


	//   ....[10]....
        /*0120*/ 	.word	0x00001c00


	//   ....[11]....
        /*0124*/ 	.word	0x00001c80


	//   ....[12]....
        /*0128*/ 	.word	0x00001cd0


	//   ....[13]....
        /*012c*/ 	.word	0x00001d10


	//   ....[14]....
        /*0130*/ 	.word	0x00001d40


	//   ....[15]....
        /*0134*/ 	.word	0x00002700


	//   ....[16]....
        /*0138*/ 	.word	0x00002760


	//   ....[17]....
        /*013c*/ 	.word	0x000027d0


	//   ....[18]....
        /*0140*/ 	.word	0x00002820


	//   ....[19]....
        /*0144*/ 	.word	0x00002850


	//   ....[20]....
        /*0148*/ 	.word	0x00002a10


	//   ....[21]....
        /*014c*/ 	.word	0x00002a90


	//   ....[22]....
        /*0150*/ 	.word	0x00002ad0


	//   ....[23]....
        /*0154*/ 	.word	0x00002b10


	//   ....[24]....
        /*0158*/ 	.word	0x00002b70


	//   ....[25]....
        /*015c*/ 	.word	0x00003b00


	//   ....[26]....
        /*0160*/ 	.word	0x00003b80


	//   ....[27]....
        /*0164*/ 	.word	0x00003bd0


	//   ....[28]....
        /*0168*/ 	.word	0x00003c10


	//   ....[29]....
        /*016c*/ 	.word	0x00003c40


	//----- nvinfo : EIATTR_VRC_CTA_INIT_COUNT
	.align		4
.L_122:
        /*0170*/ 	.byte	0x02, 0x4a
	.zero		1
	.zero		1


	//----- nvinfo : EIATTR_EXIT_INSTR_OFFSETS
	.align		4
        /*0174*/ 	.byte	0x04, 0x1c
        /*0176*/ 	.short	(.L_124 - .L_123)


	//   ....[0]....
.L_123:
        /*0178*/ 	.word	0x00000080


	//   ....[1]....
        /*017c*/ 	.word	0x000000c0


	//   ....[2]....
        /*0180*/ 	.word	0x00003d90


	//   ....[3]....
        /*0184*/ 	.word	0x00003de0


	//----- nvinfo : EIATTR_MAX_THREADS
	.align		4
.L_124:
        /*0188*/ 	.byte	0x04, 0x05
        /*018a*/ 	.short	(.L_126 - .L_125)
.L_125:
        /*018c*/ 	.word	0x00000100
        /*0190*/ 	.word	0x00000001
        /*0194*/ 	.word	0x00000001


	//----- nvinfo : EIATTR_CRS_STACK_SIZE
	.align		4
.L_126:
        /*0198*/ 	.byte	0x04, 0x1e
        /*019a*/ 	.short	(.L_128 - .L_127)
.L_127:
        /*019c*/ 	.word	0x00000000


	//----- nvinfo : EIATTR_CBANK_PARAM_SIZE
	.align		4
.L_128:
        /*01a0*/ 	.byte	0x03, 0x19
        /*01a2*/ 	.short	0x001d


	//----- nvinfo : EIATTR_PARAM_CBANK
	.align		4
        /*01a4*/ 	.byte	0x04, 0x0a
        /*01a6*/ 	.short	(.L_130 - .L_129)
	.align		4
.L_129:
        /*01a8*/ 	.word	index@(.nv.constant0._ZN3cub18CUB_300001_SM_10006detail6reduce28DeviceReduceSingleTileKernelINS2_10policy_hubIfyN4cuda3std3__44plusIfEEE10Policy1000EPfSC_iS9_ffNS7_10__identityEEEvT0_T1_T2_T3_T4_T6_)
        /*01ac*/ 	.short	0x0380
        /*01ae*/ 	.short	0x001d


	//----- nvinfo : EIATTR_SW_WAR
	.align		4
.L_130:
        /*01b0*/ 	.byte	0x04, 0x36
        /*01b2*/ 	.short	(.L_132 - .L_131)
.L_131:
        /*01b4*/ 	.word	0x00000008
.L_132:


//--------------------- .nv.info._ZN3cub18CUB_300001_SM_10006detail6reduce18DeviceReduceKernelINS2_10policy_hubIfyN4cuda3std3__44plusIfEEE10Policy1000EN6thrust24THRUST_300001_SM_1000_NS6detail15normal_iteratorINSD_10device_ptrIfEEEEyS9_f6squareEEvT0_PT3_T1_NS0_13GridEvenShareISN_EET2_T4_ --------------------------
	.section	.nv.info._ZN3cub18CUB_300001_SM_10006detail6reduce18DeviceReduceKernelINS2_10policy_hubIfyN4cuda3std3__44plusIfEEE10Policy1000EN6thrust24THRUST_300001_SM_1000_NS6detail15normal_iteratorINSD_10device_ptrIfEEEEyS9_f6squareEEvT0_PT3_T1_NS0_13GridEvenShareISN_EET2_T4_,"",@"SHT_CUDA_INFO"
	.sectionflags	@""
	.align	4


	//----- nvinfo : EIATTR_CUDA_API_VERSION
	.align		4
        /*0000*/ 	.byte	0x04, 0x37
        /*0002*/ 	.short	(.L_134 - .L_133)
.L_133:
        /*0004*/ 	.word	0x00000082


	//----- nvinfo : EIATTR_KPARAM_INFO
	.align		4
.L_134:
        /*0008*/ 	.byte	0x04, 0x17
        /*000a*/ 	.short	(.L_136 - .L_135)
.L_135:
        /*000c*/ 	.word	0x00000000
        /*0010*/ 	.short	0x0005
        /*0012*/ 	.short	0x0061
        /*0014*/ 	.byte	0x00, 0xf0, 0x05, 0x00


	//----- nvinfo : EIATTR_KPARAM_INFO
	.align		4
.L_136:
        /*0018*/ 	.byte	0x04, 0x17
        /*001a*/ 	.short	(.L_138 - .L_137)
.L_137:
        /*001c*/ 	.word	0x00000000
        /*0020*/ 	.short	0x0004
        /*0022*/ 	.short	0x0060
        /*0024*/ 	.byte	0x00, 0xf0, 0x05, 0x00


	//----- nvinfo : EIATTR_KPARAM_INFO
	.align		4
.L_138:
        /*0028*/ 	.byte	0x04, 0x17
        /*002a*/ 	.short	(.L_140 - .L_139)
.L_139:
        /*002c*/ 	.word	0x00000000
        /*0030*/ 	.short	0x0003
        /*0032*/ 	.short	0x0018
        /*0034*/ 	.byte	0x00, 0xf0, 0x21, 0x01


	//----- nvinfo : EIATTR_KPARAM_INFO
	.align		4
.L_140:
        /*0038*/ 	.byte	0x04, 0x17
        /*003a*/ 	.short	(.L_142 - .L_141)
.L_141:
        /*003c*/ 	.word	0x00000000
        /*0040*/ 	.short	0x0002
        /*0042*/ 	.short	0x0010
        /*0044*/ 	.byte	0x00, 0xf0, 0x21, 0x00


	//----- nvinfo : EIATTR_KPARAM_INFO
	.align		4
.L_142:
        /*0048*/ 	.byte	0x04, 0x17
        /*004a*/ 	.short	(.L_144 - .L_143)
.L_143:
        /*004c*/ 	.word	0x00000000
        /*0050*/ 	.short	0x0001
        /*0052*/ 	.short	0x0008
        /*0054*/ 	.byte	0x00, 0xf5, 0x21, 0x00


	//----- nvinfo : EIATTR_KPARAM_INFO
	.align		4
.L_144:
        /*0058*/ 	.byte	0x04, 0x17
        /*005a*/ 	.short	(.L_146 - .L_145)
.L_145:
        /*005c*/ 	.word	0x00000000
        /*0060*/ 	.short	0x0000
        /*0062*/ 	.short	0x0000
        /*0064*/ 	.byte	0x00, 0xf0, 0x21, 0x00


	//----- nvinfo : EIATTR_SPARSE_MMA_MASK
	.align		4
.L_146:
        /*0068*/ 	.byte	0x03, 0x50
        /*006a*/ 	.short	0x0000


	//----- nvinfo : EIATTR_MAXREG_COUNT
	.align		4
        /*006c*/ 	.byte	0x03, 0x1b
        /*006e*/ 	.short	0x00ff


	//----- nvinfo : EIATTR_NUM_BARRIERS
	.align		4
        /*0070*/ 	.byte	0x02, 0x4c
        /*0072*/ 	.byte	0x01
	.zero		1


	//----- nvinfo : EIATTR_MERCURY_ISA_VERSION
	.align		4
        /*0074*/ 	.byte	0x03, 0x5f
        /*0076*/ 	.short	0x0101


	//----- nvinfo : EIATTR_COOP_GROUP_MASK_REGIDS
	.align		4
        /*0078*/ 	.byte	0x04, 0x29
        /*007a*/ 	.short	(.L_148 - .L_147)


	//   ....[0]....
.L_147:
        /*007c*/ 	.word	0xffffffff


	//   ....[1]....
        /*0080*/ 	.word	0xffffffff


	//   ....[2]....
        /*0084*/ 	.word	0xffffffff


	//   ....[3]....
        /*0088*/ 	.word	0xffffffff


	//   ....[4]....
        /*008c*/ 	.word	0xffffffff


	//   ....[5]....
        /*0090*/ 	.word	0xffffffff


	//   ....[6]....
        /*0094*/ 	.word	0xffffffff


	//   ....[7]....
        /*0098*/ 	.word	0xffffffff


	//   ....[8]....
        /*009c*/ 	.word	0xffffffff


	//   ....[9]....
        /*00a0*/ 	.word	0xffffffff


	//   ....[10]....
        /*00a4*/ 	.word	0xffffffff


	//   ....[11]....
        /*00a8*/ 	.word	0xffffffff


	//   ....[12]....
        /*00ac*/ 	.word	0xffffffff


	//   ....[13]....
        /*00b0*/ 	.word	0xffffffff


	//   ....[14]....
        /*00b4*/ 	.word	0xffffffff


	//----- nvinfo : EIATTR_COOP_GROUP_INSTR_OFFSETS
	.align		4
.L_148:
        /*00b8*/ 	.byte	0x04, 0x28
        /*00ba*/ 	.short	(.L_150 - .L_149)


	//   ....[0]....
.L_149:
        /*00bc*/ 	.word	0x000009c0


	//   ....[1]....
        /*00c0*/ 	.word	0x00000a20


	//   ....[2]....
        /*00c4*/ 	.word	0x00000a90


	//   ....[3]....
        /*00c8*/ 	.word	0x00000ae0


	//   ....[4]....
        /*00cc*/ 	.word	0x00000b10


	//   ....[5]....
        /*00d0*/ 	.word	0x00000cd0


	//   ....[6]....
        /*00d4*/ 	.word	0x00000d60


	//   ....[7]....
        /*00d8*/ 	.word	0x00000da0


	//   ....[8]....
        /*00dc*/ 	.word	0x00000df0


	//   ....[9]....
        /*00e0*/ 	.word	0x00000e30


	//   ....[10]....
        /*00e4*/ 	.word	0x000020e0


	//   ....[11]....
        /*00e8*/ 	.word	0x00002170


	//   ....[12]....
        /*00ec*/ 	.word	0x000021c0


	//   ....[13]....
        /*00f0*/ 	.word	0x00002200


	//   ....[14]....
        /*00f4*/ 	.word	0x00002230


	//----- nvinfo : EIATTR_VRC_CTA_INIT_COUNT
	.align		4
.L_150:
        /*00f8*/ 	.byte	0x02, 0x4a
	.zero		1
	.zero		1


	//----- nvinfo : EIATTR_EXIT_INSTR_OFFSETS
	.align		4
        /*00fc*/ 	.byte	0x04, 0x1c
        /*00fe*/ 	.short	(.L_152 - .L_151)


	//   ....[0]....
.L_151:
        /*0100*/ 	.word	0x00002380


	//   ....[1]....
        /*0104*/ 	.word	0x000023e0


	//----- nvinfo : EIATTR_MAX_THREADS
	.align		4
.L_152:
        /*0108*/ 	.byte	0x04, 0x05
        /*010a*/ 	.short	(.L_154 - .L_153)
.L_153:
        /*010c*/ 	.word	0x00000100
        /*0110*/ 	.word	0x00000001
        /*0114*/ 	.word	0x00000001


	//----- nvinfo : EIATTR_CRS_STACK_SIZE
	.align		4
.L_154:
        /*0118*/ 	.byte	0x04, 0x1e
        /*011a*/ 	.short	(.L_156 - .L_155)
.L_155:
        /*011c*/ 	.word	0x00000000


	//----- nvinfo : EIATTR_CBANK_PARAM_SIZE
	.align		4
.L_156:
        /*0120*/ 	.byte	0x03, 0x19
        /*0122*/ 	.short	0x0062


	//----- nvinfo : EIATTR_PARAM_CBANK
	.align		4
        /*0124*/ 	.byte	0x04, 0x0a
        /*0126*/ 	.short	(.L_158 - .L_157)
	.align		4
.L_157:
        /*0128*/ 	.word	index@(.nv.constant0._ZN3cub18CUB_300001_SM_10006detail6reduce18DeviceReduceKernelINS2_10policy_hubIfyN4cuda3std3__44plusIfEEE10Policy1000EN6thrust24THRUST_300001_SM_1000_NS6detail15normal_iteratorINSD_10device_ptrIfEEEEyS9_f6squareEEvT0_PT3_T1_NS0_13GridEvenShareISN_EET2_T4_)
        /*012c*/ 	.short	0x0380
        /*012e*/ 	.short	0x0062


	//----- nvinfo : EIATTR_SW_WAR
	.align		4
.L_158:
        /*0130*/ 	.byte	0x04, 0x36
        /*0132*/ 	.short	(.L_160 - .L_159)
.L_159:
        /*0134*/ 	.word	0x00000008
.L_160:


//--------------------- .nv.info._ZN3cub18CUB_300001_SM_10006detail6reduce28DeviceReduceSingleTileKernelINS2_10policy_hubIfyN4cuda3std3__44plusIfEEE10Policy1000EN6thrust24THRUST_300001_SM_1000_NS6detail15normal_iteratorINSD_10device_ptrIfEEEEPfyS9_ff6squareEEvT0_T1_T2_T3_T4_T6_ --------------------------
	.section	.nv.info._ZN3cub18CUB_300001_SM_10006detail6reduce28DeviceReduceSingleTileKernelINS2_10policy_hubIfyN4cuda3std3__44plusIfEEE10Policy1000EN6thrust24THRUST_300001_SM_1000_NS6detail15normal_iteratorINSD_10device_ptrIfEEEEPfyS9_ff6squareEEvT0_T1_T2_T3_T4_T6_,"",@"SHT_CUDA_INFO"
	.sectionflags	@""
	.align	4


	//----- nvinfo : EIATTR_CUDA_API_VERSION
	.align		4
        /*0000*/ 	.byte	0x04, 0x37
        /*0002*/ 	.short	(.L_162 - .L_161)
.L_161:
        /*0004*/ 	.word	0x00000082


	//----- nvinfo : EIATTR_KPARAM_INFO
	.align		4
.L_162:
        /*0008*/ 	.byte	0x04, 0x17
        /*000a*/ 	.short	(.L_164 - .L_163)
.L_163:
        /*000c*/ 	.word	0x00000000
        /*0010*/ 	.short	0x0005
        /*0012*/ 	.short	0x0020
        /*0014*/ 	.byte	0x00, 0xf0, 0x05, 0x00


	//----- nvinfo : EIATTR_KPARAM_INFO
	.align		4
.L_164:
        /*0018*/ 	.byte	0x04, 0x17
        /*001a*/ 	.short	(.L_166 - .L_165)
.L_165:
        /*001c*/ 	.word	0x00000000
        /*0020*/ 	.short	0x0004
        /*0022*/ 	.short	0x001c
        /*0024*/ 	.byte	0x00, 0xf0, 0x11, 0x00


	//----- nvinfo : EIATTR_KPARAM_INFO
	.align		4
.L_166:
        /*0028*/ 	.byte	0x04, 0x17
        /*002a*/ 	.short	(.L_168 - .L_167)
.L_167:
        /*002c*/ 	.word	0x00000000
        /*0030*/ 	.short	0x0003
        /*0032*/ 	.short	0x0018
        /*0034*/ 	.byte	0x00, 0xf0, 0x05, 0x00


	//----- nvinfo : EIATTR_KPARAM_INFO
	.align		4
.L_168:
        /*0038*/ 	.byte	0x04, 0x17
        /*003a*/ 	.short	(.L_170 - .L_169)
.L_169:
        /*003c*/ 	.word	0x00000000
        /*0040*/ 	.short	0x0002
        /*0042*/ 	.short	0x0010
        /*0044*/ 	.byte	0x00, 0xf0, 0x21, 0x00


	//----- nvinfo : EIATTR_KPARAM_INFO
	.align		4
.L_170:
        /*0048*/ 	.byte	0x04, 0x17
        /*004a*/ 	.short	(.L_172 - .L_171)
.L_171:
        /*004c*/ 	.word	0x00000000
        /*0050*/ 	.short	0x0001
        /*0052*/ 	.short	0x0008
        /*0054*/ 	.byte	0x00, 0xf5, 0x21, 0x00


	//----- nvinfo : EIATTR_KPARAM_INFO
	.align		4
.L_172:
        /*0058*/ 	.byte	0x04, 0x17
        /*005a*/ 	.short	(.L_174 - .L_173)
.L_173:
        /*005c*/ 	.word	0x00000000
        /*0060*/ 	.short	0x0000
        /*0062*/ 	.short	0x0000
        /*0064*/ 	.byte	0x00, 0xf0, 0x21, 0x00


	//----- nvinfo : EIATTR_SPARSE_MMA_MASK
	.align		4
.L_174:
        /*0068*/ 	.byte	0x03, 0x50
        /*006a*/ 	.short	0x0000


	//----- nvinfo : EIATTR_MAXREG_COUNT
	.align		4
        /*006c*/ 	.byte	0x03, 0x1b
        /*006e*/ 	.short	0x00ff


	//----- nvinfo : EIATTR_NUM_BARRIERS
	.align		4
        /*0070*/ 	.byte	0x02, 0x4c
        /*0072*/ 	.byte	0x01
	.zero		1


	//----- nvinfo : EIATTR_MERCURY_ISA_VERSION
	.align		4
        /*0074*/ 	.byte	0x03, 0x5f
        /*0076*/ 	.short	0x0101


	//----- nvinfo : EIATTR_COOP_GROUP_MASK_REGIDS
	.align		4
        /*0078*/ 	.byte	0x04, 0x29
        /*007a*/ 	.short	(.L_176 - .L_175)


	//   ....[0]....
.L_175:
        /*007c*/ 	.word	0xffffffff


	//   ....[1]....
        /*0080*/ 	.word	0xffffffff


	//   ....[2]....
        /*0084*/ 	.word	0xffffffff


	//   ....[3]....
        /*0088*/ 	.word	0xffffffff


	//   ....[4]....
        /*008c*/ 	.word	0xffffffff


	//   ....[5]....
        /*0090*/ 	.word	0xffffffff


	//   ....[6]....
        /*0094*/ 	.word	0xffffffff


	//   ....[7]....
        /*0098*/ 	.word	0xffffffff


	//   ....[8]....
        /*009c*/ 	.word	0xffffffff


	//   ....[9]....
        /*00a0*/ 	.word	0xffffffff


	//   ....[10]....
        /*00a4*/ 	.word	0xffffffff


	//   ....[11]....
        /*00a8*/ 	.word	0xffffffff


	//   ....[12]....
        /*00ac*/ 	.word	0xffffffff


	//   ....[13]....
        /*00b0*/ 	.word	0xffffffff


	//   ....[14]....
        /*00b4*/ 	.word	0xffffffff


	//----- nvinfo : EIATTR_COOP_GROUP_INSTR_OFFSETS
	.align		4
.L_176:
        /*00b8*/ 	.byte	0x04, 0x28
        /*00ba*/ 	.short	(.L_178 - .L_177)


	//   ....[0]....
.L_177:
        /*00bc*/ 	.word	0x00000940


	//   ....[1]....
        /*00c0*/ 	.word	0x000009a0


	//   ....[2]....
        /*00c4*/ 	.word	0x00000a10


	//   ....[3]....
        /*00c8*/ 	.word	0x00000a60


	//   ....[4]....
        /*00cc*/ 	.word	0x00000a90


	//   ....[5]....
        /*00d0*/ 	.word	0x00000c50


	//   ....[6]....
        /*00d4*/ 	.word	0x00000ce0


	//   ....[7]....
        /*00d8*/ 	.word	0x00000d30


	//   ....[8]....
        /*00dc*/ 	.word	0x00000d70


	//   ....[9]....
        /*00e0*/ 	.word	0x00000db0


	//   ....[10]....
        /*00e4*/ 	.word	0x00001ed0


	//   ....[11]....
        /*00e8*/ 	.word	0x00001f50


	//   ....[12]....
        /*00ec*/ 	.word	0x00001fa0


	//   ....[13]....
        /*00f0*/ 	.word	0x00001fe0


	//   ....[14]....
        /*00f4*/ 	.word	0x00002010


	//----- nvinfo : EIATTR_VRC_CTA_INIT_COUNT
	.align		4
.L_178:
        /*00f8*/ 	.byte	0x02, 0x4a
	.zero		1
	.zero		1


	//----- nvinfo : EIATTR_EXIT_INSTR_OFFSETS
	.align		4
        /*00fc*/ 	.byte	0x04, 0x1c
        /*00fe*/ 	.short	(.L_180 - .L_179)


	//   ....[0]....
.L_179:
        /*0100*/ 	.word	0x000000a0


	//   ....[1]....
        /*0104*/ 	.word	0x000000e0


	//   ....[2]....
        /*0108*/ 	.word	0x00002150


	//   ....[3]....
        /*010c*/ 	.word	0x000021a0


	//----- nvinfo : EIATTR_MAX_THREADS
	.align		4
.L_180:
        /*0110*/ 	.byte	0x04, 0x05
        /*0112*/ 	.short	(.L_182 - .L_181)
.L_181:
        /*0114*/ 	.word	0x00000100
        /*0118*/ 	.word	0x00000001
        /*011c*/ 	.word	0x00000001


	//----- nvinfo : EIATTR_CRS_STACK_SIZE
	.align		4
.L_182:
        /*0120*/ 	.byte	0x04, 0x1e
        /*0122*/ 	.short	(.L_184 - .L_183)
.L_183:
        /*0124*/ 	.word	0x00000000


	//----- nvinfo : EIATTR_CBANK_PARAM_SIZE
	.align		4
.L_184:
        /*0128*/ 	.byte	0x03, 0x19
        /*012a*/ 	.short	0x0021


	//----- nvinfo : EIATTR_PARAM_CBANK
	.align		4
        /*012c*/ 	.byte	0x04, 0x0a
        /*012e*/ 	.short	(.L_186 - .L_185)
	.align		4
.L_185:
        /*0130*/ 	.word	index@(.nv.constant0._ZN3cub18CUB_300001_SM_10006detail6reduce28DeviceReduceSingleTileKernelINS2_10policy_hubIfyN4cuda3std3__44plusIfEEE10Policy1000EN6thrust24THRUST_300001_SM_1000_NS6detail15normal_iteratorINSD_10device_ptrIfEEEEPfyS9_ff6squareEEvT0_T1_T2_T3_T4_T6_)
        /*0134*/ 	.short	0x0380
        /*0136*/ 	.short	0x0021


	//----- nvinfo : EIATTR_SW_WAR
	.align		4
.L_186:
        /*0138*/ 	.byte	0x04, 0x36
        /*013a*/ 	.short	(.L_188 - .L_187)
.L_187:
        /*013c*/ 	.word	0x00000008
.L_188:


//--------------------- .nv.info._ZN3cub18CUB_300001_SM_10006detail6reduce28DeviceReduceSingleTileKernelINS2_10policy_hubIfjN4cuda3std3__44plusIfEEE10Policy1000EPfSC_iS9_ffNS7_10__identityEEEvT0_T1_T2_T3_T4_T6_ --------------------------
	.section	.nv.info._ZN3cub18CUB_300001_SM_10006detail6reduce28DeviceReduceSingleTileKernelINS2_10policy_hubIfjN4cuda3std3__44plusIfEEE10Policy1000EPfSC_iS9_ffNS7_10__identityEEEvT0_T1_T2_T3_T4_T6_,"",@"SHT_CUDA_INFO"
	.sectionflags	@""
	.align	4


	//----- nvinfo : EIATTR_CUDA_API_VERSION
	.align		4
        /*0000*/ 	.byte	0x04, 0x37
        /*0002*/ 	.short	(.L_190 - .L_189)
.L_189:
        /*0004*/ 	.word	0x00000082


	//----- nvinfo : EIATTR_KPARAM_INFO
	.align		4
.L_190:
        /*0008*/ 	.byte	0x04, 0x17
        /*000a*/ 	.short	(.L_192 - .L_191)
.L_191:
        /*000c*/ 	.word	0x00000000
        /*0010*/ 	.short	0x0005
        /*0012*/ 	.short	0x001c
        /*0014*/ 	.byte	0x00, 0xf0, 0x05, 0x00


	//----- nvinfo : EIATTR_KPARAM_INFO
	.align		4
.L_192:
        /*0018*/ 	.byte	0x04, 0x17
        /*001a*/ 	.short	(.L_194 - .L_193)
.L_193:
        /*001c*/ 	.word	0x00000000
        /*0020*/ 	.short	0x0004
        /*0022*/ 	.short	0x0018
        /*0024*/ 	.byte	0x00, 0xf0, 0x11, 0x00


	//----- nvinfo : EIATTR_KPARAM_INFO
	.align		4
.L_194:
        /*0028*/ 	.byte	0x04, 0x17
        /*002a*/ 	.short	(.L_196 - .L_195)
.L_195:
        /*002c*/ 	.word	0x00000000
        /*0030*/ 	.short	0x0003
        /*0032*/ 	.short	0x0014
        /*0034*/ 	.byte	0x00, 0xf0, 0x05, 0x00


	//----- nvinfo : EIATTR_KPARAM_INFO
	.align		4
.L_196:
        /*0038*/ 	.byte	0x04, 0x17
        /*003a*/ 	.short	(.L_198 - .L_197)
.L_197:
        /*003c*/ 	.word	0x00000000
        /*0040*/ 	.short	0x0002
        /*0042*/ 	.short	0x0010
        /*0044*/ 	.byte	0x00, 0xf0, 0x11, 0x00


	//----- nvinfo : EIATTR_KPARAM_INFO
	.align		4
.L_198:
        /*0048*/ 	.byte	0x04, 0x17
        /*004a*/ 	.short	(.L_200 - .L_199)
.L_199:
        /*004c*/ 	.word	0x00000000
        /*0050*/ 	.short	0x0001
        /*0052*/ 	.short	0x0008
        /*0054*/ 	.byte	0x00, 0xf5, 0x21, 0x00


	//----- nvinfo : EIATTR_KPARAM_INFO
	.align		4
.L_200:
        /*0058*/ 	.byte	0x04, 0x17
        /*005a*/ 	.short	(.L_202 - .L_201)
.L_201:
        /*005c*/ 	.word	0x00000000
        /*0060*/ 	.short	0x0000
        /*0062*/ 	.short	0x0000
        /*0064*/ 	.byte	0x00, 0xf5, 0x21, 0x00


	//----- nvinfo : EIATTR_SPARSE_MMA_MASK
	.align		4
.L_202:
        /*0068*/ 	.byte	0x03, 0x50
        /*006a*/ 	.short	0x0000


	//----- nvinfo : EIATTR_MAXREG_COUNT
	.align		4
        /*006c*/ 	.byte	0x03, 0x1b
        /*006e*/ 	.short	0x0080


	//----- nvinfo : EIATTR_NUM_BARRIERS
	.align		4
        /*0070*/ 	.byte	0x02, 0x4c
        /*0072*/ 	.byte	0x01
	.zero		1


	//----- nvinfo : EIATTR_MERCURY_ISA_VERSION
	.align		4
        /*0074*/ 	.byte	0x03, 0x5f
        /*0076*/ 	.short	0x0101


	//----- nvinfo : EIATTR_UNUSED_LOAD_BYTE_OFFSET
	.align		4
        /*0078*/ 	.byte	0x04, 0x44
        /*007a*/ 	.short	(.L_204 - .L_203)


	//   ....[0]....
.L_203:
        /*007c*/ 	.word	0x00000b70
        /*0080*/ 	.word	0x0000fff0


	//   ....[1]....
        /*0084*/ 	.word	0x00000f80
        /*0088*/ 	.word	0x0000fff0


	//   ....[2]....
        /*008c*/ 	.word	0x00002010
        /*0090*/ 	.word	0x0000fff0


	//   ....[3]....
        /*0094*/ 	.word	0x00002bb0
        /*0098*/ 	.word	0x0000fff0


	//   ....[4]....
        /*009c*/ 	.word	0x00002fc0
        /*00a0*/ 	.word	0x0000fff0


	//   ....[5]....
        /*00a4*/ 	.word	0x00004140
        /*00a8*/ 	.word	0x0000fff0


	//----- nvinfo : EIATTR_COOP_GROUP_MASK_REGIDS
	.align		4
.L_204:
        /*00ac*/ 	.byte	0x04, 0x29
        /*00ae*/ 	.short	(.L_206 - .L_205)


	//   ....[0]....
.L_205:
        /*00b0*/ 	.word	0xffffffff


	//   ....[1]....
        /*00b4*/ 	.word	0xffffffff


	//   ....[2]....
        /*00b8*/ 	.word	0xffffffff


	//   ....[3]....
        /*00bc*/ 	.word	0xffffffff


	//   ....[4]....
        /*00c0*/ 	.word	0xffffffff


	//   ....[5]....
        /*00c4*/ 	.word	0xffffffff


	//   ....[6]....
        /*00c8*/ 	.word	0xffffffff


	//   ....[7]....
        /*00cc*/ 	.word	0xffffffff


	//   ....[8]....
        /*00d0*/ 	.word	0xffffffff


	//   ....[9]....
        /*00d4*/ 	.word	0xffffffff


	//   ....[10]....
        /*00d8*/ 	.word	0xffffffff


	//   ....[11]....
        /*00dc*/ 	.word	0xffffffff


	//   ....[12]....
        /*00e0*/ 	.word	0xffffffff


	//   ....[13]....
        /*00e4*/ 	.word	0xffffffff


	//   ....[14]....
        /*00e8*/ 	.word	0xffffffff


	//   ....[15]....
        /*00ec*/ 	.word	0xffffffff


	//   ....[16]....
        /*00f0*/ 	.word	0xffffffff


	//   ....[17]....
        /*00f4*/ 	.word	0xffffffff


	//   ....[18]....
        /*00f8*/ 	.word	0xffffffff


	//   ....[19]....
        /*00fc*/ 	.word	0xffffffff


	//   ....[20]....
        /*0100*/ 	.word	0xffffffff


	//   ....[21]....
        /*0104*/ 	.word	0xffffffff


	//   ....[22]....
        /*0108*/ 	.word	0xffffffff


	//   ....[23]....
        /*010c*/ 	.word	0xffffffff


	//   ....[24]....
        /*0110*/ 	.word	0xffffffff


	//   ....[25]....
        /*0114*/ 	.word	0xffffffff


	//   ....[26]....
        /*0118*/ 	.word	0xffffffff


	//   ....[27]....
        /*011c*/ 	.word	0xffffffff


	//   ....[28]....
        /*0120*/ 	.word	0xffffffff


	//   ....[29]....
        /*0124*/ 	.word	0xffffffff


	//----- nvinfo : EIATTR_COOP_GROUP_INSTR_OFFSETS
	.align		4
.L_206:
        /*0128*/ 	.byte	0x04, 0x28
        /*012a*/ 	.short	(.L_208 - .L_207)


	//   ....[0]....
.L_207:
        /*012c*/ 	.word	0x00000980


	//   ....[1]....
        /*0130*/ 	.word	0x000009e0


	//   ....[2]....
        /*0134*/ 	.word	0x00000a50


	//   ....[3]....
        /*0138*/ 	.word	0x00000aa0


	//   ....[4]....
        /*013c*/ 	.word	0x00000ad0


	//   ....[5]....
        /*0140*/ 	.word	0x00000d20


	//   ....[6]....
        /*0144*/ 	.word	0x00000db0


	//   ....[7]....
        /*0148*/ 	.word	0x00000df0


	//   ....[8]....
        /*014c*/ 	.word	0x00000e40


	//   ....[9]....
        /*0150*/ 	.word	0x00000e80


	//   ....[10]....
        /*0154*/ 	.word	0x00001e30


	//   ....[11]....
        /*0158*/ 	.word	0x00001eb0


	//   ....[12]....
        /*015c*/ 	.word	0x00001f00


	//   ....[13]....
        /*0160*/ 	.word	0x00001f40


	//   ....[14]....
        /*0164*/ 	.word	0x00001f70


	//   ....[15]....
        /*0168*/ 	.word	0x000029c0


	//   ....[16]....
        /*016c*/ 	.word	0x00002a20


	//   ....[17]....
        /*0170*/ 	.word	0x00002a90


	//   ....[18]....
        /*0174*/ 	.word	0x00002ae0


	//   ....[19]....
        /*0178*/ 	.word	0x00002b10


	//   ....[20]....
        /*017c*/ 	.word	0x00002d60


	//   ....[21]....
        /*0180*/ 	.word	0x00002de0


	//   ....[22]....
        /*0184*/ 	.word	0x00002e20


	//   ....[23]....
        /*0188*/ 	.word	0x00002e60


	//   ....[24]....
        /*018c*/ 	.word	0x00002ec0


	//   ....[25]....
        /*0190*/ 	.word	0x00003f60


	//   ....[26]....
        /*0194*/ 	.word	0x00003fe0


	//   ....[27]....
        /*0198*/ 	.word	0x00004030


	//   ....[28]....
        /*019c*/ 	.word	0x00004070


	//   ....[29]....
        /*01a0*/ 	.word	0x000040a0


	//----- nvinfo : EIATTR_VRC_CTA_INIT_COUNT
	.align		4
.L_208:
        /*01a4*/ 	.byte	0x02, 0x4a
	.zero		1
	.zero		1


	//----- nvinfo : EIATTR_EXIT_INSTR_OFFSETS
	.align		4
        /*01a8*/ 	.byte	0x04, 0x1c
        /*01aa*/ 	.short	(.L_210 - .L_209)


	//   ....[0]....
.L_209:
        /*01ac*/ 	.word	0x00000080


	//   ....[1]....
        /*01b0*/ 	.word	0x000000c0


	//   ....[2]....
        /*01b4*/ 	.word	0x00004280


	//   ....[3]....
        /*01b8*/ 	.word	0x000042d0


	//----- nvinfo : EIATTR_MAX_THREADS
	.align		4
.L_210:
        /*01bc*/ 	.byte	0x04, 0x05
        /*01be*/ 	.short	(.L_212 - .L_211)
.L_211:
        /*01c0*/ 	.word	0x00000200
        /*01c4*/ 	.word	0x00000001
        /*01c8*/ 	.word	0x00000001


	//----- nvinfo : EIATTR_CRS_STACK_SIZE
	.align		4
.L_212:
        /*01cc*/ 	.byte	0x04, 0x1e
        /*01ce*/ 	.short	(.L_214 - .L_213)
.L_213:
        /*01d0*/ 	.word	0x00000000


	//----- nvinfo : EIATTR_CBANK_PARAM_SIZE
	.align		4
.L_214:
        /*01d4*/ 	.byte	0x03, 0x19
        /*01d6*/ 	.short	0x001d


	//----- nvinfo : EIATTR_PARAM_CBANK
	.align		4
        /*01d8*/ 	.byte	0x04, 0x0a
        /*01da*/ 	.short	(.L_216 - .L_215)
	.align		4
.L_215:
        /*01dc*/ 	.word	index@(.nv.constant0._ZN3cub18CUB_300001_SM_10006detail6reduce28DeviceReduceSingleTileKernelINS2_10policy_hubIfjN4cuda3std3__44plusIfEEE10Policy1000EPfSC_iS9_ffNS7_10__identityEEEvT0_T1_T2_T3_T4_T6_)
        /*01e0*/ 	.short	0x0380
        /*01e2*/ 	.short	0x001d


	//----- nvinfo : EIATTR_SW_WAR
	.align		4
.L_216:
        /*01e4*/ 	.byte	0x04, 0x36
        /*01e6*/ 	.short	(.L_218 - .L_217)
.L_217:
        /*01e8*/ 	.word	0x00000008
.L_218:


//--------------------- .nv.info._ZN3cub18CUB_300001_SM_10006detail6reduce18DeviceReduceKernelINS2_10policy_hubIfjN4cuda3std3__44plusIfEEE10Policy1000EN6thrust24THRUST_300001_SM_1000_NS6detail15normal_iteratorINSD_10device_ptrIfEEEEjS9_f6squareEEvT0_PT3_T1_NS0_13GridEvenShareISN_EET2_T4_ --------------------------
	.section	.nv.info._ZN3cub18CUB_300001_SM_10006detail6reduce18DeviceReduceKernelINS2_10policy_hubIfjN4cuda3std3__44plusIfEEE10Policy1000EN6thrust24THRUST_300001_SM_1000_NS6detail15normal_iteratorINSD_10device_ptrIfEEEEjS9_f6squareEEvT0_PT3_T1_NS0_13GridEvenShareISN_EET2_T4_,"",@"SHT_CUDA_INFO"
	.sectionflags	@""
	.align	4


	//----- nvinfo : EIATTR_CUDA_API_VERSION
	.align		4
        /*0000*/ 	.byte	0x04, 0x37
        /*0002*/ 	.short	(.L_220 - .L_219)
.L_219:
        /*0004*/ 	.word	0x00000082


	//----- nvinfo : EIATTR_KPARAM_INFO
	.align		4
.L_220:
        /*0008*/ 	.byte	0x04, 0x17
        /*000a*/ 	.short	(.L_222 - .L_221)
.L_221:
        /*000c*/ 	.word	0x00000000
        /*0010*/ 	.short	0x0005
        /*0012*/ 	.short	0x003d
        /*0014*/ 	.byte	0x00, 0xf0, 0x05, 0x00


	//----- nvinfo : EIATTR_KPARAM_INFO
	.align		4
.L_222:
        /*0018*/ 	.byte	0x04, 0x17
        /*001a*/ 	.short	(.L_224 - .L_223)
.L_223:
        /*001c*/ 	.word	0x00000000
        /*0020*/ 	.short	0x0004
        /*0022*/ 	.short	0x003c
        /*0024*/ 	.byte	0x00, 0xf0, 0x05, 0x00


	//----- nvinfo : EIATTR_KPARAM_INFO
	.align		4
.L_224:
        /*0028*/ 	.byte	0x04, 0x17
        /*002a*/ 	.short	(.L_226 - .L_225)
.L_225:
        /*002c*/ 	.word	0x00000000
        /*0030*/ 	.short	0x0003
        /*0032*/ 	.short	0x0014
        /*0034*/ 	.byte	0x00, 0xf0, 0xa1, 0x00


	//----- nvinfo : EIATTR_KPARAM_INFO
	.align		4
.L_226:
        /*0038*/ 	.byte	0x04, 0x17
        /*003a*/ 	.short	(.L_228 - .L_227)
.L_227:
        /*003c*/ 	.word	0x00000000
        /*0040*/ 	.short	0x0002
        /*0042*/ 	.short	0x0010
        /*0044*/ 	.byte	0x00, 0xf0, 0x11, 0x00


	//----- nvinfo : EIATTR_KPARAM_INFO
	.align		4
.L_228:
        /*0048*/ 	.byte	0x04, 0x17
        /*004a*/ 	.short	(.L_230 - .L_229)
.L_229:
        /*004c*/ 	.word	0x00000000
        /*0050*/ 	.short	0x0001
        /*0052*/ 	.short	0x0008
        /*0054*/ 	.byte	0x00, 0xf5, 0x21, 0x00


	//----- nvinfo : EIATTR_KPARAM_INFO
	.align		4
.L_230:
        /*0058*/ 	.byte	0x04, 0x17
        /*005a*/ 	.short	(.L_232 - .L_231)
.L_231:
        /*005c*/ 	.word	0x00000000
        /*0060*/ 	.short	0x0000
        /*0062*/ 	.short	0x0000
        /*0064*/ 	.byte	0x00, 0xf0, 0x21, 0x00


	//----- nvinfo : EIATTR_SPARSE_MMA_MASK
	.align		4
.L_232:
        /*0068*/ 	.byte	0x03, 0x50
        /*006a*/ 	.short	0x0000


	//----- nvinfo : EIATTR_MAXREG_COUNT
	.align		4
        /*006c*/ 	.byte	0x03, 0x1b
        /*006e*/ 	.short	0x0080


	//----- nvinfo : EIATTR_NUM_BARRIERS
	.align		4
        /*0070*/ 	.byte	0x02, 0x4c
        /*0072*/ 	.byte	0x01
	.zero		1


	//----- nvinfo : EIATTR_MERCURY_ISA_VERSION
	.align		4
        /*0074*/ 	.byte	0x03, 0x5f
        /*0076*/ 	.short	0x0101


	//----- nvinfo : EIATTR_UNUSED_LOAD_BYTE_OFFSET
	.align		4
        /*0078*/ 	.byte	0x04, 0x44
        /*007a*/ 	.short	(.L_234 - .L_233)


	//   ....[0]....
.L_233:
        /*007c*/ 	.word	0x00000df0
        /*0080*/ 	.word	0x0000fff0


	//   ....[1]....
        /*0084*/ 	.word	0x00001200
        /*0088*/ 	.word	0x0000fff0


	//   ....[2]....
        /*008c*/ 	.word	0x000027c0
        /*0090*/ 	.word	0x0000fff0


	//----- nvinfo : EIATTR_COOP_GROUP_MASK_REGIDS
	.align		4
.L_234:
        /*0094*/ 	.byte	0x04, 0x29
        /*0096*/ 	.short	(.L_236 - .L_235)


	//   ....[0]....
.L_235:
        /*0098*/ 	.word	0xffffffff


	//   ....[1]....
        /*009c*/ 	.word	0xffffffff


	//   ....[2]....
        /*00a0*/ 	.word	0xffffffff


	//   ....[3]....
        /*00a4*/ 	.word	0xffffffff


	//   ....[4]....
        /*00a8*/ 	.word	0xffffffff


	//   ....[5]....
        /*00ac*/ 	.word	0xffffffff


	//   ....[6]....
        /*00b0*/ 	.word	0xffffffff


	//   ....[7]....
        /*00b4*/ 	.word	0xffffffff


	//   ....[8]....
        /*00b8*/ 	.word	0xffffffff


	//   ....[9]....
        /*00bc*/ 	.word	0xffffffff


	//   ....[10]....
        /*00c0*/ 	.word	0xffffffff


	//   ....[11]....
        /*00c4*/ 	.word	0xffffffff


	//   ....[12]....
        /*00c8*/ 	.word	0xffffffff


	//   ....[13]....
        /*00cc*/ 	.word	0xffffffff


	//   ....[14]....
        /*00d0*/ 	.word	0xffffffff


	//----- nvinfo : EIATTR_COOP_GROUP_INSTR_OFFSETS
	.align		4
.L_236:
        /*00d4*/ 	.byte	0x04, 0x28
        /*00d6*/ 	.short	(.L_238 - .L_237)


	//   ....[0]....
.L_237:
        /*00d8*/ 	.word	0x00000c00


	//   ....[1]....
        /*00dc*/ 	.word	0x00000c60


	//   ....[2]....
        /*00e0*/ 	.word	0x00000cd0


	//   ....[3]....
        /*00e4*/ 	.word	0x00000d20


	//   ....[4]....
        /*00e8*/ 	.word	0x00000d50


	//   ....[5]....
        /*00ec*/ 	.word	0x00000fa0


	//   ....[6]....
        /*00f0*/ 	.word	0x00001030


	//   ....[7]....
        /*00f4*/ 	.word	0x00001080


	//   ....[8]....
        /*00f8*/ 	.word	0x000010c0


	//   ....[9]....
        /*00fc*/ 	.word	0x00001100


	//   ....[10]....
        /*0100*/ 	.word	0x000025d0


	//   ....[11]....
        /*0104*/ 	.word	0x00002660


	//   ....[12]....
        /*0108*/ 	.word	0x000026b0


	//   ....[13]....
        /*010c*/ 	.word	0x000026f0


	//   ....[14]....
        /*0110*/ 	.word	0x00002720


	//----- nvinfo : EIATTR_VRC_CTA_INIT_COUNT
	.align		4
.L_238:
        /*0114*/ 	.byte	0x02, 0x4a
	.zero		1
	.zero		1


	//----- nvinfo : EIATTR_EXIT_INSTR_OFFSETS
	.align		4
        /*0118*/ 	.byte	0x04, 0x1c
        /*011a*/ 	.short	(.L_240 - .L_239)


	//   ....[0]....
.L_239:
        /*011c*/ 	.word	0x00002900


	//   ....[1]....
        /*0120*/ 	.word	0x00002940


	//----- nvinfo : EIATTR_MAX_THREADS
	.align		4
.L_240:
        /*0124*/ 	.byte	0x04, 0x05
        /*0126*/ 	.short	(.L_242 - .L_241)
.L_241:
        /*0128*/ 	.word	0x00000200
        /*012c*/ 	.word	0x00000001
        /*0130*/ 	.word	0x00000001


	//----- nvinfo : EIATTR_CRS_STACK_SIZE
	.align		4
.L_242:
        /*0134*/ 	.byte	0x04, 0x1e
        /*0136*/ 	.short	(.L_244 - .L_243)
.L_243:
        /*0138*/ 	.word	0x00000000


	//----- nvinfo : EIATTR_CBANK_PARAM_SIZE
	.align		4
.L_244:
        /*013c*/ 	.byte	0x03, 0x19
        /*013e*/ 	.short	0x003e


	//----- nvinfo : EIATTR_PARAM_CBANK
	.align		4
        /*0140*/ 	.byte	0x04, 0x0a
        /*0142*/ 	.short	(.L_246 - .L_245)
	.align		4
.L_245:
        /*0144*/ 	.word	index@(.nv.constant0._ZN3cub18CUB_300001_SM_10006detail6reduce18DeviceReduceKernelINS2_10policy_hubIfjN4cuda3std3__44plusIfEEE10Policy1000EN6thrust24THRUST_300001_SM_1000_NS6detail15normal_iteratorINSD_10device_ptrIfEEEEjS9_f6squareEEvT0_PT3_T1_NS0_13GridEvenShareISN_EET2_T4_)
        /*0148*/ 	.short	0x0380
        /*014a*/ 	.short	0x003e


	//----- nvinfo : EIATTR_SW_WAR
	.align		4
.L_246:
        /*014c*/ 	.byte	0x04, 0x36
        /*014e*/ 	.short	(.L_248 - .L_247)
.L_247:
        /*0150*/ 	.word	0x00000008
.L_248:


//--------------------- .nv.info._ZN3cub18CUB_300001_SM_10006detail6reduce28DeviceReduceSingleTileKernelINS2_10policy_hubIfjN4cuda3std3__44plusIfEEE10Policy1000EN6thrust24THRUST_300001_SM_1000_NS6detail15normal_iteratorINSD_10device_ptrIfEEEEPfjS9_ff6squareEEvT0_T1_T2_T3_T4_T6_ --------------------------
	.section	.nv.info._ZN3cub18CUB_300001_SM_10006detail6reduce28DeviceReduceSingleTileKernelINS2_10policy_hubIfjN4cuda3std3__44plusIfEEE10Policy1000EN6thrust24THRUST_300001_SM_1000_NS6detail15normal_iteratorINSD_10device_ptrIfEEEEPfjS9_ff6squareEEvT0_T1_T2_T3_T4_T6_,"",@"SHT_CUDA_INFO"
	.sectionflags	@""
	.align	4


	//----- nvinfo : EIATTR_CUDA_API_VERSION
	.align		4
        /*0000*/ 	.byte	0x04, 0x37
        /*0002*/ 	.short	(.L_250 - .L_249)
.L_249:
        /*0004*/ 	.word	0x00000082


	//----- nvinfo : EIATTR_KPARAM_INFO
	.align		4
.L_250:
        /*0008*/ 	.byte	0x04, 0x17
        /*000a*/ 	.short	(.L_252 - .L_251)
.L_251:
        /*000c*/ 	.word	0x00000000
        /*0010*/ 	.short	0x0005
        /*0012*/ 	.short	0x001c
        /*0014*/ 	.byte	0x00, 0xf0, 0x05, 0x00


	//----- nvinfo : EIATTR_KPARAM_INFO
	.align		4
.L_252:
        /*0018*/ 	.byte	0x04, 0x17
        /*001a*/ 	.short	(.L_254 - .L_253)
.L_253:
        /*001c*/ 	.word	0x00000000
        /*0020*/ 	.short	0x0004
        /*0022*/ 	.short	0x0018
        /*0024*/ 	.byte	0x00, 0xf0, 0x11, 0x00


	//----- nvinfo : EIATTR_KPARAM_INFO
	.align		4
.L_254:
        /*0028*/ 	.byte	0x04, 0x17
        /*002a*/ 	.short	(.L_256 - .L_255)
.L_255:
        /*002c*/ 	.word	0x00000000
        /*0030*/ 	.short	0x0003
        /*0032*/ 	.short	0x0014
        /*0034*/ 	.byte	0x00, 0xf0, 0x05, 0x00


	//----- nvinfo : EIATTR_KPARAM_INFO
	.align		4
.L_256:
        /*0038*/ 	.byte	0x04, 0x17
        /*003a*/ 	.short	(.L_258 - .L_257)
.L_257:
        /*003c*/ 	.word	0x00000000
        /*0040*/ 	.short	0x0002
        /*0042*/ 	.short	0x0010
        /*0044*/ 	.byte	0x00, 0xf0, 0x11, 0x00


	//----- nvinfo : EIATTR_KPARAM_INFO
	.align		4
.L_258:
        /*0048*/ 	.byte	0x04, 0x17
        /*004a*/ 	.short	(.L_260 - .L_259)
.L_259:
        /*004c*/ 	.word	0x00000000
        /*0050*/ 	.short	0x0001
        /*0052*/ 	.short	0x0008
        /*0054*/ 	.byte	0x00, 0xf5, 0x21, 0x00


	//----- nvinfo : EIATTR_KPARAM_INFO
	.align		4
.L_260:
        /*0058*/ 	.byte	0x04, 0x17
        /*005a*/ 	.short	(.L_262 - .L_261)
.L_261:
        /*005c*/ 	.word	0x00000000
        /*0060*/ 	.short	0x0000
        /*0062*/ 	.short	0x0000
        /*0064*/ 	.byte	0x00, 0xf0, 0x21, 0x00


	//----- nvinfo : EIATTR_SPARSE_MMA_MASK
	.align		4
.L_262:
        /*0068*/ 	.byte	0x03, 0x50
        /*006a*/ 	.short	0x0000


	//----- nvinfo : EIATTR_MAXREG_COUNT
	.align		4
        /*006c*/ 	.byte	0x03, 0x1b
        /*006e*/ 	.short	0x0080


	//----- nvinfo : EIATTR_NUM_BARRIERS
	.align		4
        /*0070*/ 	.byte	0x02, 0x4c
        /*0072*/ 	.byte	0x01
	.zero		1


	//----- nvinfo : EIATTR_MERCURY_ISA_VERSION
	.align		4
        /*0074*/ 	.byte	0x03, 0x5f
        /*0076*/ 	.short	0x0101


	//----- nvinfo : EIATTR_UNUSED_LOAD_BYTE_OFFSET
	.align		4
        /*0078*/ 	.byte	0x04, 0x44
        /*007a*/ 	.short	(.L_264 - .L_263)


	//   ....[0]....
.L_263:
        /*007c*/ 	.word	0x00000b10
        /*0080*/ 	.word	0x0000fff0


	//   ....[1]....
        /*0084*/ 	.word	0x00000f20
        /*0088*/ 	.word	0x0000fff0


	//   ....[2]....
        /*008c*/ 	.word	0x00002370
        /*0090*/ 	.word	0x0000fff0


	//----- nvinfo : EIATTR_COOP_GROUP_MASK_REGIDS
	.align		4
.L_264:
        /*0094*/ 	.byte	0x04, 0x29
        /*0096*/ 	.short	(.L_266 - .L_265)


	//   ....[0]....
.L_265:
        /*0098*/ 	.word	0xffffffff


	//   ....[1]....
        /*009c*/ 	.word	0xffffffff


	//   ....[2]....
        /*00a0*/ 	.word	0xffffffff


	//   ....[3]....
        /*00a4*/ 	.word	0xffffffff


	//   ....[4]....
        /*00a8*/ 	.word	0xffffffff


	//   ....[5]....
        /*00ac*/ 	.word	0xffffffff


	//   ....[6]....
        /*00b0*/ 	.word	0xffffffff


	//   ....[7]....
        /*00b4*/ 	.word	0xffffffff


	//   ....[8]....
        /*00b8*/ 	.word	0xffffffff


	//   ....[9]....
        /*00bc*/ 	.word	0xffffffff


	//   ....[10]....
        /*00c0*/ 	.word	0xffffffff


	//   ....[11]....
        /*00c4*/ 	.word	0xffffffff


	//   ....[12]....
        /*00c8*/ 	.word	0xffffffff


	//   ....[13]....
        /*00cc*/ 	.word	0xffffffff


	//   ....[14]....
        /*00d0*/ 	.word	0xffffffff


	//----- nvinfo : EIATTR_COOP_GROUP_INSTR_OFFSETS
	.align		4
.L_266:
        /*00d4*/ 	.byte	0x04, 0x28
        /*00d6*/ 	.short	(.L_268 - .L_267)


	//   ....[0]....
.L_267:
        /*00d8*/ 	.word	0x00000920


	//   ....[1]....
        /*00dc*/ 	.word	0x00000980


	//   ....[2]....
        /*00e0*/ 	.word	0x000009f0


	//   ....[3]....
        /*00e4*/ 	.word	0x00000a40


	//   ....[4]....
        /*00e8*/ 	.word	0x00000a70


	//   ....[5]....
        /*00ec*/ 	.word	0x00000cc0


	//   ....[6]....
        /*00f0*/ 	.word	0x00000d50


	//   ....[7]....
        /*00f4*/ 	.word	0x00000d90


	//   ....[8]....
        /*00f8*/ 	.word	0x00000de0


	//   ....[9]....
        /*00fc*/ 	.word	0x00000e20


	//   ....[10]....
        /*0100*/ 	.word	0x00002190


	//   ....[11]....
        /*0104*/ 	.word	0x00002210


	//   ....[12]....
        /*0108*/ 	.word	0x00002260


	//   ....[13]....
        /*010c*/ 	.word	0x000022a0


	//   ....[14]....
        /*0110*/ 	.word	0x000022d0


	//----- nvinfo : EIATTR_VRC_CTA_INIT_COUNT
	.align		4
.L_268:
        /*0114*/ 	.byte	0x02, 0x4a
	.zero		1
	.zero		1


	//----- nvinfo : EIATTR_EXIT_INSTR_OFFSETS
	.align		4
        /*0118*/ 	.byte	0x04, 0x1c
        /*011a*/ 	.short	(.L_270 - .L_269)


	//   ....[0]....
.L_269:
        /*011c*/ 	.word	0x00000080


	//   ....[1]....
        /*0120*/ 	.word	0x000000c0


	//   ....[2]....
        /*0124*/ 	.word	0x000024b0


	//   ....[3]....
        /*0128*/ 	.word	0x00002500


	//----- nvinfo : EIATTR_MAX_THREADS
	.align		4
.L_270:
        /*012c*/ 	.byte	0x04, 0x05
        /*012e*/ 	.short	(.L_272 - .L_271)
.L_271:
        /*0130*/ 	.word	0x00000200
        /*0134*/ 	.word	0x00000001
        /*0138*/ 	.word	0x00000001


	//----- nvinfo : EIATTR_CRS_STACK_SIZE
	.align		4
.L_272:
        /*013c*/ 	.byte	0x04, 0x1e
        /*013e*/ 	.short	(.L_274 - .L_273)
.L_273:
        /*0140*/ 	.word	0x00000000


	//----- nvinfo : EIATTR_CBANK_PARAM_SIZE
	.align		4
.L_274:
        /*0144*/ 	.byte	0x03, 0x19
        /*0146*/ 	.short	0x001d


	//----- nvinfo : EIATTR_PARAM_CBANK
	.align		4
        /*0148*/ 	.byte	0x04, 0x0a
        /*014a*/ 	.short	(.L_276 - .L_275)
	.align		4
.L_275:
        /*014c*/ 	.word	index@(.nv.constant0._ZN3cub18CUB_300001_SM_10006detail6reduce28DeviceReduceSingleTileKernelINS2_10policy_hubIfjN4cuda3std3__44plusIfEEE10Policy1000EN6thrust24THRUST_300001_SM_1000_NS6detail15normal_iteratorINSD_10device_ptrIfEEEEPfjS9_ff6squareEEvT0_T1_T2_T3_T4_T6_)
        /*0150*/ 	.short	0x0380
        /*0152*/ 	.short	0x001d


	//----- nvinfo : EIATTR_SW_WAR
	.align		4
.L_276:
        /*0154*/ 	.byte	0x04, 0x36
        /*0156*/ 	.short	(.L_278 - .L_277)
.L_277:
        /*0158*/ 	.word	0x00000008
.L_278:


//--------------------- .nv.info._ZN3cub18CUB_300001_SM_10006detail11EmptyKernelIvEEvv --------------------------
	.section	.nv.info._ZN3cub18CUB_300001_SM_10006detail11EmptyKernelIvEEvv,"",@"SHT_CUDA_INFO"
	.sectionflags	@""
	.align	4


	//----- nvinfo : EIATTR_CUDA_API_VERSION
	.align		4
        /*0000*/ 	.byte	0x04, 0x37
        /*0002*/ 	.short	(.L_280 - .L_279)
.L_279:
        /*0004*/ 	.word	0x00000082


	//----- nvinfo : EIATTR_SPARSE_MMA_MASK
	.align		4
.L_280:
        /*0008*/ 	.byte	0x03, 0x50
        /*000a*/ 	.short	0x0000


	//----- nvinfo : EIATTR_MAXREG_COUNT
	.align		4
        /*000c*/ 	.byte	0x03, 0x1b
        /*000e*/ 	.short	0x00ff


	//----- nvinfo : EIATTR_MERCURY_ISA_VERSION
	.align		4
        /*0010*/ 	.byte	0x03, 0x5f
        /*0012*/ 	.short	0x0101


	//----- nvinfo : EIATTR_VRC_CTA_INIT_COUNT
	.align		4
        /*0014*/ 	.byte	0x02, 0x4a
	.zero		1
	.zero		1


	//----- nvinfo : EIATTR_EXIT_INSTR_OFFSETS
	.align		4
        /*0018*/ 	.byte	0x04, 0x1c
        /*001a*/ 	.short	(.L_282 - .L_281)


	//   ....[0]....
.L_281:
        /*001c*/ 	.word	0x00000010


	//----- nvinfo : EIATTR_SW_WAR
	.align		4
.L_282:
        /*0020*/ 	.byte	0x04, 0x36
        /*0022*/ 	.short	(.L_284 - .L_283)
.L_283:
        /*0024*/ 	.word	0x00000008
.L_284:


//--------------------- .nv.callgraph             --------------------------
	.section	.nv.callgraph,"",@"SHT_CUDA_CALLGRAPH"
	.align	4
	.sectionentsize	8
	.align		4
        /*0000*/ 	.word	0x00000000
	.align		4
        /*0004*/ 	.word	0xffffffff
	.align		4
        /*0008*/ 	.word	0x00000000
	.align		4
        /*000c*/ 	.word	0xfffffffe
	.align		4
        /*0010*/ 	.word	0x00000000
	.align		4
        /*0014*/ 	.word	0xfffffffd
	.align		4
        /*0018*/ 	.word	0x00000000
	.align		4
        /*001c*/ 	.word	0xfffffffc


//--------------------- .nv.constant4             --------------------------
	.section	.nv.constant4,"a",@progbits
	.align	8
	.align		8
.nv.constant4:
        /*0000*/ 	.dword	_ZN34_INTERNAL_3963a45e_4_k_cu_596b96574cuda3std3__45__cpo5beginE
	.align		8
        /*0008*/ 	.dword	_ZN34_INTERNAL_3963a45e_4_k_cu_596b96574cuda3std3__45__cpo3endE
	.align		8
        /*0010*/ 	.dword	_ZN34_INTERNAL_3963a45e_4_k_cu_596b96574cuda3std3__45__cpo6cbeginE
	.align		8
        /*0018*/ 	.dword	_ZN34_INTERNAL_3963a45e_4_k_cu_596b96574cuda3std3__45__cpo4cendE
	.align		8
        /*0020*/ 	.dword	_ZN34_INTERNAL_3963a45e_4_k_cu_596b96574cuda3std3__45__cpo6rbeginE
	.align		8
        /*0028*/ 	.dword	_ZN34_INTERNAL_3963a45e_4_k_cu_596b96574cuda3std3__45__cpo4rendE
	.align		8
        /*0030*/ 	.dword	_ZN34_INTERNAL_3963a45e_4_k_cu_596b96574cuda3std3__45__cpo7crbeginE
	.align		8
        /*0038*/ 	.dword	_ZN34_INTERNAL_3963a45e_4_k_cu_596b96574cuda3std3__45__cpo5crendE
	.align		8
        /*0040*/ 	.dword	_ZN34_INTERNAL_3963a45e_4_k_cu_596b96574cuda3std3__436_GLOBAL__N__3963a45e_4_k_cu_596b96576ignoreE
	.align		8
        /*0048*/ 	.dword	_ZN34_INTERNAL_3963a45e_4_k_cu_596b96574cuda3std3__419piecewise_constructE
	.align		8
        /*0050*/ 	.dword	_ZN34_INTERNAL_3963a45e_4_k_cu_596b96574cuda3std3__48in_placeE
	.align		8
        /*0058*/ 	.dword	_ZN34_INTERNAL_3963a45e_4_k_cu_596b96574cuda3std3__420unreachable_sentinelE
	.align		8
        /*0060*/ 	.dword	_ZN34_INTERNAL_3963a45e_4_k_cu_596b96574cuda3std3__47nulloptE
	.align		8
        /*0068*/ 	.dword	_ZN34_INTERNAL_3963a45e_4_k_cu_596b96574cuda3std3__48unexpectE
	.align		8
        /*0070*/ 	.dword	_ZN34_INTERNAL_3963a45e_4_k_cu_596b96574cuda3std6ranges3__45__cpo4swapE
	.align		8
        /*0078*/ 	.dword	_ZN34_INTERNAL_3963a45e_4_k_cu_596b96574cuda3std6ranges3__45__cpo9iter_moveE
	.align		8
        /*0080*/ 	.dword	_ZN34_INTERNAL_3963a45e_4_k_cu_596b96574cuda3std6ranges3__45__cpo5beginE
	.align		8
        /*0088*/ 	.dword	_ZN34_INTERNAL_3963a45e_4_k_cu_596b96574cuda3std6ranges3__45__cpo3endE
	.align		8
        /*0090*/ 	.dword	_ZN34_INTERNAL_3963a45e_4_k_cu_596b96574cuda3std6ranges3__45__cpo6cbeginE
	.align		8
        /*0098*/ 	.dword	_ZN34_INTERNAL_3963a45e_4_k_cu_596b96574cuda3std6ranges3__45__cpo4cendE
	.align		8
        /*00a0*/ 	.dword	_ZN34_INTERNAL_3963a45e_4_k_cu_596b96574cuda3std6ranges3__45__cpo7advanceE
	.align		8
        /*00a8*/ 	.dword	_ZN34_INTERNAL_3963a45e_4_k_cu_596b96574cuda3std6ranges3__45__cpo9iter_swapE
	.align		8
        /*00b0*/ 	.dword	_ZN34_INTERNAL_3963a45e_4_k_cu_596b96574cuda3std6ranges3__45__cpo4nextE
	.align		8
        /*00b8*/ 	.dword	_ZN34_INTERNAL_3963a45e_4_k_cu_596b96574cuda3std6ranges3__45__cpo4prevE
	.align		8
        /*00c0*/ 	.dword	_ZN34_INTERNAL_3963a45e_4_k_cu_596b96574cuda3std6ranges3__45__cpo4dataE
	.align		8
        /*00c8*/ 	.dword	_ZN34_INTERNAL_3963a45e_4_k_cu_596b96574cuda3std6ranges3__45__cpo5cdataE
	.align		8
        /*00d0*/ 	.dword	_ZN34_INTERNAL_3963a45e_4_k_cu_596b96574cuda3std6ranges3__45__cpo4sizeE
	.align		8
        /*00d8*/ 	.dword	_ZN34_INTERNAL_3963a45e_4_k_cu_596b96574cuda3std6ranges3__45__cpo5ssizeE
	.align		8
        /*00e0*/ 	.dword	_ZN34_INTERNAL_3963a45e_4_k_cu_596b96574cuda3std6ranges3__45__cpo8distanceE
	.align		8
        /*00e8*/ 	.dword	_ZN34_INTERNAL_3963a45e_4_k_cu_596b96576thrust24THRUST_300001_SM_1000_NS8cuda_cub3parE
	.align		8
        /*00f0*/ 	.dword	_ZN34_INTERNAL_3963a45e_4_k_cu_596b96576thrust24THRUST_300001_SM_1000_NS8cuda_cub10par_nosyncE
	.align		8
        /*00f8*/ 	.dword	_ZN34_INTERNAL_3963a45e_4_k_cu_596b96576thrust24THRUST_300001_SM_1000_NS6system6detail10sequential3seqE
	.align		8
        /*0100*/ 	.dword	_ZN34_INTERNAL_3963a45e_4_k_cu_596b96576thrust24THRUST_300001_SM_1000_NS12placeholders2_1E
	.align		8
        /*0108*/ 	.dword	_ZN34_INTERNAL_3963a45e_4_k_cu_596b96576thrust24THRUST_300001_SM_1000_NS12placeholders2_2E
	.align		8
        /*0110*/ 	.dword	_ZN34_INTERNAL_3963a45e_4_k_cu_596b96576thrust24THRUST_300001_SM_1000_NS12placeholders2_3E
	.align		8
        /*0118*/ 	.dword	_ZN34_INTERNAL_3963a45e_4_k_cu_596b96576thrust24THRUST_300001_SM_1000_NS12placeholders2_4E
	.align		8
        /*0120*/ 	.dword	_ZN34_INTERNAL_3963a45e_4_k_cu_596b96576thrust24THRUST_300001_SM_1000_NS12placeholders2_5E
	.align		8
        /*0128*/ 	.dword	_ZN34_INTERNAL_3963a45e_4_k_cu_596b96576thrust24THRUST_300001_SM_1000_NS12placeholders2_6E
	.align		8
        /*0130*/ 	.dword	_ZN34_INTERNAL_3963a45e_4_k_cu_596b96576thrust24THRUST_300001_SM_1000_NS12placeholders2_7E
	.align		8
        /*0138*/ 	.dword	_ZN34_INTERNAL_3963a45e_4_k_cu_596b96576thrust24THRUST_300001_SM_1000_NS12placeholders2_8E
	.align		8
        /*0140*/ 	.dword	_ZN34_INTERNAL_3963a45e_4_k_cu_596b96576thrust24THRUST_300001_SM_1000_NS12placeholders2_9E
	.align		8
        /*0148*/ 	.dword	_ZN34_INTERNAL_3963a45e_4_k_cu_596b96576thrust24THRUST_300001_SM_1000_NS12placeholders3_10E
	.align		8
        /*0150*/ 	.dword	_ZN34_INTERNAL_3963a45e_4_k_cu_596b96576thrust24THRUST_300001_SM_1000_NS3seqE


//--------------------- .text._ZN3cub18CUB_300001_SM_10006detail8for_each13static_kernelINS2_12policy_hub_t12policy_500_tEmN6thrust24THRUST_300001_SM_1000_NS8cuda_cub20__uninitialized_fill7functorINS7_10device_ptrIfEEfEEEEvT0_T1_ --------------------------
	.section	.text._ZN3cub18CUB_300001_SM_10006detail8for_each13static_kernelINS2_12policy_hub_t12policy_500_tEmN6thrust24THRUST_300001_SM_1000_NS8cuda_cub20__uninitialized_fill7functorINS7_10device_ptrIfEEfEEEEvT0_T1_,"ax",@progbits
	.align	128
        .global         _ZN3cub18CUB_300001_SM_10006detail8for_each13static_kernelINS2_12policy_hub_t12policy_500_tEmN6thrust24THRUST_300001_SM_1000_NS8cuda_cub20__uninitialized_fill7functorINS7_10device_ptrIfEEfEEEEvT0_T1_
        .type           _ZN3cub18CUB_300001_SM_10006detail8for_each13static_kernelINS2_12policy_hub_t12policy_500_tEmN6thrust24THRUST_300001_SM_1000_NS8cuda_cub20__uninitialized_fill7functorINS7_10device_ptrIfEEfEEEEvT0_T1_,@function
        .size           _ZN3cub18CUB_300001_SM_10006detail8for_each13static_kernelINS2_12policy_hub_t12policy_500_tEmN6thrust24THRUST_300001_SM_1000_NS8cuda_cub20__uninitialized_fill7functorINS7_10device_ptrIfEEfEEEEvT0_T1_,(.L_x_238 - _ZN3cub18CUB_300001_SM_10006detail8for_each13static_kernelINS2_12policy_hub_t12policy_500_tEmN6thrust24THRUST_300001_SM_1000_NS8cuda_cub20__uninitialized_fill7functorINS7_10device_ptrIfEEfEEEEvT0_T1_)
        .other          _ZN3cub18CUB_300001_SM_10006detail8for_each13static_kernelINS2_12policy_hub_t12policy_500_tEmN6thrust24THRUST_300001_SM_1000_NS8cuda_cub20__uninitialized_fill7functorINS7_10device_ptrIfEEfEEEEvT0_T1_,@"STO_CUDA_ENTRY STV_DEFAULT"
_ZN3cub18CUB_300001_SM_10006detail8for_each13static_kernelINS2_12policy_hub_t12policy_500_tEmN6thrust24THRUST_300001_SM_1000_NS8cuda_cub20__uninitialized_fill7functorINS7_10device_ptrIfEEfEEEEvT0_T1_:
.text._ZN3cub18CUB_300001_SM_10006detail8for_each13static_kernelINS2_12policy_hub_t12policy_500_tEmN6thrust24THRUST_300001_SM_1000_NS8cuda_cub20__uninitialized_fill7functorINS7_10device_ptrIfEEfEEEEvT0_T1_:
[----:B------:R-:W-:Y:S08]  /*0000*/  LDC R1, c[0x0][0x37c] ;  /* 0x0000df00ff017b82 */ /* 0x000ff00000000800 */
[----:B------:R-:W0:Y:S01]  /*0010*/  S2UR UR4, SR_CTAID.X ;  /* 0x00000000000479c3 */ /* 0x000e220000002500 */
[----:B------:R-:W1:Y:S01]  /*0020*/  LDCU.64 UR6, c[0x0][0x380] ;  /* 0x00007000ff0677ac */ /* 0x000e620008000a00 */
[----:B------:R-:W2:Y:S01]  /*0030*/  LDCU.64 UR8, c[0x0][0x358] ;  /* 0x00006b00ff0877ac */ /* 0x000ea20008000a00 */
[----:B0-----:R-:W-:-:S04]  /*0040*/  UIMAD.WIDE.U32 UR4, UR4, 0x200, URZ ;  /* 0x00000200040478a5 */ /* 0x001fc8000f8e00ff */
[----:B-1----:R-:W-:-:S04]  /*0050*/  UIADD3 UR6, UP0, UPT, -UR4, UR6, URZ ;  /* 0x0000000604067290 */ /* 0x002fc8000ff1e1ff */
[----:B------:R-:W-:Y:S02]  /*0060*/  UIADD3.X UR7, UPT, UPT, ~UR5, UR7, URZ, UP0, !UPT ;  /* 0x0000000705077290 */ /* 0x000fe400087fe5ff */
[----:B------:R-:W-:-:S04]  /*0070*/  UISETP.GE.U32.AND UP0, UPT, UR6, 0x200, UPT ;  /* 0x000002000600788c */ /* 0x000fc8000bf06070 */
[----:B------:R-:W-:-:S09]  /*0080*/  UISETP.GE.U32.AND.EX UP0, UPT, UR7, URZ, UPT, UP0 ;  /* 0x000000ff0700728c */ /* 0x000fd2000bf06100 */
[----:B--2---:R-:W-:Y:S05]  /*0090*/  BRA.U !UP0, `(.L_x_0) ;  /* 0x0000000108287547 */ /* 0x004fea000b800000 */
[----:B------:R-:W0:Y:S01]  /*00a0*/  S2R R0, SR_TID.X ;  /* 0x0000000000007919 */ /* 0x000e220000002100 */
[----:B------:R-:W1:Y:S01]  /*00b0*/  LDCU.64 UR6, c[0x0][0x388] ;  /* 0x00007100ff0677ac */ /* 0x000e620008000a00 */
[----:B------:R-:W2:Y:S01]  /*00c0*/  LDC R5, c[0x0][0x390] ;  /* 0x0000e400ff057b82 */ /* 0x000ea20000000800 */
[----:B0-----:R-:W-:-:S05]  /*00d0*/  IADD3 R0, P0, PT, R0, UR4, RZ ;  /* 0x0000000400007c10 */ /* 0x001fca000ff1e0ff */
[----:B------:R-:W-:Y:S01]  /*00e0*/  IMAD.X R3, RZ, RZ, UR5, P0 ;  /* 0x00000005ff037e24 */ /* 0x000fe200080e06ff */
[----:B-1----:R-:W-:-:S04]  /*00f0*/  LEA R2, P0, R0, UR6, 0x2 ;  /* 0x0000000600027c11 */ /* 0x002fc8000f8010ff */
[----:B------:R-:W-:-:S05]  /*0100*/  LEA.HI.X R3, R0, UR7, R3, 0x2, P0 ;  /* 0x0000000700037c11 */ /* 0x000fca00080f1403 */
[----:B--2---:R-:W-:Y:S04]  /*0110*/  STG.E desc[UR8][R2.64], R5 ;  /* 0x0000000502007986 */ /* 0x004fe8000c101908 */
[----:B------:R-:W-:Y:S01]  /*0120*/  STG.E desc[UR8][R2.64+0x400], R5 ;  /* 0x0004000502007986 */ /* 0x000fe2000c101908 */
[----:B------:R-:W-:Y:S05]  /*0130*/  EXIT ;  /* 0x000000000000794d */ /* 0x000fea0003800000 */
.L_x_0:
[----:B------:R-:W0:Y:S01]  /*0140*/  S2R R0, SR_TID.X ;  /* 0x0000000000007919 */ /* 0x000e220000002100 */
[----:B------:R-:W-:Y:S01]  /*0150*/  IMAD.U32 R2, RZ, RZ, UR7 ;  /* 0x00000007ff027e24 */ /* 0x000fe2000f8e00ff */
[----:B------:R-:W1:Y:S01]  /*0160*/  LDCU.64 UR10, c[0x0][0x388] ;  /* 0x00007100ff0a77ac */ /* 0x000e620008000a00 */
[----:B------:R-:W-:Y:S01]  /*0170*/  IMAD.U32 R4, RZ, RZ, UR7 ;  /* 0x00000007ff047e24 */ /* 0x000fe2000f8e00ff */
[----:B0-----:R-:W-:-:S04]  /*0180*/  ISETP.LT.U32.AND P0, PT, R0, UR6, PT ;  /* 0x0000000600007c0c */ /* 0x001fc8000bf01070 */
[----:B------:R-:W-:Y:S01]  /*0190*/  ISETP.GT.U32.AND.EX P0, PT, R2, RZ, PT, P0 ;  /* 0x000000ff0200720c */ /* 0x000fe20003f04100 */
[C---:B------:R-:W-:Y:S01]  /*01a0*/  VIADD R2, R0.reuse, 0x100 ;  /* 0x0000010000027836 */ /* 0x040fe20000000000 */
[----:B------:R-:W-:-:S04]  /*01b0*/  IADD3 R0, P2, PT, R0, UR4, RZ ;  /* 0x0000000400007c10 */ /* 0x000fc8000ff5e0ff */
[----:B------:R-:W-:Y:S01]  /*01c0*/  ISETP.LT.U32.AND P1, PT, R2, UR6, PT ;  /* 0x0000000602007c0c */ /* 0x000fe2000bf21070 */
[----:B------:R-:W-:Y:S01]  /*01d0*/  IMAD.X R3, RZ, RZ, UR5, P2 ;  /* 0x00000005ff037e24 */ /* 0x000fe200090e06ff */
[----:B-1----:R-:W-:Y:S02]  /*01e0*/  LEA R2, P2, R0, UR10, 0x2 ;  /* 0x0000000a00027c11 */ /* 0x002fe4000f8410ff */
[----:B------:R-:W-:Y:S02]  /*01f0*/  ISETP.GT.U32.AND.EX P1, PT, R4, RZ, PT, P1 ;  /* 0x000000ff0400720c */ /* 0x000fe40003f24110 */
[----:B------:R-:W-:Y:S01]  /*0200*/  LEA.HI.X R3, R0, UR11, R3, 0x2, P2 ;  /* 0x0000000b00037c11 */ /* 0x000fe200090f1403 */
[----:B------:R-:W0:Y:S04]  /*0210*/  @P0 LDC R5, c[0x0][0x390] ;  /* 0x0000e400ff050b82 */ /* 0x000e280000000800 */
[----:B0-----:R0:W-:Y:S06]  /*0220*/  @P0 STG.E desc[UR8][R2.64], R5 ;  /* 0x0000000502000986 */ /* 0x0011ec000c101908 */
[----:B------:R-:W-:Y:S05]  /*0230*/  @!P1 EXIT ;  /* 0x000000000000994d */ /* 0x000fea0003800000 */
[----:B0-----:R-:W0:Y:S02]  /*0240*/  LDC R5, c[0x0][0x390] ;  /* 0x0000e400ff057b82 */ /* 0x001e240000000800 */
[----:B0-----:R-:W-:Y:S01]  /*0250*/  STG.E desc[UR8][R2.64+0x400], R5 ;  /* 0x0004000502007986 */ /* 0x001fe2000c101908 */
[----:B------:R-:W-:Y:S05]  /*0260*/  EXIT ;  /* 0x000000000000794d */ /* 0x000fea0003800000 */
.L_x_1:
[----:B------:R-:W-:-:S00]  /*0270*/  BRA `(.L_x_1) ;  /* 0xfffffffc00fc7947 */ /* 0x000fc0000383ffff */
[----:B------:R-:W-:-:S00]  /*0280*/  NOP ;  /* 0x0000000000007918 */ /* 0x000fc00000000000 */
[----:B------:R-:W-:-:S00]  /*0290*/  NOP ;  /* 0x0000000000007918 */ /* 0x000fc00000000000 */
[----:B------:R-:W-:-:S00]  /*02a0*/  NOP ;  /* 0x0000000000007918 */ /* 0x000fc00000000000 */
[----:B------:R-:W-:-:S00]  /*02b0*/  NOP ;  /* 0x0000000000007918 */ /* 0x000fc00000000000 */
[----:B------:R-:W-:-:S00]  /*02c0*/  NOP ;  /* 0x0000000000007918 */ /* 0x000fc00000000000 */
[----:B------:R-:W-:-:S00]  /*02d0*/  NOP ;  /* 0x0000000000007918 */ /* 0x000fc00000000000 */
[----:B------:R-:W-:-:S00]  /*02e0*/  NOP ;  /* 0x0000000000007918 */ /* 0x000fc00000000000 */
[----:B------:R-:W-:-:S00]  /*02f0*/  NOP ;  /* 0x0000000000007918 */ /* 0x000fc00000000000 */
.L_x_238:


//--------------------- .text._ZN3cub18CUB_300001_SM_10006detail6reduce28DeviceReduceSingleTileKernelINS2_10policy_hubIfyN4cuda3std3__44plusIfEEE10Policy1000EPfSC_iS9_ffNS7_10__identityEEEvT0_T1_T2_T3_T4_T6_ --------------------------
	.section	.text._ZN3cub18CUB_300001_SM_10006detail6reduce28DeviceReduceSingleTileKernelINS2_10policy_hubIfyN4cuda3std3__44plusIfEEE10Policy1000EPfSC_iS9_ffNS7_10__identityEEEvT0_T1_T2_T3_T4_T6_,"ax",@progbits
	.align	128
        .global         _ZN3cub18CUB_300001_SM_10006detail6reduce28DeviceReduceSingleTileKernelINS2_10policy_hubIfyN4cuda3std3__44plusIfEEE10Policy1000EPfSC_iS9_ffNS7_10__identityEEEvT0_T1_T2_T3_T4_T6_
        .type           _ZN3cub18CUB_300001_SM_10006detail6reduce28DeviceReduceSingleTileKernelINS2_10policy_hubIfyN4cuda3std3__44plusIfEEE10Policy1000EPfSC_iS9_ffNS7_10__identityEEEvT0_T1_T2_T3_T4_T6_,@function
        .size           _ZN3cub18CUB_300001_SM_10006detail6reduce28DeviceReduceSingleTileKernelINS2_10policy_hubIfyN4cuda3std3__44plusIfEEE10Policy1000EPfSC_iS9_ffNS7_10__identityEEEvT0_T1_T2_T3_T4_T6_,(.L_x_239 - _ZN3cub18CUB_300001_SM_10006detail6reduce28DeviceReduceSingleTileKernelINS2_10policy_hubIfyN4cuda3std3__44plusIfEEE10Policy1000EPfSC_iS9_ffNS7_10__identityEEEvT0_T1_T2_T3_T4_T6_)
        .other          _ZN3cub18CUB_300001_SM_10006detail6reduce28DeviceReduceSingleTileKernelINS2_10policy_hubIfyN4cuda3std3__44plusIfEEE10Policy1000EPfSC_iS9_ffNS7_10__identityEEEvT0_T1_T2_T3_T4_T6_,@"STO_CUDA_ENTRY STV_DEFAULT"
_ZN3cub18CUB_300001_SM_10006detail6reduce28DeviceReduceSingleTileKernelINS2_10policy_hubIfyN4cuda3std3__44plusIfEEE10Policy1000EPfSC_iS9_ffNS7_10__identityEEEvT0_T1_T2_T3_T4_T6_:
.text._ZN3cub18CUB_300001_SM_10006detail6reduce28DeviceReduceSingleTileKernelINS2_10policy_hubIfyN4cuda3std3__44plusIfEEE10Policy1000EPfSC_iS9_ffNS7_10__identityEEEvT0_T1_T2_T3_T4_T6_:
[----:B------:R-:W-:Y:S01]  /*0000*/  LDC R1, c[0x0][0x37c] ;  /* 0x0000df00ff017b82 */ /* 0x000fe20000000800 */
[----:B------:R-:W0:Y:S01]  /*0010*/  LDCU UR4, c[0x0][0x390] ;  /* 0x00007200ff0477ac */ /* 0x000e220008000800 */
[----:B------:R-:W1:Y:S01]  /*0020*/  LDCU.64 UR6, c[0x0][0x358] ;  /* 0x00006b00ff0677ac */ /* 0x000e620008000a00 */
[----:B0-----:R-:W-:-:S04]  /*0030*/  MOV R20, UR4 ;  /* 0x0000000400147c02 */ /* 0x001fc80008000f00 */
[----:B------:R-:W-:-:S13]  /*0040*/  ISETP.NE.AND P0, PT, R20, RZ, PT ;  /* 0x000000ff1400720c */ /* 0x000fda0003f05270 */
[----:B-1----:R-:W-:Y:S05]  /*0050*/  @P0 BRA `(.L_x_2) ;  /* 0x00000000001c0947 */ /* 0x002fea0003800000 */
[----:B------:R-:W0:Y:S02]  /*0060*/  S2R R0, SR_TID.X ;  /* 0x0000000000007919 */ /* 0x000e240000002100 */
[----:B0-----:R-:W-:-:S13]  /*0070*/  ISETP.NE.AND P0, PT, R0, RZ, PT ;  /* 0x000000ff0000720c */ /* 0x001fda0003f05270 */
[----:B------:R-:W-:Y:S05]  /*0080*/  @P0 EXIT ;  /* 0x000000000000094d */ /* 0x000fea0003800000 */
[----:B------:R-:W0:Y:S08]  /*0090*/  LDC R5, c[0x0][0x398] ;  /* 0x0000e600ff057b82 */ /* 0x000e300000000800 */
[----:B------:R-:W0:Y:S02]  /*00a0*/  LDC.64 R2, c[0x0][0x388] ;  /* 0x0000e200ff027b82 */ /* 0x000e240000000a00 */
[----:B0-----:R-:W-:Y:S01]  /*00b0*/  STG.E desc[UR6][R2.64], R5 ;  /* 0x0000000502007986 */ /* 0x001fe2000c101906 */
[----:B------:R-:W-:Y:S05]  /*00c0*/  EXIT ;  /* 0x000000000000794d */ /* 0x000fea0003800000 */
.L_x_2:
[----:B------:R-:W0:Y:S01]  /*00d0*/  LDCU UR4, c[0x0][0x380] ;  /* 0x00007000ff0477ac */ /* 0x000e220008000800 */
[----:B------:R-:W-:Y:S01]  /*00e0*/  BSSY.RECONVERGENT B0, `(.L_x_3) ;  /* 0x00003ca000007945 */ /* 0x000fe20003800200 */
[----:B0-----:R-:W-:-:S09]  /*00f0*/  ULOP3.LUT UP0, URZ, UR4, 0xf, URZ, 0xc0, !UPT ;  /* 0x0000000f04ff7892 */ /* 0x001fd2000f80c0ff */
[----:B------:R-:W-:Y:S05]  /*0100*/  BRA.U UP0, `(.L_x_4) ;  /* 0x0000001d00607547 */ /* 0x000fea000b800000 */
[----:B------:R-:W-:-:S13]  /*0110*/  ISETP.GT.AND P0, PT, R20, 0xfff, PT ;  /* 0x00000fff1400780c */ /* 0x000fda0003f04270 */
[----:B------:R-:W-:Y:S05]  /*0120*/  @P0 BRA `(.L_x_5) ;  /* 0x0000000c00a80947 */ /* 0x000fea0003800000 */
[----:B------:R-:W0:Y:S01]  /*0130*/  S2R R9, SR_TID.X ;  /* 0x0000000000097919 */ /* 0x000e220000002100 */
[----:B------:R-:W-:Y:S01]  /*0140*/  BSSY.RECONVERGENT B1, `(.L_x_6) ;  /* 0x0000009000017945 */ /* 0x000fe20003800200 */
[----:B------:R-:W-:Y:S01]  /*0150*/  HFMA2 R0, -RZ, RZ, 0, 0 ;  /* 0x00000000ff007431 */ /* 0x000fe200000001ff */
[----:B0-----:R-:W-:Y:S02]  /*0160*/  ISETP.GE.AND P0, PT, R9, R20, PT ;  /* 0x000000140900720c */ /* 0x001fe40003f06270 */
[----:B------:R-:W-:-:S11]  /*0170*/  MOV R11, R9 ;  /* 0x00000009000b7202 */ /* 0x000fd60000000f00 */
[----:B------:R-:W-:Y:S05]  /*0180*/  @P0 BRA `(.L_x_7) ;  /* 0x0000000000100947 */ /* 0x000fea0003800000 */
[----:B------:R-:W0:Y:S02]  /*0190*/  LDC.64 R2, c[0x0][0x380] ;  /* 0x0000e000ff027b82 */ /* 0x000e240000000a00 */
[----:B0-----:R-:W-:-:S05]  /*01a0*/  IMAD.WIDE.U32 R2, R9, 0x4, R2 ;  /* 0x0000000409027825 */ /* 0x001fca00078e0002 */
[----:B------:R0:W5:Y:S01]  /*01b0*/  LDG.E.CONSTANT R0, desc[UR6][R2.64] ;  /* 0x0000000602007981 */ /* 0x000162000c1e9900 */
[----:B------:R-:W-:-:S07]  /*01c0*/  IADD3 R11, PT, PT, R9, 0x100, RZ ;  /* 0x00000100090b7810 */ /* 0x000fce0007ffe0ff */
.L_x_7:
[----:B------:R-:W-:Y:S05]  /*01d0*/  BSYNC.RECONVERGENT B1 ;  /* 0x0000000000017941 */ /* 0x000fea0003800200 */
.L_x_6:
[----:B------:R-:W-:Y:S01]  /*01e0*/  ISETP.GE.AND P0, PT, R11, R20, PT ;  /* 0x000000140b00720c */ /* 0x000fe20003f06270 */
[----:B------:R-:W-:-:S12]  /*01f0*/  BSSY.RECONVERGENT B1, `(.L_x_8) ;  /* 0x0000074000017945 */ /* 0x000fd80003800200 */
[----:B------:R-:W-:Y:S05]  /*0200*/  @P0 BRA `(.L_x_9) ;  /* 0x0000000400c80947 */ /* 0x000fea0003800000 */
[----:B0-----:R-:W-:Y:S01]  /*0210*/  LOP3.LUT R3, RZ, R11, RZ, 0x33, !PT ;  /* 0x0000000bff037212 */ /* 0x001fe200078e33ff */
[----:B------:R-:W-:Y:S03]  /*0220*/  BSSY.RECONVERGENT B2, `(.L_x_10) ;  /* 0x0000015000027945 */ /* 0x000fe60003800200 */
[----:B------:R-:W-:-:S04]  /*0230*/  IADD3 R4, PT, PT, R3, R20, RZ ;  /* 0x0000001403047210 */ /* 0x000fc80007ffe0ff */
[C---:B------:R-:W-:Y:S02]  /*0240*/  LOP3.LUT R2, R4.reuse, 0x300, RZ, 0xc0, !PT ;  /* 0x0000030004027812 */ /* 0x040fe400078ec0ff */
[----:B------:R-:W-:Y:S02]  /*0250*/  ISETP.GE.U32.AND P1, PT, R4, 0x300, PT ;  /* 0x000003000400780c */ /* 0x000fe40003f26070 */
[----:B------:R-:W-:-:S13]  /*0260*/  ISETP.NE.AND P0, PT, R2, 0x300, PT ;  /* 0x000003000200780c */ /* 0x000fda0003f05270 */
[----:B------:R-:W-:Y:S05]  /*0270*/  @!P0 BRA `(.L_x_11) ;  /* 0x00000000003c8947 */ /* 0x000fea0003800000 */
[----:B------:R-:W0:Y:S01]  /*0280*/  LDC.64 R2, c[0x0][0x380] ;  /* 0x0000e000ff027b82 */ /* 0x000e220000000a00 */
[----:B------:R-:W-:-:S04]  /*0290*/  LEA.HI R4, R4, 0x1, RZ, 0x18 ;  /* 0x0000000104047811 */ /* 0x000fc800078fc0ff */
[----:B------:R-:W-:-:S04]  /*02a0*/  LOP3.LUT R4, R4, 0x3, RZ, 0xc0, !PT ;  /* 0x0000000304047812 */ /* 0x000fc800078ec0ff */
[----:B------:R-:W-:Y:S01]  /*02b0*/  IADD3 R4, PT, PT, -R4, RZ, RZ ;  /* 0x000000ff04047210 */ /* 0x000fe20007ffe1ff */
[----:B0-----:R-:W-:-:S05]  /*02c0*/  IMAD.WIDE.U32 R2, R11, 0x4, R2 ;  /* 0x000000040b027825 */ /* 0x001fca00078e0002 */
[----:B------:R-:W-:-:S07]  /*02d0*/  MOV R5, R3 ;  /* 0x0000000300057202 */ /* 0x000fce0000000f00 */
.L_x_12:
[----:B------:R-:W-:-:S06]  /*02e0*/  MOV R3, R5 ;  /* 0x0000000500037202 */ /* 0x000fcc0000000f00 */
[----:B------:R0:W2:Y:S01]  /*02f0*/  LDG.E.CONSTANT R3, desc[UR6][R2.64] ;  /* 0x0000000602037981 */ /* 0x0000a2000c1e9900 */
[----:B------:R-:W-:Y:S01]  /*0300*/  IADD3 R4, PT, PT, R4, 0x1, RZ ;  /* 0x0000000104047810 */ /* 0x000fe20007ffe0ff */
[----:B------:R-:W-:-:S03]  /*0310*/  VIADD R11, R11, 0x100 ;  /* 0x000001000b0b7836 */ /* 0x000fc60000000000 */
[----:B------:R-:W-:Y:S02]  /*0320*/  ISETP.NE.AND P0, PT, R4, RZ, PT ;  /* 0x000000ff0400720c */ /* 0x000fe40003f05270 */
[----:B0-----:R-:W-:-:S04]  /*0330*/  IADD3 R2, P2, PT, R2, 0x400, RZ ;  /* 0x0000040002027810 */ /* 0x001fc80007f5e0ff */
[----:B------:R-:W-:Y:S01]  /*0340*/  IADD3.X R5, PT, PT, RZ, R5, RZ, P2, !PT ;  /* 0x00000005ff057210 */ /* 0x000fe200017fe4ff */
[----:B--2--5:R-:W-:-:S06]  /*0350*/  FADD R0, R3, R0 ;  /* 0x0000000003007221 */ /* 0x024fcc0000000000 */
[----:B------:R-:W-:Y:S05]  /*0360*/  @P0 BRA `(.L_x_12) ;  /* 0xfffffffc00dc0947 */ /* 0x000fea000383ffff */
.L_x_11:
[----:B------:R-:W-:Y:S05]  /*0370*/  BSYNC.RECONVERGENT B2 ;  /* 0x0000000000027941 */ /* 0x000fea0003800200 */
.L_x_10:
[----:B------:R-:W-:Y:S05]  /*0380*/  @!P1 BRA `(.L_x_9) ;  /* 0x0000000400689947 */ /* 0x000fea0003800000 */
[----:B------:R-:W-:Y:S01]  /*0390*/  IADD3 R2, PT, PT, -R11, R20, RZ ;  /* 0x000000140b027210 */ /* 0x000fe20007ffe1ff */
[----:B------:R-:W-:Y:S01]  /*03a0*/  BSSY.RECONVERGENT B2, `(.L_x_13) ;  /* 0x0000031000027945 */ /* 0x000fe20003800200 */
[----:B------:R-:W-:Y:S02]  /*03b0*/  PLOP3.LUT P0, PT, PT, PT, PT, 0x80, 0x8 ;  /* 0x000000000008781c */ /* 0x000fe40003f0f070 */
[----:B------:R-:W-:-:S13]  /*03c0*/  ISETP.GT.AND P1, PT, R2, 0xc00, PT ;  /* 0x00000c000200780c */ /* 0x000fda0003f24270 */
[----:B------:R-:W-:Y:S05]  /*03d0*/  @!P1 BRA `(.L_x_14) ;  /* 0x0000000000b49947 */ /* 0x000fea0003800000 */
[----:B------:R-:W-:Y:S02]  /*03e0*/  PLOP3.LUT P0, PT, PT, PT, PT, 0x8, 0x80 ;  /* 0x000000000080781c */ /* 0x000fe40003f0e170 */
[----:B------:R-:W-:-:S11]  /*03f0*/  IADD3 R8, PT, PT, R20, -0xc00, RZ ;  /* 0xfffff40014087810 */ /* 0x000fd60007ffe0ff */
.L_x_15:
[----:B------:R-:W0:Y:S01]  /*0400*/  LDC.64 R6, c[0x0][0x380] ;  /* 0x0000e000ff067b82 */ /* 0x000e220000000a00 */
[C---:B------:R-:W-:Y:S01]  /*0410*/  IADD3 R5, PT, PT, R11.reuse, 0x400, RZ ;  /* 0x000004000b057810 */ /* 0x040fe20007ffe0ff */
[----:B0-----:R-:W-:-:S05]  /*0420*/  IMAD.WIDE R24, R11, 0x4, R6 ;  /* 0x000000040b187825 */ /* 0x001fca00078e0206 */
[----:B------:R-:W2:Y:S04]  /*0430*/  LDG.E.CONSTANT R13, desc[UR6][R24.64] ;  /* 0x00000006180d7981 */ /* 0x000ea8000c1e9900 */
[----:B------:R-:W3:Y:S01]  /*0440*/  LDG.E.CONSTANT R10, desc[UR6][R24.64+0x400] ;  /* 0x00040006180a7981 */ /* 0x000ee2000c1e9900 */
[----:B------:R-:W-:-:S03]  /*0450*/  IMAD.WIDE R4, R5, 0x4, R6 ;  /* 0x0000000405047825 */ /* 0x000fc600078e0206 */
[----:B------:R-:W4:Y:S04]  /*0460*/  LDG.E.CONSTANT R12, desc[UR6][R24.64+0x800] ;  /* 0x00080006180c7981 */ /* 0x000f28000c1e9900 */
[----:B------:R-:W4:Y:S04]  /*0470*/  LDG.E.CONSTANT R17, desc[UR6][R24.64+0xc00] ;  /* 0x000c000618117981 */ /* 0x000f28000c1e9900 */
[----:B------:R-:W4:Y:S01]  /*0480*/  LDG.E.CONSTANT R16, desc[UR6][R4.64] ;  /* 0x0000000604107981 */ /* 0x000f22000c1e9900 */
[----:B------:R-:W-:-:S03]  /*0490*/  IADD3 R3, PT, PT, R11, 0x800, RZ ;  /* 0x000008000b037810 */ /* 0x000fc60007ffe0ff */
[----:B------:R-:W4:Y:S04]  /*04a0*/  LDG.E.CONSTANT R15, desc[UR6][R4.64+0x400] ;  /* 0x00040006040f7981 */ /* 0x000f28000c1e9900 */
[----:B------:R-:W4:Y:S01]  /*04b0*/  LDG.E.CONSTANT R14, desc[UR6][R4.64+0x800] ;  /* 0x00080006040e7981 */ /* 0x000f22000c1e9900 */
[----:B------:R-:W-:-:S03]  /*04c0*/  IMAD.WIDE R2, R3, 0x4, R6 ;  /* 0x0000000403027825 */ /* 0x000fc600078e0206 */
[----:B------:R-:W4:Y:S04]  /*04d0*/  LDG.E.CONSTANT R22, desc[UR6][R4.64+0xc00] ;  /* 0x000c000604167981 */ /* 0x000f28000c1e9900 */
[----:B------:R-:W4:Y:S01]  /*04e0*/  LDG.E.CONSTANT R21, desc[UR6][R2.64] ;  /* 0x0000000602157981 */ /* 0x000f22000c1e9900 */
[----:B------:R-:W-:-:S03]  /*04f0*/  IADD3 R23, PT, PT, R11, 0xc00, RZ ;  /* 0x00000c000b177810 */ /* 0x000fc60007ffe0ff */
[----:B------:R-:W4:Y:S04]  /*0500*/  LDG.E.CONSTANT R19, desc[UR6][R2.64+0x400] ;  /* 0x0004000602137981 */ /* 0x000f28000c1e9900 */
[----:B------:R-:W4:Y:S01]  /*0510*/  LDG.E.CONSTANT R18, desc[UR6][R2.64+0x800] ;  /* 0x0008000602127981 */ /* 0x000f22000c1e9900 */
[----:B------:R-:W-:-:S03]  /*0520*/  IMAD.WIDE R6, R23, 0x4, R6 ;  /* 0x0000000417067825 */ /* 0x000fc600078e0206 */
[----:B------:R-:W4:Y:S04]  /*0530*/  LDG.E.CONSTANT R26, desc[UR6][R2.64+0xc00] ;  /* 0x000c0006021a7981 */ /* 0x000f28000c1e9900 */
[----:B------:R-:W4:Y:S04]  /*0540*/  LDG.E.CONSTANT R25, desc[UR6][R6.64] ;  /* 0x0000000606197981 */ /* 0x000f28000c1e9900 */
[----:B------:R-:W4:Y:S04]  /*0550*/  LDG.E.CONSTANT R23, desc[UR6][R6.64+0x400] ;  /* 0x0004000606177981 */ /* 0x000f28000c1e9900 */
[----:B------:R-:W4:Y:S04]  /*0560*/  LDG.E.CONSTANT R24, desc[UR6][R6.64+0x800] ;  /* 0x0008000606187981 */ /* 0x000f28000c1e9900 */
[----:B------:R-:W4:Y:S01]  /*0570*/  LDG.E.CONSTANT R27, desc[UR6][R6.64+0xc00] ;  /* 0x000c0006061b7981 */ /* 0x000f22000c1e9900 */
[----:B------:R-:W-:-:S04]  /*0580*/  IADD3 R11, PT, PT, R11, 0x1000, RZ ;  /* 0x000010000b0b7810 */ /* 0x000fc80007ffe0ff */
[----:B------:R-:W-:Y:S01]  /*0590*/  ISETP.GE.AND P1, PT, R11, R8, PT ;  /* 0x000000080b00720c */ /* 0x000fe20003f26270 */
[----:B--2--5:R-:W-:-:S04]  /*05a0*/  FADD R13, R13, R0 ;  /* 0x000000000d0d7221 */ /* 0x024fc80000000000 */
[----:B---3--:R-:W-:-:S04]  /*05b0*/  FADD R13, R13, R10 ;  /* 0x0000000a0d0d7221 */ /* 0x008fc80000000000 */
[----:B----4-:R-:W-:-:S04]  /*05c0*/  FADD R12, R13, R12 ;  /* 0x0000000c0d0c7221 */ /* 0x010fc80000000000 */
[----:B------:R-:W-:-:S04]  /*05d0*/  FADD R17, R12, R17 ;  /* 0x000000110c117221 */ /* 0x000fc80000000000 */
        /* <DEDUP_REMOVED lines=11> */
[----:B------:R-:W-:Y:S01]  /*0690*/  FADD R0, R24, R27 ;  /* 0x0000001b18007221 */ /* 0x000fe20000000000 */
[----:B------:R-:W-:Y:S06]  /*06a0*/  @!P1 BRA `(.L_x_15) ;  /* 0xfffffffc00549947 */ /* 0x000fec000383ffff */
.L_x_14:
[----:B------:R-:W-:Y:S05]  /*06b0*/  BSYNC.RECONVERGENT B2 ;  /* 0x0000000000027941 */ /* 0x000fea0003800200 */
.L_x_13:
[----:B------:R-:W-:Y:S01]  /*06c0*/  IADD3 R2, PT, PT, -R11, R20, RZ ;  /* 0x000000140b027210 */ /* 0x000fe20007ffe1ff */
[----:B------:R-:W-:Y:S03]  /*06d0*/  BSSY.RECONVERGENT B2, `(.L_x_16) ;  /* 0x0000019000027945 */ /* 0x000fe60003800200 */
[----:B------:R-:W-:-:S13]  /*06e0*/  ISETP.GT.AND P1, PT, R2, 0x400, PT ;  /* 0x000004000200780c */ /* 0x000fda0003f24270 */
[----:B------:R-:W-:Y:S05]  /*06f0*/  @!P1 BRA `(.L_x_17) ;  /* 0x0000000000589947 */ /* 0x000fea0003800000 */
[----:B------:R-:W0:Y:S01]  /*0700*/  LDC.64 R4, c[0x0][0x380] ;  /* 0x0000e000ff047b82 */ /* 0x000e220000000a00 */
[C---:B------:R-:W-:Y:S02]  /*0710*/  VIADD R15, R11.reuse, 0x400 ;  /* 0x000004000b0f7836 */ /* 0x040fe40000000000 */
[----:B0-----:R-:W-:-:S05]  /*0720*/  IMAD.WIDE R2, R11, 0x4, R4 ;  /* 0x000000040b027825 */ /* 0x001fca00078e0204 */
[----:B------:R-:W2:Y:S04]  /*0730*/  LDG.E.CONSTANT R7, desc[UR6][R2.64] ;  /* 0x0000000602077981 */ /* 0x000ea8000c1e9900 */
[----:B------:R-:W3:Y:S01]  /*0740*/  LDG.E.CONSTANT R6, desc[UR6][R2.64+0x400] ;  /* 0x0004000602067981 */ /* 0x000ee2000c1e9900 */
[----:B------:R-:W-:-:S03]  /*0750*/  IMAD.WIDE R4, R15, 0x4, R4 ;  /* 0x000000040f047825 */ /* 0x000fc600078e0204 */
[----:B------:R-:W4:Y:S04]  /*0760*/  LDG.E.CONSTANT R13, desc[UR6][R2.64+0x800] ;  /* 0x00080006020d7981 */ /* 0x000f28000c1e9900 */
[----:B------:R-:W4:Y:S04]  /*0770*/  LDG.E.CONSTANT R15, desc[UR6][R2.64+0xc00] ;  /* 0x000c0006020f7981 */ /* 0x000f28000c1e9900 */
[----:B------:R-:W4:Y:S04]  /*0780*/  LDG.E.CONSTANT R17, desc[UR6][R4.64] ;  /* 0x0000000604117981 */ /* 0x000f28000c1e9900 */
[----:B------:R-:W4:Y:S04]  /*0790*/  LDG.E.CONSTANT R19, desc[UR6][R4.64+0x400] ;  /* 0x0004000604137981 */ /* 0x000f28000c1e9900 */
[----:B------:R-:W4:Y:S04]  /*07a0*/  LDG.E.CONSTANT R21, desc[UR6][R4.64+0x800] ;  /* 0x0008000604157981 */ /* 0x000f28000c1e9900 */
[----:B------:R-:W4:Y:S01]  /*07b0*/  LDG.E.CONSTANT R23, desc[UR6][R4.64+0xc00] ;  /* 0x000c000604177981 */ /* 0x000f22000c1e9900 */
[----:B------:R-:W-:-:S02]  /*07c0*/  PLOP3.LUT P0, PT, PT, PT, PT, 0x8, 0x80 ;  /* 0x000000000080781c */ /* 0x000fc40003f0e170 */
[----:B------:R-:W-:Y:S01]  /*07d0*/  IADD3 R11, PT, PT, R11, 0x800, RZ ;  /* 0x000008000b0b7810 */ /* 0x000fe20007ffe0ff */
[----:B--2--5:R-:W-:-:S04]  /*07e0*/  FADD R7, R0, R7 ;  /* 0x0000000700077221 */ /* 0x024fc80000000000 */
[----:B---3--:R-:W-:-:S04]  /*07f0*/  FADD R6, R7, R6 ;  /* 0x0000000607067221 */ /* 0x008fc80000000000 */
[----:B----4-:R-:W-:-:S04]  /*0800*/  FADD R6, R6, R13 ;  /* 0x0000000d06067221 */ /* 0x010fc80000000000 */
[----:B------:R-:W-:-:S04]  /*0810*/  FADD R6, R6, R15 ;  /* 0x0000000f06067221 */ /* 0x000fc80000000000 */
[----:B------:R-:W-:-:S04]  /*0820*/  FADD R6, R6, R17 ;  /* 0x0000001106067221 */ /* 0x000fc80000000000 */
[----:B------:R-:W-:-:S04]  /*0830*/  FADD R6, R6, R19 ;  /* 0x0000001306067221 */ /* 0x000fc80000000000 */
[----:B------:R-:W-:-:S04]  /*0840*/  FADD R6, R6, R21 ;  /* 0x0000001506067221 */ /* 0x000fc80000000000 */
[----:B------:R-:W-:-:S07]  /*0850*/  FADD R0, R6, R23 ;  /* 0x0000001706007221 */ /* 0x000fce0000000000 */
.L_x_17:
[----:B------:R-:W-:Y:S05]  /*0860*/  BSYNC.RECONVERGENT B2 ;  /* 0x0000000000027941 */ /* 0x000fea0003800200 */
.L_x_16:
[----:B------:R-:W-:-:S13]  /*0870*/  ISETP.LT.OR P0, PT, R11, R20, P0 ;  /* 0x000000140b00720c */ /* 0x000fda0000701670 */
[----:B------:R-:W-:Y:S05]  /*0880*/  @!P0 BRA `(.L_x_9) ;  /* 0x0000000000288947 */ /* 0x000fea0003800000 */
[----:B------:R-:W0:Y:S02]  /*0890*/  LDC.64 R2, c[0x0][0x380] ;  /* 0x0000e000ff027b82 */ /* 0x000e240000000a00 */
[----:B0-----:R-:W-:-:S05]  /*08a0*/  IMAD.WIDE R2, R11, 0x4, R2 ;  /* 0x000000040b027825 */ /* 0x001fca00078e0202 */
[----:B------:R-:W2:Y:S04]  /*08b0*/  LDG.E.CONSTANT R5, desc[UR6][R2.64] ;  /* 0x0000000602057981 */ /* 0x000ea8000c1e9900 */
[----:B------:R-:W3:Y:S04]  /*08c0*/  LDG.E.CONSTANT R4, desc[UR6][R2.64+0x400] ;  /* 0x0004000602047981 */ /* 0x000ee8000c1e9900 */
[----:B------:R-:W4:Y:S04]  /*08d0*/  LDG.E.CONSTANT R7, desc[UR6][R2.64+0x800] ;  /* 0x0008000602077981 */ /* 0x000f28000c1e9900 */
[----:B------:R-:W4:Y:S01]  /*08e0*/  LDG.E.CONSTANT R11, desc[UR6][R2.64+0xc00] ;  /* 0x000c0006020b7981 */ /* 0x000f22000c1e9900 */
[----:B--2--5:R-:W-:-:S04]  /*08f0*/  FADD R5, R0, R5 ;  /* 0x0000000500057221 */ /* 0x024fc80000000000 */
[----:B---3--:R-:W-:-:S04]  /*0900*/  FADD R4, R5, R4 ;  /* 0x0000000405047221 */ /* 0x008fc80000000000 */
[----:B----4-:R-:W-:-:S04]  /*0910*/  FADD R4, R4, R7 ;  /* 0x0000000704047221 */ /* 0x010fc80000000000 */
[----:B------:R-:W-:-:S07]  /*0920*/  FADD R0, R4, R11 ;  /* 0x0000000b04007221 */ /* 0x000fce0000000000 */
.L_x_9:
[----:B------:R-:W-:Y:S05]  /*0930*/  BSYNC.RECONVERGENT B1 ;  /* 0x0000000000017941 */ /* 0x000fea0003800200 */
.L_x_8:
[----:B------:R-:W-:Y:S02]  /*0940*/  ISETP.GE.AND P0, PT, R20, 0x100, PT ;  /* 0x000001001400780c */ /* 0x000fe40003f06270 */
[----:B-----5:R-:W-:-:S11]  /*0950*/  MOV R7, R0 ;  /* 0x0000000000077202 */ /* 0x020fd60000000f00 */
[----:B------:R-:W-:Y:S05]  /*0960*/  @!P0 BRA `(.L_x_18) ;  /* 0x0000000000ac8947 */ /* 0x000fea0003800000 */
[----:B------:R-:W1:Y:S01]  /*0970*/  S2R R6, SR_LANEID ;  /* 0x0000000000067919 */ /* 0x000e620000000000 */
[----:B------:R-:W2:Y:S02]  /*0980*/  SHFL.DOWN PT, R0, R7, 0x1, 0x1f ;  /* 0x08201f0007007f89 */ /* 0x000ea400000e0000 */
[----:B--2---:R-:W-:Y:S01]  /*0990*/  FADD R0, R0, R7 ;  /* 0x0000000700007221 */ /* 0x004fe20000000000 */
[C---:B-1----:R-:W-:Y:S02]  /*09a0*/  ISETP.GT.AND P0, PT, R6.reuse, 0x1e, PT ;  /* 0x0000001e0600780c */ /* 0x042fe40003f04270 */
[C---:B------:R-:W-:Y:S02]  /*09b0*/  ISETP.NE.AND P1, PT, R6.reuse, RZ, PT ;  /* 0x000000ff0600720c */ /* 0x040fe40003f25270 */
[----:B------:R-:W-:Y:S02]  /*09c0*/  FSEL R0, R7, R0, P0 ;  /* 0x0000000007007208 */ /* 0x000fe40000000000 */
[----:B------:R-:W-:-:S03]  /*09d0*/  ISETP.GT.AND P0, PT, R6, 0x1d, PT ;  /* 0x0000001d0600780c */ /* 0x000fc60003f04270 */
[----:B0-----:R-:W0:Y:S06]  /*09e0*/  SHFL.DOWN PT, R3, R0, 0x2, 0x1f ;  /* 0x08401f0000037f89 */ /* 0x001e2c00000e0000 */
[----:B------:R-:W1:Y:S01]  /*09f0*/  @!P1 S2R R5, SR_CgaCtaId ;  /* 0x0000000000059919 */ /* 0x000e620000008800 */
[----:B------:R-:W-:Y:S02]  /*0a00*/  @!P1 MOV R4, 0x400 ;  /* 0x0000040000049802 */ /* 0x000fe40000000f00 */
[----:B------:R-:W-:-:S04]  /*0a10*/  @!P1 SHF.R.U32.HI R2, RZ, 0x3, R9 ;  /* 0x00000003ff029819 */ /* 0x000fc80000011609 */
[----:B------:R-:W-:Y:S01]  /*0a20*/  @!P1 LOP3.LUT R2, R2, 0x7c, RZ, 0xc0, !PT ;  /* 0x0000007c02029812 */ /* 0x000fe200078ec0ff */
[----:B0-----:R-:W-:Y:S01]  /*0a30*/  @!P0 FADD R0, R0, R3 ;  /* 0x0000000300008221 */ /* 0x001fe20000000000 */
[----:B------:R-:W-:-:S04]  /*0a40*/  ISETP.GT.AND P0, PT, R6, 0x1b, PT ;  /* 0x0000001b0600780c */ /* 0x000fc80003f04270 */
[----:B------:R-:W0:Y:S01]  /*0a50*/  SHFL.DOWN PT, R3, R0, 0x4, 0x1f ;  /* 0x08801f0000037f89 */ /* 0x000e2200000e0000 */
[----:B-1----:R-:W-:-:S04]  /*0a60*/  @!P1 LEA R5, R5, R4, 0x18 ;  /* 0x0000000405059211 */ /* 0x002fc800078ec0ff */
[----:B------:R-:W-:-:S04]  /*0a70*/  @!P1 IADD3 R2, PT, PT, R2, R5, RZ ;  /* 0x0000000502029210 */ /* 0x000fc80007ffe0ff */
[----:B0-----:R-:W-:Y:S01]  /*0a80*/  @!P0 FADD R0, R0, R3 ;  /* 0x0000000300008221 */ /* 0x001fe20000000000 */
[----:B------:R-:W-:-:S04]  /*0a90*/  ISETP.GT.AND P0, PT, R6, 0x17, PT ;  /* 0x000000170600780c */ /* 0x000fc80003f04270 */
[----:B------:R-:W0:Y:S09]  /*0aa0*/  SHFL.DOWN PT, R3, R0, 0x8, 0x1f ;  /* 0x09001f0000037f89 */ /* 0x000e3200000e0000 */
[----:B0-----:R-:W-:Y:S01]  /*0ab0*/  @!P0 FADD R0, R0, R3 ;  /* 0x0000000300008221 */ /* 0x001fe20000000000 */
[----:B------:R-:W-:-:S04]  /*0ac0*/  ISETP.NE.AND P0, PT, R9, RZ, PT ;  /* 0x000000ff0900720c */ /* 0x000fc80003f05270 */
[----:B------:R-:W0:Y:S02]  /*0ad0*/  SHFL.DOWN PT, R3, R0, 0x10, 0x1f ;  /* 0x0a001f0000037f89 */ /* 0x000e2400000e0000 */
[----:B0-----:R-:W-:-:S05]  /*0ae0*/  FADD R3, R0, R3 ;  /* 0x0000000300037221 */ /* 0x001fca0000000000 */
[----:B------:R0:W-:Y:S01]  /*0af0*/  @!P1 STS [R2+0x8], R3 ;  /* 0x0000080302009388 */ /* 0x0001e20000000800 */
[----:B------:R-:W-:Y:S01]  /*0b00*/  BAR.SYNC.DEFER_BLOCKING 0x0 ;  /* 0x0000000000007b1d */ /* 0x000fe20000010000 */
[----:B------:R-:W-:-:S04]  /*0b10*/  ISETP.GT.AND P1, PT, R6, 0xf, PT ;  /* 0x0000000f0600780c */ /* 0x000fc80003f24270 */
[----:B------:R-:W-:Y:S01]  /*0b20*/  FSEL R0, R0, R3, P1 ;  /* 0x0000000300007208 */ /* 0x000fe20000800000 */
[----:B------:R-:W-:Y:S08]  /*0b30*/  @P0 BRA `(.L_x_19) ;  /* 0x0000003000900947 */ /* 0x000ff00003800000 */
[----:B------:R-:W1:Y:S01]  /*0b40*/  S2UR UR5, SR_CgaCtaId ;  /* 0x00000000000579c3 */ /* 0x000e620000008800 */
[----:B------:R-:W-:Y:S02]  /*0b50*/  UMOV UR4, 0x400 ;  /* 0x0000040000047882 */ /* 0x000fe40000000000 */
[----:B-1----:R-:W-:-:S09]  /*0b60*/  ULEA UR4, UR5, UR4, 0x18 ;  /* 0x0000000405047291 */ /* 0x002fd2000f8ec0ff */
[----:B0-----:R-:W0:Y:S04]  /*0b70*/  LDS R3, [UR4+0xc] ;  /* 0x00000c04ff037984 */ /* 0x001e280008000800 */
[----:B------:R-:W1:Y:S04]  /*0b80*/  LDS.128 R4, [UR4+0x10] ;  /* 0x00001004ff047984 */ /* 0x000e680008000c00 */
[----:B------:R-:W2:Y:S01]  /*0b90*/  LDS.64 R8, [UR4+0x20] ;  /* 0x00002004ff087984 */ /* 0x000ea20008000a00 */
[----:B0-----:R-:W-:-:S04]  /*0ba0*/  FADD R3, R0, R3 ;  /* 0x0000000300037221 */ /* 0x001fc80000000000 */
[----:B-1----:R-:W-:-:S04]  /*0bb0*/  FADD R4, R3, R4 ;  /* 0x0000000403047221 */ /* 0x002fc80000000000 */
[----:B------:R-:W-:-:S04]  /*0bc0*/  FADD R5, R4, R5 ;  /* 0x0000000504057221 */ /* 0x000fc80000000000 */
[----:B------:R-:W-:-:S04]  /*0bd0*/  FADD R6, R5, R6 ;  /* 0x0000000605067221 */ /* 0x000fc80000000000 */
[----:B------:R-:W-:-:S04]  /*0be0*/  FADD R7, R6, R7 ;  /* 0x0000000706077221 */ /* 0x000fc80000000000 */
[----:B--2---:R-:W-:-:S04]  /*0bf0*/  FADD R8, R7, R8 ;  /* 0x0000000807087221 */ /* 0x004fc80000000000 */
[----:B------:R-:W-:Y:S01]  /*0c00*/  FADD R0, R8, R9 ;  /* 0x0000000908007221 */ /* 0x000fe20000000000 */
[----:B------:R-:W-:Y:S06]  /*0c10*/  BRA `(.L_x_19) ;  /* 0x0000003000587947 */ /* 0x000fec0003800000 */
.L_x_18:
[----:B------:R-:W1:Y:S01]  /*0c20*/  S2R R4, SR_LANEID ;  /* 0x0000000000047919 */ /* 0x000e620000000000 */
[----:B------:R-:W-:-:S04]  /*0c30*/  LOP3.LUT R0, R9, 0x3e0, RZ, 0xc0, !PT ;  /* 0x000003e009007812 */ /* 0x000fc800078ec0ff */
[----:B0-----:R-:W-:Y:S02]  /*0c40*/  IADD3 R3, PT, PT, R0, 0x20, RZ ;  /* 0x0000002000037810 */ /* 0x001fe40007ffe0ff */
[----:B------:R-:W-:Y:S02]  /*0c50*/  LOP3.LUT R5, RZ, R0, RZ, 0x33, !PT ;  /* 0x00000000ff057212 */ /* 0x000fe400078e33ff */
[-C--:B------:R-:W-:Y:S02]  /*0c60*/  ISETP.GT.AND P0, PT, R3, R20.reuse, PT ;  /* 0x000000140300720c */ /* 0x080fe40003f04270 */
[----:B------:R-:W-:-:S04]  /*0c70*/  IADD3 R5, PT, PT, R5, R20, RZ ;  /* 0x0000001405057210 */ /* 0x000fc80007ffe0ff */
[----:B------:R-:W-:-:S05]  /*0c80*/  SEL R5, R5, 0x1f, P0 ;  /* 0x0000001f05057807 */ /* 0x000fca0000000000 */
[----:B------:R-:W0:Y:S01]  /*0c90*/  SHFL.DOWN PT, R0, R7, 0x1, R5 ;  /* 0x0820000007007989 */ /* 0x000e2200000e0005 */
[C---:B-1----:R-:W-:Y:S02]  /*0ca0*/  ISETP.GE.AND P0, PT, R4.reuse, R5, PT ;  /* 0x000000050400720c */ /* 0x042fe40003f06270 */
[C---:B------:R-:W-:Y:S02]  /*0cb0*/  IADD3 R2, PT, PT, R4.reuse, 0x2, RZ ;  /* 0x0000000204027810 */ /* 0x040fe40007ffe0ff */
[----:B------:R-:W-:-:S09]  /*0cc0*/  ISETP.NE.AND P1, PT, R4, RZ, PT ;  /* 0x000000ff0400720c */ /* 0x000fd20003f25270 */
[----:B0-----:R-:W-:Y:S01]  /*0cd0*/  @!P0 FADD R7, R0, R7 ;  /* 0x0000000700078221 */ /* 0x001fe20000000000 */
[-C--:B------:R-:W-:Y:S02]  /*0ce0*/  ISETP.GT.AND P0, PT, R2, R5.reuse, PT ;  /* 0x000000050200720c */ /* 0x080fe40003f04270 */
[----:B------:R-:W-:Y:S01]  /*0cf0*/  IADD3 R2, PT, PT, R4, 0x4, RZ ;  /* 0x0000000404027810 */ /* 0x000fe20007ffe0ff */
[----:B------:R-:W0:Y:S01]  /*0d00*/  @!P1 S2R R6, SR_CgaCtaId ;  /* 0x0000000000069919 */ /* 0x000e220000008800 */
[----:B------:R-:W-:Y:S01]  /*0d10*/  @!P1 MOV R3, 0x400 ;  /* 0x0000040000039802 */ /* 0x000fe20000000f00 */
[----:B------:R-:W1:Y:S08]  /*0d20*/  SHFL.DOWN PT, R0, R7, 0x2, R5 ;  /* 0x0840000007007989 */ /* 0x000e7000000e0005 */
[----:B-1----:R-:W-:Y:S01]  /*0d30*/  @!P0 FADD R7, R7, R0 ;  /* 0x0000000007078221 */ /* 0x002fe20000000000 */
[----:B------:R-:W-:-:S02]  /*0d40*/  ISETP.GT.AND P0, PT, R2, R5, PT ;  /* 0x000000050200720c */ /* 0x000fc40003f04270 */
[----:B------:R-:W-:Y:S02]  /*0d50*/  IADD3 R2, PT, PT, R4, 0x8, RZ ;  /* 0x0000000804027810 */ /* 0x000fe40007ffe0ff */
[----:B------:R-:W1:Y:S01]  /*0d60*/  SHFL.DOWN PT, R0, R7, 0x4, R5 ;  /* 0x0880000007007989 */ /* 0x000e6200000e0005 */
[----:B0-----:R-:W-:-:S08]  /*0d70*/  @!P1 LEA R3, R6, R3, 0x18 ;  /* 0x0000000306039211 */ /* 0x001fd000078ec0ff */
[----:B-1----:R-:W-:Y:S01]  /*0d80*/  @!P0 FADD R7, R7, R0 ;  /* 0x0000000007078221 */ /* 0x002fe20000000000 */
[----:B------:R-:W-:Y:S01]  /*0d90*/  ISETP.GT.AND P0, PT, R2, R5, PT ;  /* 0x000000050200720c */ /* 0x000fe20003f04270 */
[----:B------:R-:W-:-:S03]  /*0da0*/  VIADD R2, R4, 0x10 ;  /* 0x0000001004027836 */ /* 0x000fc60000000000 */
[----:B------:R-:W0:Y:S09]  /*0db0*/  SHFL.DOWN PT, R0, R7, 0x8, R5 ;  /* 0x0900000007007989 */ /* 0x000e3200000e0005 */
[----:B0-----:R-:W-:Y:S01]  /*0dc0*/  @!P0 FADD R7, R7, R0 ;  /* 0x0000000007078221 */ /* 0x001fe20000000000 */
[----:B------:R-:W-:-:S02]  /*0dd0*/  ISETP.GT.AND P0, PT, R2, R5, PT ;  /* 0x000000050200720c */ /* 0x000fc40003f04270 */
[----:B------:R-:W-:Y:S02]  /*0de0*/  @!P1 SHF.R.U32.HI R2, RZ, 0x3, R9 ;  /* 0x00000003ff029819 */ /* 0x000fe40000011609 */
[----:B------:R-:W0:Y:S02]  /*0df0*/  SHFL.DOWN PT, R0, R7, 0x10, R5 ;  /* 0x0a00000007007989 */ /* 0x000e2400000e0005 */
[----:B------:R-:W-:-:S04]  /*0e00*/  @!P1 LOP3.LUT R2, R2, 0x7c, RZ, 0xc0, !PT ;  /* 0x0000007c02029812 */ /* 0x000fc800078ec0ff */
[----:B------:R-:W-:-:S03]  /*0e10*/  @!P1 IADD3 R3, PT, PT, R2, R3, RZ ;  /* 0x0000000302039210 */ /* 0x000fc60007ffe0ff */
[----:B0-----:R-:W-:Y:S01]  /*0e20*/  @!P0 FADD R7, R7, R0 ;  /* 0x0000000007078221 */ /* 0x001fe20000000000 */
[----:B------:R-:W-:-:S04]  /*0e30*/  ISETP.NE.AND P0, PT, R9, RZ, PT ;  /* 0x000000ff0900720c */ /* 0x000fc80003f05270 */
[----:B------:R-:W-:-:S05]  /*0e40*/  MOV R0, R7 ;  /* 0x0000000700007202 */ /* 0x000fca0000000f00 */
[----:B------:R4:W-:Y:S01]  /*0e50*/  @!P1 STS [R3+0x8], R0 ;  /* 0x0000080003009388 */ /* 0x0009e20000000800 */
[----:B------:R-:W-:Y:S06]  /*0e60*/  BAR.SYNC.DEFER_BLOCKING 0x0 ;  /* 0x0000000000007b1d */ /* 0x000fec0000010000 */
[----:B------:R-:W-:Y:S05]  /*0e70*/  @P0 BRA `(.L_x_19) ;  /* 0x0000002c00c00947 */ /* 0x000fea0003800000 */
[----:B------:R-:W0:Y:S01]  /*0e80*/  S2UR UR5, SR_CgaCtaId ;  /* 0x00000000000579c3 */ /* 0x000e220000008800 */
[----:B------:R-:W-:Y:S01]  /*0e90*/  UMOV UR4, 0x400 ;  /* 0x0000040000047882 */ /* 0x000fe20000000000 */
[C---:B------:R-:W-:Y:S02]  /*0ea0*/  ISETP.GT.AND P2, PT, R20.reuse, 0x20, PT ;  /* 0x000000201400780c */ /* 0x040fe40003f44270 */
[C---:B------:R-:W-:Y:S02]  /*0eb0*/  ISETP.GT.AND P4, PT, R20.reuse, 0x40, PT ;  /* 0x000000401400780c */ /* 0x040fe40003f84270 */
[C---:B------:R-:W-:Y:S02]  /*0ec0*/  ISETP.GT.AND P3, PT, R20.reuse, 0x60, PT ;  /* 0x000000601400780c */ /* 0x040fe40003f64270 */
[----:B------:R-:W-:Y:S01]  /*0ed0*/  ISETP.GT.AND P1, PT, R20, 0x80, PT ;  /* 0x000000801400780c */ /* 0x000fe20003f24270 */
[----:B0-----:R-:W-:-:S09]  /*0ee0*/  ULEA UR4, UR5, UR4, 0x18 ;  /* 0x0000000405047291 */ /* 0x001fd2000f8ec0ff */
[----:B----4-:R-:W0:Y:S04]  /*0ef0*/  LDS R3, [UR4+0xc] ;  /* 0x00000c04ff037984 */ /* 0x010e280008000800 */
[----:B------:R-:W1:Y:S04]  /*0f00*/  LDS.128 R4, [UR4+0x10] ;  /* 0x00001004ff047984 */ /* 0x000e680008000c00 */
[----:B------:R-:W2:Y:S01]  /*0f10*/  LDS.64 R8, [UR4+0x20] ;  /* 0x00002004ff087984 */ /* 0x000ea20008000a00 */
[----:B0-----:R-:W-:Y:S01]  /*0f20*/  @P2 FADD R0, R0, R3 ;  /* 0x0000000300002221 */ /* 0x001fe20000000000 */
[----:B------:R-:W-:-:S03]  /*0f30*/  ISETP.GT.AND P2, PT, R20, 0xa0, PT ;  /* 0x000000a01400780c */ /* 0x000fc60003f44270 */
[----:B-1----:R-:W-:Y:S01]  /*0f40*/  @P4 FADD R0, R0, R4 ;  /* 0x0000000400004221 */ /* 0x002fe20000000000 */
[----:B------:R-:W-:-:S03]  /*0f50*/  ISETP.GT.AND P4, PT, R20, 0xc0, PT ;  /* 0x000000c01400780c */ /* 0x000fc60003f84270 */
[----:B------:R-:W-:Y:S01]  /*0f60*/  @P3 FADD R0, R0, R5 ;  /* 0x0000000500003221 */ /* 0x000fe20000000000 */
[----:B------:R-:W-:-:S03]  /*0f70*/  ISETP.GT.AND P3, PT, R20, 0xe0, PT ;  /* 0x000000e01400780c */ /* 0x000fc60003f64270 */
[----:B------:R-:W-:-:S04]  /*0f80*/  @P1 FADD R0, R0, R6 ;  /* 0x0000000600001221 */ /* 0x000fc80000000000 */
[----:B------:R-:W-:-:S04]  /*0f90*/  @P2 FADD R0, R0, R7 ;  /* 0x0000000700002221 */ /* 0x000fc80000000000 */
[----:B--2---:R-:W-:-:S04]  /*0fa0*/  @P4 FADD R0, R0, R8 ;  /* 0x0000000800004221 */ /* 0x004fc80000000000 */
[----:B------:R-:W-:Y:S01]  /*0fb0*/  @P3 FADD R0, R0, R9 ;  /* 0x0000000900003221 */ /* 0x000fe20000000000 */
[----:B------:R-:W-:Y:S06]  /*0fc0*/  BRA `(.L_x_19) ;  /* 0x0000002c006c7947 */ /* 0x000fec0003800000 */
.L_x_5:
[----:B------:R-:W0:Y:S01]  /*0fd0*/  S2R R0, SR_TID.X ;  /* 0x0000000000007919 */ /* 0x000e220000002100 */
[----:B------:R-:W1:Y:S01]  /*0fe0*/  LDC.64 R2, c[0x0][0x380] ;  /* 0x0000e000ff027b82 */ /* 0x000e620000000a00 */
[----:B0-----:R-:W-:-:S05]  /*0ff0*/  SHF.L.U32 R5, R0, 0x2, RZ ;  /* 0x0000000200057819 */ /* 0x001fca00000006ff */
[----:B-1----:R-:W-:-:S05]  /*1000*/  IMAD.WIDE.U32 R2, R5, 0x4, R2 ;  /* 0x0000000405027825 */ /* 0x002fca00078e0002 */
[----:B------:R-:W2:Y:S04]  /*1010*/  LDG.E.128.CONSTANT R4, desc[UR6][R2.64] ;  /* 0x0000000602047981 */ /* 0x000ea8000c1e9d00 */
[----:B------:R-:W3:Y:S04]  /*1020*/  LDG.E.128.CONSTANT R8, desc[UR6][R2.64+0x1000] ;  /* 0x0010000602087981 */ /* 0x000ee8000c1e9d00 */
[----:B------:R-:W4:Y:S04]  /*1030*/  LDG.E.128.CONSTANT R12, desc[UR6][R2.64+0x2000] ;  /* 0x00200006020c7981 */ /* 0x000f28000c1e9d00 */
[----:B------:R-:W5:Y:S01]  /*1040*/  LDG.E.128.CONSTANT R16, desc[UR6][R2.64+0x3000] ;  /* 0x0030000602107981 */ /* 0x000f62000c1e9d00 */
[----:B------:R-:W-:Y:S01]  /*1050*/  ISETP.GE.U32.AND P0, PT, R20, 0x2000, PT ;  /* 0x000020001400780c */ /* 0x000fe20003f06070 */
[----:B------:R-:W-:-:S02]  /*1060*/  HFMA2 R23, -RZ, RZ, 0, 0.00048828125 ;  /* 0x00001000ff177431 */ /* 0x000fc400000001ff */
[----:B--2---:R-:W-:Y:S01]  /*1070*/  FADD R4, R4, R5 ;  /* 0x0000000504047221 */ /* 0x004fe20000000000 */
[----:B------:R-:W-:Y:S01]  /*1080*/  FADD R7, R6, R7 ;  /* 0x0000000706077221 */ /* 0x000fe20000000000 */
[----:B---3--:R-:W-:Y:S01]  /*1090*/  FADD R8, R8, R9 ;  /* 0x0000000908087221 */ /* 0x008fe20000000000 */
[----:B------:R-:W-:Y:S02]  /*10a0*/  FADD R11, R10, R11 ;  /* 0x0000000b0a0b7221 */ /* 0x000fe40000000000 */
[----:B------:R-:W-:Y:S01]  /*10b0*/  FADD R4, R4, R7 ;  /* 0x0000000704047221 */ /* 0x000fe20000000000 */
[----:B----4-:R-:W-:Y:S01]  /*10c0*/  FADD R12, R12, R13 ;  /* 0x0000000d0c0c7221 */ /* 0x010fe20000000000 */
[----:B------:R-:W-:Y:S01]  /*10d0*/  FADD R15, R14, R15 ;  /* 0x0000000f0e0f7221 */ /* 0x000fe20000000000 */
[----:B------:R-:W-:Y:S01]  /*10e0*/  FADD R11, R8, R11 ;  /* 0x0000000b080b7221 */ /* 0x000fe20000000000 */
[----:B-----5:R-:W-:Y:S01]  /*10f0*/  FADD R16, R16, R17 ;  /* 0x0000001110107221 */ /* 0x020fe20000000000 */
[----:B------:R-:W-:Y:S01]  /*1100*/  FADD R19, R18, R19 ;  /* 0x0000001312137221 */ /* 0x000fe20000000000 */
[----:B------:R-:W-:Y:S01]  /*1110*/  FADD R12, R12, R15 ;  /* 0x0000000f0c0c7221 */ /* 0x000fe20000000000 */
[----:B------:R-:W-:-:S02]  /*1120*/  FADD R4, R4, R11 ;  /* 0x0000000b04047221 */ /* 0x000fc40000000000 */
[----:B------:R-:W-:-:S04]  /*1130*/  FADD R19, R16, R19 ;  /* 0x0000001310137221 */ /* 0x000fc80000000000 */
[----:B------:R-:W-:-:S04]  /*1140*/  FADD R19, R12, R19 ;  /* 0x000000130c137221 */ /* 0x000fc80000000000 */
[----:B------:R-:W-:Y:S01]  /*1150*/  FADD R21, R4, R19 ;  /* 0x0000001304157221 */ /* 0x000fe20000000000 */
[----:B------:R-:W-:Y:S06]  /*1160*/  @!P0 BRA `(.L_x_20) ;  /* 0x00000000007c8947 */ /* 0x000fec0003800000 */
[----:B------:R-:W0:Y:S01]  /*1170*/  LDC R24, c[0x0][0x390] ;  /* 0x0000e400ff187b82 */ /* 0x000e220000000800 */
[----:B------:R-:W-:Y:S02]  /*1180*/  IADD3 R22, PT, PT, R20, -0x1000, RZ ;  /* 0xfffff00014167810 */ /* 0x000fe40007ffe0ff */
[----:B------:R-:W-:-:S07]  /*1190*/  MOV R23, 0x1000 ;  /* 0x0000100000177802 */ /* 0x000fce0000000f00 */
.L_x_22:
[----:B------:R-:W-:-:S05]  /*11a0*/  IMAD.WIDE R26, R23, 0x4, R2 ;  /* 0x00000004171a7825 */ /* 0x000fca00078e0202 */
[----:B------:R-:W2:Y:S04]  /*11b0*/  LDG.E.128.CONSTANT R16, desc[UR6][R26.64+0x2000] ;  /* 0x002000061a107981 */ /* 0x000ea8000c1e9d00 */
[----:B------:R-:W3:Y:S04]  /*11c0*/  LDG.E.128.CONSTANT R4, desc[UR6][R26.64+0x3000] ;  /* 0x003000061a047981 */ /* 0x000ee8000c1e9d00 */
[----:B------:R-:W4:Y:S04]  /*11d0*/  LDG.E.128.CONSTANT R8, desc[UR6][R26.64] ;  /* 0x000000061a087981 */ /* 0x000f28000c1e9d00 */
[----:B------:R-:W5:Y:S01]  /*11e0*/  LDG.E.128.CONSTANT R12, desc[UR6][R26.64+0x1000] ;  /* 0x001000061a0c7981 */ /* 0x000f62000c1e9d00 */
[----:B0-----:R-:W-:Y:S01]  /*11f0*/  MOV R20, R24 ;  /* 0x0000001800147202 */ /* 0x001fe20000000f00 */
[----:B--2---:R-:W-:Y:S01]  /*1200*/  FADD R17, R17, R18 ;  /* 0x0000001211117221 */ /* 0x004fe20000000000 */
[----:B---3--:R-:W-:-:S02]  /*1210*/  FADD R18, R19, R4 ;  /* 0x0000000413127221 */ /* 0x008fc40000000000 */
[----:B------:R-:W-:Y:S01]  /*1220*/  IADD3 R4, PT, PT, -R23, R20, RZ ;  /* 0x0000001417047210 */ /* 0x000fe20007ffe1ff */
[----:B------:R-:W-:Y:S01]  /*1230*/  FADD R5, R5, R6 ;  /* 0x0000000605057221 */ /* 0x000fe20000000000 */
[----:B----4-:R-:W-:Y:S01]  /*1240*/  FADD R9, R9, R10 ;  /* 0x0000000a09097221 */ /* 0x010fe20000000000 */
[----:B------:R-:W-:Y:S01]  /*1250*/  FADD R8, R8, R21 ;  /* 0x0000001508087221 */ /* 0x000fe20000000000 */
[----:B------:R-:W-:Y:S01]  /*1260*/  ISETP.GE.AND P0, PT, R4, 0x1000, PT ;  /* 0x000010000400780c */ /* 0x000fe20003f06270 */
[----:B-----5:R-:W-:Y:S01]  /*1270*/  FADD R13, R13, R14 ;  /* 0x0000000e0d0d7221 */ /* 0x020fe20000000000 */
[----:B------:R-:W-:Y:S01]  /*1280*/  FADD R10, R11, R12 ;  /* 0x0000000c0b0a7221 */ /* 0x000fe20000000000 */
[----:B------:R-:W-:Y:S01]  /*1290*/  FADD R14, R15, R16 ;  /* 0x000000100f0e7221 */ /* 0x000fe20000000000 */
[----:B------:R-:W-:Y:S01]  /*12a0*/  FADD R8, R8, R9 ;  /* 0x0000000908087221 */ /* 0x000fe20000000000 */
[----:B------:R-:W-:Y:S01]  /*12b0*/  FADD R5, R18, R5 ;  /* 0x0000000512057221 */ /* 0x000fe20000000000 */
[----:B------:R-:W-:Y:S01]  /*12c0*/  FADD R13, R10, R13 ;  /* 0x0000000d0a0d7221 */ /* 0x000fe20000000000 */
[----:B------:R-:W-:-:S03]  /*12d0*/  FADD R14, R14, R17 ;  /* 0x000000110e0e7221 */ /* 0x000fc60000000000 */
[----:B------:R-:W-:Y:S01]  /*12e0*/  FADD R8, R8, R13 ;  /* 0x0000000d08087221 */ /* 0x000fe20000000000 */
[----:B------:R-:W-:-:S04]  /*12f0*/  FADD R5, R14, R5 ;  /* 0x000000050e057221 */ /* 0x000fc80000000000 */
[----:B------:R-:W-:-:S04]  /*1300*/  FADD R5, R8, R5 ;  /* 0x0000000508057221 */ /* 0x000fc80000000000 */
[----:B------:R-:W-:Y:S01]  /*1310*/  FADD R21, R7, R5 ;  /* 0x0000000507157221 */ /* 0x000fe20000000000 */
[----:B------:R-:W-:Y:S06]  /*1320*/  @!P0 BRA `(.L_x_21) ;  /* 0x0000000800308947 */ /* 0x000fec0003800000 */
[----:B------:R-:W-:-:S04]  /*1330*/  IADD3 R23, PT, PT, R23, 0x1000, RZ ;  /* 0x0000100017177810 */ /* 0x000fc80007ffe0ff */
[----:B------:R-:W-:-:S13]  /*1340*/  ISETP.GT.AND P0, PT, R23, R22, PT ;  /* 0x000000161700720c */ /* 0x000fda0003f04270 */
[----:B------:R-:W-:Y:S05]  /*1350*/  @!P0 BRA `(.L_x_22) ;  /* 0xfffffffc00908947 */ /* 0x000fea000383ffff */
.L_x_20:
[----:B------:R-:W-:-:S13]  /*1360*/  ISETP.GE.AND P0, PT, R23, R20, PT ;  /* 0x000000141700720c */ /* 0x000fda0003f06270 */
[----:B------:R-:W-:Y:S05]  /*1370*/  @P0 BRA `(.L_x_21) ;  /* 0x00000008001c0947 */ /* 0x000fea0003800000 */
[----:B------:R-:W-:Y:S01]  /*1380*/  IMAD.IADD R9, R20, 0x1, -R23 ;  /* 0x0000000114097824 */ /* 0x000fe200078e0a17 */
[----:B------:R-:W-:Y:S04]  /*1390*/  BSSY.RECONVERGENT B1, `(.L_x_21) ;  /* 0x0000085000017945 */ /* 0x000fe80003800200 */
[----:B------:R-:W-:-:S13]  /*13a0*/  ISETP.GE.AND P0, PT, R0, R9, PT ;  /* 0x000000090000720c */ /* 0x000fda0003f06270 */
[----:B------:R-:W-:Y:S05]  /*13b0*/  @P0 BRA `(.L_x_23) ;  /* 0x0000000800080947 */ /* 0x000fea0003800000 */
[-C--:B------:R-:W-:Y:S01]  /*13c0*/  LOP3.LUT R2, RZ, R0.reuse, RZ, 0x33, !PT ;  /* 0x00000000ff027212 */ /* 0x080fe200078e33ff */
[----:B------:R-:W-:Y:S01]  /*13d0*/  BSSY.RECONVERGENT B2, `(.L_x_24) ;  /* 0x0000015000027945 */ /* 0x000fe20003800200 */
[----:B------:R-:W-:Y:S02]  /*13e0*/  MOV R8, R0 ;  /* 0x0000000000087202 */ /* 0x000fe40000000f00 */
[----:B------:R-:W-:-:S04]  /*13f0*/  IADD3 R2, PT, PT, -R23, R20, R2 ;  /* 0x0000001417027210 */ /* 0x000fc80007ffe102 */
[C---:B------:R-:W-:Y:S02]  /*1400*/  LOP3.LUT R3, R2.reuse, 0x300, RZ, 0xc0, !PT ;  /* 0x0000030002037812 */ /* 0x040fe400078ec0ff */
[----:B------:R-:W-:Y:S02]  /*1410*/  ISETP.GE.U32.AND P1, PT, R2, 0x300, PT ;  /* 0x000003000200780c */ /* 0x000fe40003f26070 */
[----:B------:R-:W-:-:S13]  /*1420*/  ISETP.NE.AND P0, PT, R3, 0x300, PT ;  /* 0x000003000300780c */ /* 0x000fda0003f05270 */
[----:B------:R-:W-:Y:S05]  /*1430*/  @!P0 BRA `(.L_x_25) ;  /* 0x0000000000388947 */ /* 0x000fea0003800000 */
[----:B------:R-:W0:Y:S01]  /*1440*/  LDC.64 R4, c[0x0][0x380] ;  /* 0x0000e000ff047b82 */ /* 0x000e220000000a00 */
[----:B------:R-:W-:Y:S02]  /*1450*/  LEA.HI R2, R2, 0x1, RZ, 0x18 ;  /* 0x0000000102027811 */ /* 0x000fe400078fc0ff */
[----:B------:R-:W-:Y:S02]  /*1460*/  IADD3 R7, PT, PT, R0, R23, RZ ;  /* 0x0000001700077210 */ /* 0x000fe40007ffe0ff */
[----:B------:R-:W-:Y:S02]  /*1470*/  LOP3.LUT R2, R2, 0x3, RZ, 0xc0, !PT ;  /* 0x0000000302027812 */ /* 0x000fe400078ec0ff */
[----:B------:R-:W-:Y:S02]  /*1480*/  MOV R8, R0 ;  /* 0x0000000000087202 */ /* 0x000fe40000000f00 */
[----:B------:R-:W-:-:S07]  /*1490*/  IADD3 R6, PT, PT, -R2, RZ, RZ ;  /* 0x000000ff02067210 */ /* 0x000fce0007ffe1ff */
.L_x_26:
[----:B0-----:R-:W-:-:S06]  /*14a0*/  IMAD.WIDE.U32 R2, R7, 0x4, R4 ;  /* 0x0000000407027825 */ /* 0x001fcc00078e0004 */
[----:B------:R-:W2:Y:S01]  /*14b0*/  LDG.E.CONSTANT R2, desc[UR6][R2.64] ;  /* 0x0000000602027981 */ /* 0x000ea2000c1e9900 */
[----:B------:R-:W-:Y:S02]  /*14c0*/  IADD3 R6, PT, PT, R6, 0x1, RZ ;  /* 0x0000000106067810 */ /* 0x000fe40007ffe0ff */
[----:B------:R-:W-:Y:S02]  /*14d0*/  IADD3 R8, PT, PT, R8, 0x100, RZ ;  /* 0x0000010008087810 */ /* 0x000fe40007ffe0ff */
[----:B------:R-:W-:Y:S02]  /*14e0*/  ISETP.NE.AND P0, PT, R6, RZ, PT ;  /* 0x000000ff0600720c */ /* 0x000fe40003f05270 */
[----:B------:R-:W-:Y:S01]  /*14f0*/  IADD3 R7, PT, PT, R7, 0x100, RZ ;  /* 0x0000010007077810 */ /* 0x000fe20007ffe0ff */
[----:B--2---:R-:W-:-:S10]  /*1500*/  FADD R21, R2, R21 ;  /* 0x0000001502157221 */ /* 0x004fd40000000000 */
[----:B------:R-:W-:Y:S05]  /*1510*/  @P0 BRA `(.L_x_26) ;  /* 0xfffffffc00e00947 */ /* 0x000fea000383ffff */
.L_x_25:
[----:B------:R-:W-:Y:S05]  /*1520*/  BSYNC.RECONVERGENT B2 ;  /* 0x0000000000027941 */ /* 0x000fea0003800200 */
.L_x_24:
[----:B------:R-:W-:Y:S05]  /*1530*/  @!P1 BRA `(.L_x_23) ;  /* 0x0000000400a89947 */ /* 0x000fea0003800000 */
[----:B------:R-:W0:Y:S01]  /*1540*/  LDCU.64 UR4, c[0x0][0x380] ;  /* 0x00007000ff0477ac */ /* 0x000e220008000a00 */
[----:B------:R-:W-:Y:S01]  /*1550*/  IADD3 R5, PT, PT, R9, -R8, RZ ;  /* 0x8000000809057210 */ /* 0x000fe20007ffe0ff */
[----:B------:R-:W-:Y:S01]  /*1560*/  BSSY.RECONVERGENT B2, `(.L_x_27) ;  /* 0x000003b000027945 */ /* 0x000fe20003800200 */
[CC--:B------:R-:W-:Y:S02]  /*1570*/  IADD3 R3, P0, PT, R8.reuse, R23.reuse, RZ ;  /* 0x0000001708037210 */ /* 0x0c0fe40007f1e0ff */
[----:B------:R-:W-:Y:S02]  /*1580*/  ISETP.GT.AND P1, PT, R5, 0xc00, PT ;  /* 0x00000c000500780c */ /* 0x000fe40003f24270 */
[----:B------:R-:W-:Y:S02]  /*1590*/  IADD3.X R4, PT, PT, RZ, RZ, RZ, P0, !PT ;  /* 0x000000ffff047210 */ /* 0x000fe400007fe4ff */
[----:B------:R-:W-:Y:S02]  /*15a0*/  IADD3 R11, PT, PT, R8, R23, RZ ;  /* 0x00000017080b7210 */ /* 0x000fe40007ffe0ff */
[----:B0-----:R-:W-:-:S04]  /*15b0*/  LEA R2, P0, R3, UR4, 0x2 ;  /* 0x0000000403027c11 */ /* 0x001fc8000f8010ff */
[----:B------:R-:W-:Y:S02]  /*15c0*/  LEA.HI.X R3, R3, UR5, R4, 0x2, P0 ;  /* 0x0000000503037c11 */ /* 0x000fe400080f1404 */
[----:B------:R-:W-:-:S05]  /*15d0*/  IADD3 R2, P0, PT, R2, 0x800, RZ ;  /* 0x0000080002027810 */ /* 0x000fca0007f1e0ff */
[----:B------:R-:W-:Y:S01]  /*15e0*/  IMAD.X R3, RZ, RZ, R3, P0 ;  /* 0x000000ffff037224 */ /* 0x000fe200000e0603 */
[----:B------:R-:W-:Y:S01]  /*15f0*/  PLOP3.LUT P0, PT, PT, PT, PT, 0x80, 0x8 ;  /* 0x000000000008781c */ /* 0x000fe20003f0f070 */
[----:B------:R-:W-:-:S12]  /*1600*/  @!P1 BRA `(.L_x_28) ;  /* 0x0000000000c09947 */ /* 0x000fd80003800000 */
[----:B------:R-:W-:Y:S02]  /*1610*/  PLOP3.LUT P0, PT, PT, PT, PT, 0x8, 0x80 ;  /* 0x000000000080781c */ /* 0x000fe40003f0e170 */
[----:B------:R-:W-:-:S11]  /*1620*/  IADD3 R13, PT, PT, R9, -0xc00, RZ ;  /* 0xfffff400090d7810 */ /* 0x000fd60007ffe0ff */
.L_x_29:
[----:B------:R-:W0:Y:S01]  /*1630*/  LDC.64 R4, c[0x0][0x380] ;  /* 0x0000e000ff047b82 */ /* 0x000e220000000a00 */
[----:B------:R-:W2:Y:S01]  /*1640*/  LDG.E.CONSTANT R10, desc[UR6][R2.64+-0x400] ;  /* 0xfffc0006020a7981 */ /* 0x000ea2000c1e9900 */
[----:B------:R-:W-:-:S03]  /*1650*/  IADD3 R25, PT, PT, R11, 0x400, RZ ;  /* 0x000004000b197810 */ /* 0x000fc60007ffe0ff */
[----:B------:R-:W3:Y:S04]  /*1660*/  LDG.E.CONSTANT R19, desc[UR6][R2.64] ;  /* 0x0000000602137981 */ /* 0x000ee8000c1e9900 */
[----:B------:R-:W4:Y:S01]  /*1670*/  LDG.E.CONSTANT R18, desc[UR6][R2.64+0x400] ;  /* 0x0004000602127981 */ /* 0x000f22000c1e9900 */
[----:B------:R-:W-:-:S03]  /*1680*/  IADD3 R7, PT, PT, R11, 0x800, RZ ;  /* 0x000008000b077810 */ /* 0x000fc60007ffe0ff */
[----:B------:R-:W5:Y:S04]  /*1690*/  LDG.E.CONSTANT R16, desc[UR6][R2.64+0xc00] ;  /* 0x000c000602107981 */ /* 0x000f68000c1e9900 */
[----:B------:R-:W5:Y:S04]  /*16a0*/  LDG.E.CONSTANT R15, desc[UR6][R2.64+0x1000] ;  /* 0x00100006020f7981 */ /* 0x000f68000c1e9900 */
[----:B------:R-:W5:Y:S01]  /*16b0*/  LDG.E.CONSTANT R14, desc[UR6][R2.64+0x1400] ;  /* 0x00140006020e7981 */ /* 0x000f62000c1e9900 */
[----:B0-----:R-:W-:-:S03]  /*16c0*/  IMAD.WIDE.U32 R22, R11, 0x4, R4 ;  /* 0x000000040b167825 */ /* 0x001fc600078e0004 */
[----:B------:R-:W5:Y:S04]  /*16d0*/  LDG.E.CONSTANT R20, desc[UR6][R2.64+0x2000] ;  /* 0x0020000602147981 */ /* 0x000f68000c1e9900 */
[----:B------:R0:W2:Y:S01]  /*16e0*/  LDG.E.CONSTANT R12, desc[UR6][R22.64] ;  /* 0x00000006160c7981 */ /* 0x0000a2000c1e9900 */
[----:B------:R-:W-:-:S03]  /*16f0*/  IMAD.WIDE.U32 R24, R25, 0x4, R4 ;  /* 0x0000000419187825 */ /* 0x000fc600078e0004 */
[----:B------:R-:W5:Y:S04]  /*1700*/  LDG.E.CONSTANT R26, desc[UR6][R2.64+0x3000] ;  /* 0x00300006021a7981 */ /* 0x000f68000c1e9900 */
[----:B------:R-:W5:Y:S01]  /*1710*/  LDG.E.CONSTANT R17, desc[UR6][R24.64] ;  /* 0x0000000618117981 */ /* 0x000f62000c1e9900 */
[--C-:B------:R-:W-:Y:S01]  /*1720*/  IMAD.WIDE.U32 R6, R7, 0x4, R4.reuse ;  /* 0x0000000407067825 */ /* 0x100fe200078e0004 */
[----:B0-----:R-:W-:Y:S02]  /*1730*/  IADD3 R23, PT, PT, R11, 0xc00, RZ ;  /* 0x00000c000b177810 */ /* 0x001fe40007ffe0ff */
[----:B------:R-:W5:Y:S04]  /*1740*/  LDG.E.CONSTANT R22, desc[UR6][R2.64+0x1c00] ;  /* 0x001c000602167981 */ /* 0x000f68000c1e9900 */
[----:B------:R-:W5:Y:S01]  /*1750*/  LDG.E.CONSTANT R6, desc[UR6][R6.64] ;  /* 0x0000000606067981 */ /* 0x000f62000c1e9900 */
[----:B------:R-:W-:-:S03]  /*1760*/  IMAD.WIDE.U32 R4, R23, 0x4, R4 ;  /* 0x0000000417047825 */ /* 0x000fc600078e0004 */
[----:B------:R-:W5:Y:S04]  /*1770*/  LDG.E.CONSTANT R23, desc[UR6][R2.64+0x2400] ;  /* 0x0024000602177981 */ /* 0x000f68000c1e9900 */
[----:B------:R-:W5:Y:S04]  /*1780*/  LDG.E.CONSTANT R4, desc[UR6][R4.64] ;  /* 0x0000000604047981 */ /* 0x000f68000c1e9900 */
[----:B------:R-:W5:Y:S04]  /*1790*/  LDG.E.CONSTANT R24, desc[UR6][R2.64+0x2c00] ;  /* 0x002c000602187981 */ /* 0x000f68000c1e9900 */
[----:B------:R0:W5:Y:S01]  /*17a0*/  LDG.E.CONSTANT R25, desc[UR6][R2.64+0x3400] ;  /* 0x0034000602197981 */ /* 0x000162000c1e9900 */
[----:B------:R-:W-:-:S04]  /*17b0*/  IADD3 R8, PT, PT, R8, 0x1000, RZ ;  /* 0x0000100008087810 */ /* 0x000fc80007ffe0ff */
[----:B------:R-:W-:Y:S02]  /*17c0*/  ISETP.GE.AND P1, PT, R8, R13, PT ;  /* 0x0000000d0800720c */ /* 0x000fe40003f26270 */
[----:B0-----:R-:W-:Y:S02]  /*17d0*/  IADD3 R2, P2, PT, R2, 0x4000, RZ ;  /* 0x0000400002027810 */ /* 0x001fe40007f5e0ff */
[----:B------:R-:W-:Y:S02]  /*17e0*/  IADD3 R11, PT, PT, R11, 0x1000, RZ ;  /* 0x000010000b0b7810 */ /* 0x000fe40007ffe0ff */
[----:B------:R-:W-:Y:S01]  /*17f0*/  IADD3.X R3, PT, PT, RZ, R3, RZ, P2, !PT ;  /* 0x00000003ff037210 */ /* 0x000fe200017fe4ff */
[----:B--2---:R-:W-:-:S04]  /*1800*/  FADD R21, R12, R21 ;  /* 0x000000150c157221 */ /* 0x004fc80000000000 */
[----:B------:R-:W-:-:S04]  /*1810*/  FADD R10, R21, R10 ;  /* 0x0000000a150a7221 */ /* 0x000fc80000000000 */
[----:B---3--:R-:W-:-:S04]  /*1820*/  FADD R19, R10, R19 ;  /* 0x000000130a137221 */ /* 0x008fc80000000000 */
[----:B----4-:R-:W-:-:S04]  /*1830*/  FADD R18, R19, R18 ;  /* 0x0000001213127221 */ /* 0x010fc80000000000 */
[----:B-----5:R-:W-:-:S04]  /*1840*/  FADD R17, R18, R17 ;  /* 0x0000001112117221 */ /* 0x020fc80000000000 */
        /* <DEDUP_REMOVED lines=12> */
.L_x_28:
[----:B------:R-:W-:Y:S05]  /*1910*/  BSYNC.RECONVERGENT B2 ;  /* 0x0000000000027941 */ /* 0x000fea0003800200 */
.L_x_27:
[----:B------:R-:W-:Y:S01]  /*1920*/  IADD3 R4, PT, PT, R9, -R8, RZ ;  /* 0x8000000809047210 */ /* 0x000fe20007ffe0ff */
[----:B------:R-:W-:Y:S03]  /*1930*/  BSSY.RECONVERGENT B2, `(.L_x_30) ;  /* 0x000001e000027945 */ /* 0x000fe60003800200 */
[----:B------:R-:W-:-:S13]  /*1940*/  ISETP.GT.AND P1, PT, R4, 0x400, PT ;  /* 0x000004000400780c */ /* 0x000fda0003f24270 */
[----:B------:R-:W-:Y:S05]  /*1950*/  @!P1 BRA `(.L_x_31) ;  /* 0x00000000006c9947 */ /* 0x000fea0003800000 */
[----:B------:R-:W0:Y:S01]  /*1960*/  LDC.64 R6, c[0x0][0x380] ;  /* 0x0000e000ff067b82 */ /* 0x000e220000000a00 */
[----:B------:R-:W2:Y:S01]  /*1970*/  LDG.E.CONSTANT R10, desc[UR6][R2.64+-0x400] ;  /* 0xfffc0006020a7981 */ /* 0x000ea2000c1e9900 */
[----:B------:R-:W-:-:S03]  /*1980*/  VIADD R15, R11, 0x400 ;  /* 0x000004000b0f7836 */ /* 0x000fc60000000000 */
[----:B------:R-:W3:Y:S04]  /*1990*/  LDG.E.CONSTANT R13, desc[UR6][R2.64] ;  /* 0x00000006020d7981 */ /* 0x000ee8000c1e9900 */
[----:B------:R-:W4:Y:S04]  /*19a0*/  LDG.E.CONSTANT R17, desc[UR6][R2.64+0xc00] ;  /* 0x000c000602117981 */ /* 0x000f28000c1e9900 */
[----:B------:R-:W5:Y:S04]  /*19b0*/  LDG.E.CONSTANT R19, desc[UR6][R2.64+0x1000] ;  /* 0x0010000602137981 */ /* 0x000f68000c1e9900 */
[----:B------:R1:W5:Y:S01]  /*19c0*/  LDG.E.CONSTANT R23, desc[UR6][R2.64+0x1400] ;  /* 0x0014000602177981 */ /* 0x000362000c1e9900 */
[----:B0-----:R-:W-:-:S06]  /*19d0*/  IMAD.WIDE.U32 R4, R11, 0x4, R6 ;  /* 0x000000040b047825 */ /* 0x001fcc00078e0006 */
[----:B------:R-:W2:Y:S01]  /*19e0*/  LDG.E.CONSTANT R4, desc[UR6][R4.64] ;  /* 0x0000000604047981 */ /* 0x000ea2000c1e9900 */
[----:B------:R-:W-:-:S03]  /*19f0*/  IMAD.WIDE.U32 R6, R15, 0x4, R6 ;  /* 0x000000040f067825 */ /* 0x000fc600078e0006 */
[----:B------:R-:W4:Y:S04]  /*1a00*/  LDG.E.CONSTANT R15, desc[UR6][R2.64+0x400] ;  /* 0x00040006020f7981 */ /* 0x000f28000c1e9900 */
[----:B------:R-:W5:Y:S01]  /*1a10*/  LDG.E.CONSTANT R7, desc[UR6][R6.64] ;  /* 0x0000000606077981 */ /* 0x000f62000c1e9900 */
[----:B------:R-:W-:Y:S02]  /*1a20*/  PLOP3.LUT P0, PT, PT, PT, PT, 0x8, 0x80 ;  /* 0x000000000080781c */ /* 0x000fe40003f0e170 */
[----:B------:R-:W-:Y:S02]  /*1a30*/  IADD3 R8, PT, PT, R8, 0x800, RZ ;  /* 0x0000080008087810 */ /* 0x000fe40007ffe0ff */
[----:B------:R-:W-:Y:S01]  /*1a40*/  IADD3 R11, PT, PT, R11, 0x800, RZ ;  /* 0x000008000b0b7810 */ /* 0x000fe20007ffe0ff */
[----:B--2---:R-:W-:-:S04]  /*1a50*/  FADD R21, R21, R4 ;  /* 0x0000000415157221 */ /* 0x004fc80000000000 */
[----:B------:R-:W-:-:S04]  /*1a60*/  FADD R10, R21, R10 ;  /* 0x0000000a150a7221 */ /* 0x000fc80000000000 */
[----:B---3--:R-:W-:-:S04]  /*1a70*/  FADD R10, R10, R13 ;  /* 0x0000000d0a0a7221 */ /* 0x008fc80000000000 */
[----:B----4-:R-:W-:-:S04]  /*1a80*/  FADD R10, R10, R15 ;  /* 0x0000000f0a0a7221 */ /* 0x010fc80000000000 */
[----:B-----5:R-:W-:Y:S01]  /*1a90*/  FADD R10, R10, R7 ;  /* 0x000000070a0a7221 */ /* 0x020fe20000000000 */
[----:B------:R-:W-:-:S03]  /*1aa0*/  IADD3 R4, P1, PT, R2, 0x2000, RZ ;  /* 0x0000200002047810 */ /* 0x000fc60007f3e0ff */
[----:B------:R-:W-:Y:S01]  /*1ab0*/  FADD R10, R10, R17 ;  /* 0x000000110a0a7221 */ /* 0x000fe20000000000 */
[----:B------:R-:W-:-:S03]  /*1ac0*/  IADD3.X R5, PT, PT, RZ, R3, RZ, P1, !PT ;  /* 0x00000003ff057210 */ /* 0x000fc60000ffe4ff */
[----:B------:R-:W-:Y:S01]  /*1ad0*/  FADD R10, R10, R19 ;  /* 0x000000130a0a7221 */ /* 0x000fe20000000000 */
[----:B-1----:R-:W-:Y:S02]  /*1ae0*/  MOV R2, R4 ;  /* 0x0000000400027202 */ /* 0x002fe40000000f00 */
[----:B------:R-:W-:Y:S01]  /*1af0*/  MOV R3, R5 ;  /* 0x0000000500037202 */ /* 0x000fe20000000f00 */
[----:B------:R-:W-:-:S07]  /*1b00*/  FADD R21, R10, R23 ;  /* 0x000000170a157221 */ /* 0x000fce0000000000 */
.L_x_31:
[----:B------:R-:W-:Y:S05]  /*1b10*/  BSYNC.RECONVERGENT B2 ;  /* 0x0000000000027941 */ /* 0x000fea0003800200 */
.L_x_30:
[----:B------:R-:W-:-:S13]  /*1b20*/  ISETP.LT.OR P0, PT, R8, R9, P0 ;  /* 0x000000090800720c */ /* 0x000fda0000701670 */
[----:B------:R-:W-:Y:S05]  /*1b30*/  @!P0 BRA `(.L_x_23) ;  /* 0x0000000000288947 */ /* 0x000fea0003800000 */
[----:B------:R-:W0:Y:S01]  /*1b40*/  LDC.64 R4, c[0x0][0x380] ;  /* 0x0000e000ff047b82 */ /* 0x000e220000000a00 */
[----:B------:R-:W2:Y:S04]  /*1b50*/  LDG.E.CONSTANT R6, desc[UR6][R2.64+-0x400] ;  /* 0xfffc000602067981 */ /* 0x000ea8000c1e9900 */
[----:B------:R-:W3:Y:S04]  /*1b60*/  LDG.E.CONSTANT R7, desc[UR6][R2.64] ;  /* 0x0000000602077981 */ /* 0x000ee8000c1e9900 */
[----:B------:R-:W4:Y:S01]  /*1b70*/  LDG.E.CONSTANT R9, desc[UR6][R2.64+0x400] ;  /* 0x0004000602097981 */ /* 0x000f22000c1e9900 */
[----:B0-----:R-:W-:-:S06]  /*1b80*/  IMAD.WIDE.U32 R4, R11, 0x4, R4 ;  /* 0x000000040b047825 */ /* 0x001fcc00078e0004 */
[----:B------:R-:W5:Y:S02]  /*1b90*/  LDG.E.CONSTANT R4, desc[UR6][R4.64] ;  /* 0x0000000604047981 */ /* 0x000f64000c1e9900 */
[----:B-----5:R-:W-:-:S04]  /*1ba0*/  FADD R21, R21, R4 ;  /* 0x0000000415157221 */ /* 0x020fc80000000000 */
[----:B--2---:R-:W-:-:S04]  /*1bb0*/  FADD R6, R21, R6 ;  /* 0x0000000615067221 */ /* 0x004fc80000000000 */
[----:B---3--:R-:W-:-:S04]  /*1bc0*/  FADD R6, R6, R7 ;  /* 0x0000000706067221 */ /* 0x008fc80000000000 */
[----:B----4-:R-:W-:-:S07]  /*1bd0*/  FADD R21, R6, R9 ;  /* 0x0000000906157221 */ /* 0x010fce0000000000 */
.L_x_23:
[----:B------:R-:W-:Y:S05]  /*1be0*/  BSYNC.RECONVERGENT B1 ;  /* 0x0000000000017941 */ /* 0x000fea0003800200 */
.L_x_21:
[----:B------:R-:W0:Y:S01]  /*1bf0*/  S2R R6, SR_LANEID ;  /* 0x0000000000067919 */ /* 0x000e220000000000 */
[----:B------:R-:W1:Y:S01]  /*1c00*/  SHFL.DOWN PT, R2, R21, 0x1, 0x1f ;  /* 0x08201f0015027f89 */ /* 0x000e6200000e0000 */
[C---:B0-----:R-:W-:Y:S02]  /*1c10*/  ISETP.GT.AND P0, PT, R6.reuse, 0x1e, PT ;  /* 0x0000001e0600780c */ /* 0x041fe40003f04270 */
[----:B------:R-:W-:-:S11]  /*1c20*/  ISETP.NE.AND P1, PT, R6, RZ, PT ;  /* 0x000000ff0600720c */ /* 0x000fd60003f25270 */
[----:B-1----:R-:W-:Y:S01]  /*1c30*/  @!P0 FADD R21, R2, R21 ;  /* 0x0000001502158221 */ /* 0x002fe20000000000 */
[----:B------:R-:W-:Y:S01]  /*1c40*/  ISETP.GT.AND P0, PT, R6, 0x1d, PT ;  /* 0x0000001d0600780c */ /* 0x000fe20003f04270 */
[----:B------:R-:W0:Y:S01]  /*1c50*/  @!P1 S2R R5, SR_CgaCtaId ;  /* 0x0000000000059919 */ /* 0x000e220000008800 */
[----:B------:R-:W-:Y:S02]  /*1c60*/  @!P1 MOV R4, 0x400 ;  /* 0x0000040000049802 */ /* 0x000fe40000000f00 */
[----:B------:R-:W-:Y:S01]  /*1c70*/  @!P1 SHF.R.U32.HI R3, RZ, 0x3, R0 ;  /* 0x00000003ff039819 */ /* 0x000fe20000011600 */
[----:B------:R-:W1:Y:S03]  /*1c80*/  SHFL.DOWN PT, R2, R21, 0x2, 0x1f ;  /* 0x08401f0015027f89 */ /* 0x000e6600000e0000 */
[----:B------:R-:W-:-:S05]  /*1c90*/  @!P1 LOP3.LUT R3, R3, 0x7c, RZ, 0xc0, !PT ;  /* 0x0000007c03039812 */ /* 0x000fca00078ec0ff */
[----:B-1----:R-:W-:Y:S01]  /*1ca0*/  @!P0 FADD R21, R21, R2 ;  /* 0x0000000215158221 */ /* 0x002fe20000000000 */
[----:B------:R-:W-:Y:S02]  /*1cb0*/  ISETP.GT.AND P0, PT, R6, 0x1b, PT ;  /* 0x0000001b0600780c */ /* 0x000fe40003f04270 */
[----:B0-----:R-:W-:Y:S02]  /*1cc0*/  @!P1 LEA R4, R5, R4, 0x18 ;  /* 0x0000000405049211 */ /* 0x001fe400078ec0ff */
[----:B------:R-:W0:Y:S02]  /*1cd0*/  SHFL.DOWN PT, R2, R21, 0x4, 0x1f ;  /* 0x08801f0015027f89 */ /* 0x000e2400000e0000 */
[----:B------:R-:W-:-:S07]  /*1ce0*/  @!P1 IADD3 R3, PT, PT, R3, R4, RZ ;  /* 0x0000000403039210 */ /* 0x000fce0007ffe0ff */
        /* <DEDUP_REMOVED lines=12> */
[----:B------:R-:W0:Y:S01]  /*1db0*/  S2UR UR5, SR_CgaCtaId ;  /* 0x00000000000579c3 */ /* 0x000e220000008800 */
[----:B------:R-:W-:Y:S02]  /*1dc0*/  UMOV UR4, 0x400 ;  /* 0x0000040000047882 */ /* 0x000fe40000000000 */
[----:B0-----:R-:W-:-:S09]  /*1dd0*/  ULEA UR4, UR5, UR4, 0x18 ;  /* 0x0000000405047291 */ /* 0x001fd2000f8ec0ff */
[----:B---3--:R-:W0:Y:S04]  /*1de0*/  LDS R3, [UR4+0xc] ;  /* 0x00000c04ff037984 */ /* 0x008e280008000800 */
        /* <DEDUP_REMOVED lines=10> */
.L_x_4:
        /* <DEDUP_REMOVED lines=12> */
.L_x_34:
[----:B------:R-:W-:Y:S05]  /*1f50*/  BSYNC.RECONVERGENT B1 ;  /* 0x0000000000017941 */ /* 0x000fea0003800200 */
.L_x_33:
[----:B------:R-:W-:Y:S01]  /*1f60*/  ISETP.GE.AND P0, PT, R11, R20, PT ;  /* 0x000000140b00720c */ /* 0x000fe20003f06270 */
[----:B------:R-:W-:-:S12]  /*1f70*/  BSSY.RECONVERGENT B1, `(.L_x_35) ;  /* 0x0000074000017945 */ /* 0x000fd80003800200 */
[----:B------:R-:W-:Y:S05]  /*1f80*/  @P0 BRA `(.L_x_36) ;  /* 0x0000000400c80947 */ /* 0x000fea0003800000 */
[----:B0-----:R-:W-:Y:S01]  /*1f90*/  LOP3.LUT R3, RZ, R11, RZ, 0x33, !PT ;  /* 0x0000000bff037212 */ /* 0x001fe200078e33ff */
[----:B------:R-:W-:Y:S04]  /*1fa0*/  BSSY.RECONVERGENT B2, `(.L_x_37) ;  /* 0x0000015000027945 */ /* 0x000fe80003800200 */
[----:B------:R-:W-:-:S05]  /*1fb0*/  IMAD.IADD R4, R3, 0x1, R20 ;  /* 0x0000000103047824 */ /* 0x000fca00078e0214 */
        /* <DEDUP_REMOVED lines=10> */
.L_x_39:
[----:B------:R-:W-:-:S06]  /*2060*/  MOV R3, R5 ;  /* 0x0000000500037202 */ /* 0x000fcc0000000f00 */
[----:B------:R0:W2:Y:S01]  /*2070*/  LDG.E.CONSTANT R3, desc[UR6][R2.64] ;  /* 0x0000000602037981 */ /* 0x0000a2000c1e9900 */
[----:B------:R-:W-:Y:S02]  /*2080*/  IADD3 R4, PT, PT, R4, 0x1, RZ ;  /* 0x0000000104047810 */ /* 0x000fe40007ffe0ff */
[----:B------:R-:W-:Y:S02]  /*2090*/  IADD3 R11, PT, PT, R11, 0x100, RZ ;  /* 0x000001000b0b7810 */ /* 0x000fe40007ffe0ff */
[----:B------:R-:W-:Y:S02]  /*20a0*/  ISETP.NE.AND P0, PT, R4, RZ, PT ;  /* 0x000000ff0400720c */ /* 0x000fe40003f05270 */
[----:B0-----:R-:W-:-:S04]  /*20b0*/  IADD3 R2, P2, PT, R2, 0x400, RZ ;  /* 0x0000040002027810 */ /* 0x001fc80007f5e0ff */
[----:B------:R-:W-:Y:S01]  /*20c0*/  IADD3.X R5, PT, PT, RZ, R5, RZ, P2, !PT ;  /* 0x00000005ff057210 */ /* 0x000fe200017fe4ff */
[----:B--2--5:R-:W-:-:S06]  /*20d0*/  FADD R0, R3, R0 ;  /* 0x0000000003007221 */ /* 0x024fcc0000000000 */
[----:B------:R-:W-:Y:S05]  /*20e0*/  @P0 BRA `(.L_x_39) ;  /* 0xfffffffc00dc0947 */ /* 0x000fea000383ffff */
.L_x_38:
[----:B------:R-:W-:Y:S05]  /*20f0*/  BSYNC.RECONVERGENT B2 ;  /* 0x0000000000027941 */ /* 0x000fea0003800200 */
.L_x_37:
        /* <DEDUP_REMOVED lines=8> */
.L_x_42:
        /* <DEDUP_REMOVED lines=9> */
[----:B------:R-:W-:-:S03]  /*2210*/  VIADD R3, R11, 0x800 ;  /* 0x000008000b037836 */ /* 0x000fc60000000000 */
[----:B------:R-:W4:Y:S01]  /*2220*/  LDG.E.CONSTANT R15, desc[UR6][R4.64+0x400] ;  /* 0x00040006040f7981 */ /* 0x000f22000c1e9900 */
        /* <DEDUP_REMOVED lines=32> */
.L_x_41:
[----:B------:R-:W-:Y:S05]  /*2430*/  BSYNC.RECONVERGENT B2 ;  /* 0x0000000000027941 */ /* 0x000fea0003800200 */
.L_x_40:
[----:B------:R-:W-:Y:S01]  /*2440*/  IADD3 R2, PT, PT, -R11, R20, RZ ;  /* 0x000000140b027210 */ /* 0x000fe20007ffe1ff */
[----:B------:R-:W-:Y:S03]  /*2450*/  BSSY.RECONVERGENT B2, `(.L_x_43) ;  /* 0x0000019000027945 */ /* 0x000fe60003800200 */
[----:B------:R-:W-:-:S13]  /*2460*/  ISETP.GT.AND P1, PT, R2, 0x400, PT ;  /* 0x000004000200780c */ /* 0x000fda0003f24270 */
[----:B------:R-:W-:Y:S05]  /*2470*/  @!P1 BRA `(.L_x_44) ;  /* 0x0000000000589947 */ /* 0x000fea0003800000 */
        /* <DEDUP_REMOVED lines=22> */
.L_x_44:
[----:B------:R-:W-:Y:S05]  /*25e0*/  BSYNC.RECONVERGENT B2 ;  /* 0x0000000000027941 */ /* 0x000fea0003800200 */
.L_x_43:
        /* <DEDUP_REMOVED lines=12> */
.L_x_36:
[----:B------:R-:W-:Y:S05]  /*26b0*/  BSYNC.RECONVERGENT B1 ;  /* 0x0000000000017941 */ /* 0x000fea0003800200 */
.L_x_35:
        /* <DEDUP_REMOVED lines=35> */
[----:B--2---:R-:W0:Y:S04]  /*28f0*/  LDS R3, [UR4+0xc] ;  /* 0x00000c04ff037984 */ /* 0x004e280008000800 */
        /* <DEDUP_REMOVED lines=10> */
.L_x_45:
[----:B0-----:R-:W0:Y:S01]  /*29a0*/  S2R R2, SR_LANEID ;  /* 0x0000000000027919 */ /* 0x001e220000000000 */
[----:B------:R-:W-:-:S04]  /*29b0*/  LOP3.LUT R0, R9, 0x3e0, RZ, 0xc0, !PT ;  /* 0x000003e009007812 */ /* 0x000fc800078ec0ff */
[----:B------:R-:W-:Y:S02]  /*29c0*/  IADD3 R3, PT, PT, R0, 0x20, RZ ;  /* 0x0000002000037810 */ /* 0x000fe40007ffe0ff */
[----:B------:R-:W-:Y:S02]  /*29d0*/  LOP3.LUT R7, RZ, R0, RZ, 0x33, !PT ;  /* 0x00000000ff077212 */ /* 0x000fe400078e33ff */
[-C--:B------:R-:W-:Y:S02]  /*29e0*/  ISETP.GT.AND P0, PT, R3, R20.reuse, PT ;  /* 0x000000140300720c */ /* 0x080fe40003f04270 */
[----:B------:R-:W-:-:S04]  /*29f0*/  IADD3 R7, PT, PT, R7, R20, RZ ;  /* 0x0000001407077210 */ /* 0x000fc80007ffe0ff */
[----:B------:R-:W-:-:S05]  /*2a00*/  SEL R4, R7, 0x1f, P0 ;  /* 0x0000001f07047807 */ /* 0x000fca0000000000 */
[----:B------:R-:W1:Y:S01]  /*2a10*/  SHFL.DOWN PT, R0, R5, 0x1, R4 ;  /* 0x0820000005007989 */ /* 0x000e6200000e0004 */
[C---:B0-----:R-:W-:Y:S01]  /*2a20*/  ISETP.GE.AND P0, PT, R2.reuse, R4, PT ;  /* 0x000000040200720c */ /* 0x041fe20003f06270 */
[C---:B------:R-:W-:Y:S01]  /*2a30*/  VIADD R3, R2.reuse, 0x2 ;  /* 0x0000000202037836 */ /* 0x040fe20000000000 */
[----:B------:R-:W-:-:S11]  /*2a40*/  ISETP.NE.AND P1, PT, R2, RZ, PT ;  /* 0x000000ff0200720c */ /* 0x000fd60003f25270 */
[----:B-1----:R-:W-:Y:S01]  /*2a50*/  @!P0 FADD R5, R0, R5 ;  /* 0x0000000500058221 */ /* 0x002fe20000000000 */
[-C--:B------:R-:W-:Y:S01]  /*2a60*/  ISETP.GT.AND P0, PT, R3, R4.reuse, PT ;  /* 0x000000040300720c */ /* 0x080fe20003f04270 */
[----:B------:R-:W0:Y:S01]  /*2a70*/  @!P1 S2R R6, SR_CgaCtaId ;  /* 0x0000000000069919 */ /* 0x000e220000008800 */
[----:B------:R-:W-:Y:S02]  /*2a80*/  IADD3 R3, PT, PT, R2, 0x4, RZ ;  /* 0x0000000402037810 */ /* 0x000fe40007ffe0ff */
[----:B------:R-:W1:Y:S09]  /*2a90*/  SHFL.DOWN PT, R0, R5, 0x2, R4 ;  /* 0x0840000005007989 */ /* 0x000e7200000e0004 */
[----:B-1----:R-:W-:Y:S01]  /*2aa0*/  @!P0 FADD R5, R5, R0 ;  /* 0x0000000005058221 */ /* 0x002fe20000000000 */
[----:B------:R-:W-:-:S02]  /*2ab0*/  ISETP.GT.AND P0, PT, R3, R4, PT ;  /* 0x000000040300720c */ /* 0x000fc40003f04270 */
[----:B------:R-:W-:Y:S02]  /*2ac0*/  IADD3 R3, PT, PT, R2, 0x8, RZ ;  /* 0x0000000802037810 */ /* 0x000fe40007ffe0ff */
[----:B------:R-:W1:Y:S09]  /*2ad0*/  SHFL.DOWN PT, R0, R5, 0x4, R4 ;  /* 0x0880000005007989 */ /* 0x000e7200000e0004 */
[----:B-1----:R-:W-:Y:S01]  /*2ae0*/  @!P0 FADD R5, R5, R0 ;  /* 0x0000000005058221 */ /* 0x002fe20000000000 */
[----:B------:R-:W-:-:S02]  /*2af0*/  ISETP.GT.AND P0, PT, R3, R4, PT ;  /* 0x000000040300720c */ /* 0x000fc40003f04270 */
[----:B------:R-:W-:Y:S02]  /*2b00*/  IADD3 R3, PT, PT, R2, 0x10, RZ ;  /* 0x0000001002037810 */ /* 0x000fe40007ffe0ff */
[----:B------:R-:W1:Y:S01]  /*2b10*/  SHFL.DOWN PT, R0, R5, 0x8, R4 ;  /* 0x0900000005007989 */ /* 0x000e6200000e0004 */
[----:B------:R-:W-:-:S04]  /*2b20*/  @!P1 SHF.R.U32.HI R2, RZ, 0x3, R9 ;  /* 0x00000003ff029819 */ /* 0x000fc80000011609 */
[----:B------:R-:W-:-:S04]  /*2b30*/  @!P1 LOP3.LUT R2, R2, 0x7c, RZ, 0xc0, !PT ;  /* 0x0000007c02029812 */ /* 0x000fc800078ec0ff */
[----:B-1----:R-:W-:Y:S01]  /*2b40*/  @!P0 FADD R5, R5, R0 ;  /* 0x0000000005058221 */ /* 0x002fe20000000000 */
[----:B------:R-:W-:Y:S02]  /*2b50*/  ISETP.GT.AND P0, PT, R3, R4, PT ;  /* 0x000000040300720c */ /* 0x000fe40003f04270 */
[----:B------:R-:W-:Y:S02]  /*2b60*/  @!P1 MOV R3, 0x400 ;  /* 0x0000040000039802 */ /* 0x000fe40000000f00 */
[----:B------:R-:W1:Y:S02]  /*2b70*/  SHFL.DOWN PT, R0, R5, 0x10, R4 ;  /* 0x0a00000005007989 */ /* 0x000e6400000e0004 */
[----:B0-----:R-:W-:-:S04]  /*2b80*/  @!P1 LEA R3, R6, R3, 0x18 ;  /* 0x0000000306039211 */ /* 0x001fc800078ec0ff */
[----:B------:R-:W-:-:S03]  /*2b90*/  @!P1 IADD3 R3, PT, PT, R2, R3, RZ ;  /* 0x0000000302039210 */ /* 0x000fc60007ffe0ff */
[----:B-1----:R-:W-:Y:S01]  /*2ba0*/  @!P0 FADD R5, R5, R0 ;  /* 0x0000000005058221 */ /* 0x002fe20000000000 */
        /* <DEDUP_REMOVED lines=12> */
[----:B-1----:R-:W0:Y:S04]  /*2c70*/  LDS R3, [UR4+0xc] ;  /* 0x00000c04ff037984 */ /* 0x002e280008000800 */
        /* <DEDUP_REMOVED lines=13> */
.L_x_32:
[----:B------:R-:W0:Y:S01]  /*2d50*/  S2R R8, SR_TID.X ;  /* 0x0000000000087919 */ /* 0x000e220000002100 */
[----:B------:R-:W0:Y:S02]  /*2d60*/  LDC.64 R2, c[0x0][0x380] ;  /* 0x0000e000ff027b82 */ /* 0x000e240000000a00 */
[----:B0-----:R-:W-:-:S05]  /*2d70*/  IMAD.WIDE.U32 R2, R8, 0x4, R2 ;  /* 0x0000000408027825 */ /* 0x001fca00078e0002 */
[----:B------:R-:W2:Y:S04]  /*2d80*/  LDG.E.CONSTANT R19, desc[UR6][R2.64] ;  /* 0x0000000602137981 */ /* 0x000ea8000c1e9900 */
[----:B------:R-:W2:Y:S04]  /*2d90*/  LDG.E.CONSTANT R0, desc[UR6][R2.64+0x400] ;  /* 0x0004000602007981 */ /* 0x000ea8000c1e9900 */
[----:B------:R-:W3:Y:S04]  /*2da0*/  LDG.E.CONSTANT R4, desc[UR6][R2.64+0x800] ;  /* 0x0008000602047981 */ /* 0x000ee8000c1e9900 */
[----:B------:R-:W3:Y:S04]  /*2db0*/  LDG.E.CONSTANT R5, desc[UR6][R2.64+0xc00] ;  /* 0x000c000602057981 */ /* 0x000ee8000c1e9900 */
[----:B------:R-:W4:Y:S04]  /*2dc0*/  LDG.E.CONSTANT R6, desc[UR6][R2.64+0x1000] ;  /* 0x0010000602067981 */ /* 0x000f28000c1e9900 */
[----:B------:R-:W4:Y:S04]  /*2dd0*/  LDG.E.CONSTANT R7, desc[UR6][R2.64+0x1400] ;  /* 0x0014000602077981 */ /* 0x000f28000c1e9900 */
[----:B------:R-:W5:Y:S04]  /*2de0*/  LDG.E.CONSTANT R9, desc[UR6][R2.64+0x1800] ;  /* 0x0018000602097981 */ /* 0x000f68000c1e9900 */
        /* <DEDUP_REMOVED lines=8> */
[----:B------:R-:W5:Y:S01]  /*2e70*/  LDG.E.CONSTANT R18, desc[UR6][R2.64+0x3c00] ;  /* 0x003c000602127981 */ /* 0x000f62000c1e9900 */
[----:B------:R-:W-:Y:S01]  /*2e80*/  ISETP.GE.U32.AND P0, PT, R20, 0x2000, PT ;  /* 0x000020001400780c */ /* 0x000fe20003f06070 */
[----:B--2---:R-:W-:Y:S01]  /*2e90*/  FADD R0, R19, R0 ;  /* 0x0000000013007221 */ /* 0x004fe20000000000 */
[----:B---3--:R-:W-:-:S04]  /*2ea0*/  FADD R5, R4, R5 ;  /* 0x0000000504057221 */ /* 0x008fc80000000000 */
[----:B------:R-:W-:Y:S01]  /*2eb0*/  FADD R0, R0, R5 ;  /* 0x0000000500007221 */ /* 0x000fe20000000000 */
[----:B----4-:R-:W-:Y:S01]  /*2ec0*/  FADD R6, R6, R7 ;  /* 0x0000000706067221 */ /* 0x010fe20000000000 */
[----:B-----5:R-:W-:-:S04]  /*2ed0*/  FADD R9, R9, R10 ;  /* 0x0000000a09097221 */ /* 0x020fc80000000000 */
[----:B------:R-:W-:Y:S01]  /*2ee0*/  FADD R9, R6, R9 ;  /* 0x0000000906097221 */ /* 0x000fe20000000000 */
[----:B------:R-:W-:-:S03]  /*2ef0*/  FADD R11, R11, R12 ;  /* 0x0000000c0b0b7221 */ /* 0x000fc60000000000 */
[----:B------:R-:W-:Y:S01]  /*2f00*/  FADD R0, R0, R9 ;  /* 0x0000000900007221 */ /* 0x000fe20000000000 */
[----:B------:R-:W-:-:S04]  /*2f10*/  FADD R14, R13, R14 ;  /* 0x0000000e0d0e7221 */ /* 0x000fc80000000000 */
[----:B------:R-:W-:Y:S01]  /*2f20*/  FADD R11, R11, R14 ;  /* 0x0000000e0b0b7221 */ /* 0x000fe20000000000 */
[----:B------:R-:W-:Y:S01]  /*2f30*/  FADD R15, R15, R16 ;  /* 0x000000100f0f7221 */ /* 0x000fe20000000000 */
[----:B------:R-:W-:-:S04]  /*2f40*/  FADD R18, R17, R18 ;  /* 0x0000001211127221 */ /* 0x000fc80000000000 */
[----:B------:R-:W-:-:S04]  /*2f50*/  FADD R18, R15, R18 ;  /* 0x000000120f127221 */ /* 0x000fc80000000000 */
[----:B------:R-:W-:Y:S01]  /*2f60*/  FADD R5, R11, R18 ;  /* 0x000000120b057221 */ /* 0x000fe20000000000 */
[----:B------:R-:W-:-:S03]  /*2f70*/  HFMA2 R11, -RZ, RZ, 0, 0.00048828125 ;  /* 0x00001000ff0b7431 */ /* 0x000fc600000001ff */
[----:B------:R-:W-:Y:S01]  /*2f80*/  FADD R0, R0, R5 ;  /* 0x0000000500007221 */ /* 0x000fe20000000000 */
[----:B------:R-:W-:Y:S06]  /*2f90*/  @!P0 BRA `(.L_x_46) ;  /* 0x0000000000ac8947 */ /* 0x000fec0003800000 */
[----:B------:R-:W0:Y:S01]  /*2fa0*/  LDC R7, c[0x0][0x390] ;  /* 0x0000e400ff077b82 */ /* 0x000e220000000800 */
[----:B------:R-:W-:Y:S02]  /*2fb0*/  IADD3 R6, PT, PT, R20, -0x1000, RZ ;  /* 0xfffff00014067810 */ /* 0x000fe40007ffe0ff */
[----:B------:R-:W-:-:S07]  /*2fc0*/  MOV R11, 0x1000 ;  /* 0x00001000000b7802 */ /* 0x000fce0000000f00 */
.L_x_48:
[----:B------:R-:W-:-:S05]  /*2fd0*/  IMAD.WIDE R4, R11, 0x4, R2 ;  /* 0x000000040b047825 */ /* 0x000fca00078e0202 */
[----:B------:R-:W2:Y:S04]  /*2fe0*/  LDG.E.CONSTANT R20, desc[UR6][R4.64+0x400] ;  /* 0x0004000604147981 */ /* 0x000ea8000c1e9900 */
[----:B------:R-:W2:Y:S04]  /*2ff0*/  LDG.E.CONSTANT R21, desc[UR6][R4.64+0x800] ;  /* 0x0008000604157981 */ /* 0x000ea8000c1e9900 */
        /* <DEDUP_REMOVED lines=13> */
[----:B------:R1:W5:Y:S01]  /*30d0*/  LDG.E.CONSTANT R18, desc[UR6][R4.64+0x3c00] ;  /* 0x003c000604127981 */ /* 0x000362000c1e9900 */
[----:B--2---:R-:W-:Y:S01]  /*30e0*/  FADD R21, R20, R21 ;  /* 0x0000001514157221 */ /* 0x004fe20000000000 */
[----:B0-----:R-:W-:-:S05]  /*30f0*/  MOV R20, R7 ;  /* 0x0000000700147202 */ /* 0x001fca0000000f00 */
[----:B-1----:R-:W-:Y:S02]  /*3100*/  IMAD.IADD R4, R20, 0x1, -R11 ;  /* 0x0000000114047824 */ /* 0x002fe400078e0a0b */
[----:B---3--:R-:W-:-:S03]  /*3110*/  FADD R0, R19, R0 ;  /* 0x0000000013007221 */ /* 0x008fc60000000000 */
[----:B------:R-:W-:Y:S01]  /*3120*/  ISETP.GE.AND P0, PT, R4, 0x1000, PT ;  /* 0x000010000400780c */ /* 0x000fe20003f06270 */
[----:B----4-:R-:W-:Y:S01]  /*3130*/  FADD R22, R22, R23 ;  /* 0x0000001716167221 */ /* 0x010fe20000000000 */
[----:B------:R-:W-:Y:S01]  /*3140*/  FADD R0, R0, R21 ;  /* 0x0000001500007221 */ /* 0x000fe20000000000 */
[----:B-----5:R-:W-:-:S04]  /*3150*/  FADD R25, R24, R25 ;  /* 0x0000001918197221 */ /* 0x020fc80000000000 */
[----:B------:R-:W-:Y:S01]  /*3160*/  FADD R25, R22, R25 ;  /* 0x0000001916197221 */ /* 0x000fe20000000000 */
[----:B------:R-:W-:Y:S01]  /*3170*/  FADD R16, R16, R17 ;  /* 0x0000001110107221 */ /* 0x000fe20000000000 */
[----:B------:R-:W-:-:S04]  /*3180*/  FADD R15, R15, R10 ;  /* 0x0000000a0f0f7221 */ /* 0x000fc80000000000 */
[----:B------:R-:W-:Y:S01]  /*3190*/  FADD R15, R16, R15 ;  /* 0x0000000f100f7221 */ /* 0x000fe20000000000 */
[----:B------:R-:W-:Y:S01]  /*31a0*/  FADD R9, R14, R9 ;  /* 0x000000090e097221 */ /* 0x000fe20000000000 */
[----:B------:R-:W-:-:S04]  /*31b0*/  FADD R12, R13, R12 ;  /* 0x0000000c0d0c7221 */ /* 0x000fc80000000000 */
[----:B------:R-:W-:Y:S01]  /*31c0*/  FADD R12, R9, R12 ;  /* 0x0000000c090c7221 */ /* 0x000fe20000000000 */
[----:B------:R-:W-:-:S03]  /*31d0*/  FADD R0, R0, R25 ;  /* 0x0000001900007221 */ /* 0x000fc60000000000 */
[----:B------:R-:W-:-:S04]  /*31e0*/  FADD R15, R15, R12 ;  /* 0x0000000c0f0f7221 */ /* 0x000fc80000000000 */
[----:B------:R-:W-:-:S04]  /*31f0*/  FADD R15, R0, R15 ;  /* 0x0000000f000f7221 */ /* 0x000fc80000000000 */
[----:B------:R-:W-:Y:S01]  /*3200*/  FADD R0, R18, R15 ;  /* 0x0000000f12007221 */ /* 0x000fe20000000000 */
[----:B------:R-:W-:Y:S06]  /*3210*/  @!P0 BRA `(.L_x_47) ;  /* 0x0000000800308947 */ /* 0x000fec0003800000 */
[----:B------:R-:W-:-:S04]  /*3220*/  IADD3 R11, PT, PT, R11, 0x1000, RZ ;  /* 0x000010000b0b7810 */ /* 0x000fc80007ffe0ff */
[----:B------:R-:W-:-:S13]  /*3230*/  ISETP.GT.AND P0, PT, R11, R6, PT ;  /* 0x000000060b00720c */ /* 0x000fda0003f04270 */
[----:B------:R-:W-:Y:S05]  /*3240*/  @!P0 BRA `(.L_x_48) ;  /* 0xfffffffc00608947 */ /* 0x000fea000383ffff */
.L_x_46:
[----:B------:R-:W-:-:S13]  /*3250*/  ISETP.GE.AND P0, PT, R11, R20, PT ;  /* 0x000000140b00720c */ /* 0x000fda0003f06270 */
[----:B------:R-:W-:Y:S05]  /*3260*/  @P0 BRA `(.L_x_47) ;  /* 0x00000008001c0947 */ /* 0x000fea0003800000 */
[----:B------:R-:W-:Y:S01]  /*3270*/  IADD3 R9, PT, PT, -R11, R20, RZ ;  /* 0x000000140b097210 */ /* 0x000fe20007ffe1ff */
[----:B------:R-:W-:Y:S03]  /*3280*/  BSSY.RECONVERGENT B1, `(.L_x_47) ;  /* 0x0000085000017945 */ /* 0x000fe60003800200 */
        /* <DEDUP_REMOVED lines=16> */
.L_x_52:
        /* <DEDUP_REMOVED lines=8> */
.L_x_51:
[----:B------:R-:W-:Y:S05]  /*3410*/  BSYNC.RECONVERGENT B2 ;  /* 0x0000000000027941 */ /* 0x000fea0003800200 */
.L_x_50:
[----:B------:R-:W-:Y:S05]  /*3420*/  @!P1 BRA `(.L_x_49) ;  /* 0x0000000400a89947 */ /* 0x000fea0003800000 */
[----:B------:R-:W0:Y:S01]  /*3430*/  LDCU.64 UR4, c[0x0][0x380] ;  /* 0x00007000ff0477ac */ /* 0x000e220008000a00 */
[----:B------:R-:W-:Y:S01]  /*3440*/  IADD3 R5, PT, PT, R9, -R10, RZ ;  /* 0x8000000a09057210 */ /* 0x000fe20007ffe0ff */
[----:B------:R-:W-:Y:S01]  /*3450*/  BSSY.RECONVERGENT B2, `(.L_x_53) ;  /* 0x000003b000027945 */ /* 0x000fe20003800200 */
[CC--:B------:R-:W-:Y:S02]  /*3460*/  IADD3 R3, P0, PT, R10.reuse, R11.reuse, RZ ;  /* 0x0000000b0a037210 */ /* 0x0c0fe40007f1e0ff */
[----:B------:R-:W-:Y:S02]  /*3470*/  ISETP.GT.AND P1, PT, R5, 0xc00, PT ;  /* 0x00000c000500780c */ /* 0x000fe40003f24270 */
[----:B------:R-:W-:Y:S01]  /*3480*/  IADD3 R11, PT, PT, R10, R11, RZ ;  /* 0x0000000b0a0b7210 */ /* 0x000fe20007ffe0ff */
[----:B------:R-:W-:Y:S01]  /*3490*/  IMAD.X R4, RZ, RZ, RZ, P0 ;  /* 0x000000ffff047224 */ /* 0x000fe200000e06ff */
[----:B0-----:R-:W-:-:S04]  /*34a0*/  LEA R2, P0, R3, UR4, 0x2 ;  /* 0x0000000403027c11 */ /* 0x001fc8000f8010ff */
[----:B------:R-:W-:Y:S02]  /*34b0*/  LEA.HI.X R3, R3, UR5, R4, 0x2, P0 ;  /* 0x0000000503037c11 */ /* 0x000fe400080f1404 */
[----:B------:R-:W-:-:S04]  /*34c0*/  IADD3 R2, P0, PT, R2, 0x800, RZ ;  /* 0x0000080002027810 */ /* 0x000fc80007f1e0ff */
[----:B------:R-:W-:Y:S02]  /*34d0*/  IADD3.X R3, PT, PT, RZ, R3, RZ, P0, !PT ;  /* 0x00000003ff037210 */ /* 0x000fe400007fe4ff */
[----:B------:R-:W-:Y:S01]  /*34e0*/  PLOP3.LUT P0, PT, PT, PT, PT, 0x80, 0x8 ;  /* 0x000000000008781c */ /* 0x000fe20003f0f070 */
[----:B------:R-:W-:-:S12]  /*34f0*/  @!P1 BRA `(.L_x_54) ;  /* 0x0000000000c09947 */ /* 0x000fd80003800000 */
[----:B------:R-:W-:Y:S02]  /*3500*/  PLOP3.LUT P0, PT, PT, PT, PT, 0x8, 0x80 ;  /* 0x000000000080781c */ /* 0x000fe40003f0e170 */
[----:B------:R-:W-:-:S11]  /*3510*/  IADD3 R13, PT, PT, R9, -0xc00, RZ ;  /* 0xfffff400090d7810 */ /* 0x000fd60007ffe0ff */
.L_x_55:
[----:B------:R-:W0:Y:S01]  /*3520*/  LDC.64 R4, c[0x0][0x380] ;  /* 0x0000e000ff047b82 */ /* 0x000e220000000a00 */
[----:B------:R-:W2:Y:S01]  /*3530*/  LDG.E.CONSTANT R12, desc[UR6][R2.64+-0x400] ;  /* 0xfffc0006020c7981 */ /* 0x000ea2000c1e9900 */
[----:B------:R-:W-:-:S03]  /*3540*/  IADD3 R25, PT, PT, R11, 0x400, RZ ;  /* 0x000004000b197810 */ /* 0x000fc60007ffe0ff */
[----:B------:R-:W3:Y:S04]  /*3550*/  LDG.E.CONSTANT R20, desc[UR6][R2.64] ;  /* 0x0000000602147981 */ /* 0x000ee8000c1e9900 */
[----:B------:R-:W4:Y:S01]  /*3560*/  LDG.E.CONSTANT R19, desc[UR6][R2.64+0x400] ;  /* 0x0004000602137981 */ /* 0x000f22000c1e9900 */
[----:B------:R-:W-:-:S03]  /*3570*/  IADD3 R7, PT, PT, R11, 0x800, RZ ;  /* 0x000008000b077810 */ /* 0x000fc60007ffe0ff */
[----:B------:R-:W5:Y:S04]  /*3580*/  LDG.E.CONSTANT R17, desc[UR6][R2.64+0xc00] ;  /* 0x000c000602117981 */ /* 0x000f68000c1e9900 */
[----:B------:R-:W5:Y:S01]  /*3590*/  LDG.E.CONSTANT R16, desc[UR6][R2.64+0x1000] ;  /* 0x0010000602107981 */ /* 0x000f62000c1e9900 */
[----:B------:R-:W-:-:S03]  /*35a0*/  IADD3 R23, PT, PT, R11, 0xc00, RZ ;  /* 0x00000c000b177810 */ /* 0x000fc60007ffe0ff */
[----:B------:R-:W5:Y:S01]  /*35b0*/  LDG.E.CONSTANT R22, desc[UR6][R2.64+0x1c00] ;  /* 0x001c000602167981 */ /* 0x000f62000c1e9900 */
[----:B0-----:R-:W-:-:S03]  /*35c0*/  IMAD.WIDE.U32 R14, R11, 0x4, R4 ;  /* 0x000000040b0e7825 */ /* 0x001fc600078e0004 */
[----:B------:R-:W5:Y:S04]  /*35d0*/  LDG.E.CONSTANT R21, desc[UR6][R2.64+0x2000] ;  /* 0x0020000602157981 */ /* 0x000f68000c1e9900 */
[----:B------:R-:W5:Y:S04]  /*35e0*/  LDG.E.CONSTANT R26, desc[UR6][R2.64+0x3000] ;  /* 0x00300006021a7981 */ /* 0x000f68000c1e9900 */
[----:B------:R-:W2:Y:S01]  /*35f0*/  LDG.E.CONSTANT R15, desc[UR6][R14.64] ;  /* 0x000000060e0f7981 */ /* 0x000ea2000c1e9900 */
[----:B------:R-:W-:-:S05]  /*3600*/  IMAD.WIDE.U32 R24, R25, 0x4, R4 ;  /* 0x0000000419187825 */ /* 0x000fca00078e0004 */
[----:B------:R-:W5:Y:S01]  /*3610*/  LDG.E.CONSTANT R18, desc[UR6][R24.64] ;  /* 0x0000000618127981 */ /* 0x000f62000c1e9900 */
[----:B------:R-:W-:-:S03]  /*3620*/  IMAD.WIDE.U32 R6, R7, 0x4, R4 ;  /* 0x0000000407067825 */ /* 0x000fc600078e0004 */
        /* <DEDUP_REMOVED lines=8> */
[----:B------:R-:W-:Y:S01]  /*36b0*/  ISETP.GE.AND P1, PT, R10, R13, PT ;  /* 0x0000000d0a00720c */ /* 0x000fe20003f26270 */
[----:B------:R-:W-:Y:S01]  /*36c0*/  VIADD R11, R11, 0x1000 ;  /* 0x000010000b0b7836 */ /* 0x000fe20000000000 */
[----:B0-----:R-:W-:-:S04]  /*36d0*/  IADD3 R2, P2, PT, R2, 0x4000, RZ ;  /* 0x0000400002027810 */ /* 0x001fc80007f5e0ff */
        /* <DEDUP_REMOVED lines=18> */
.L_x_54:
[----:B------:R-:W-:Y:S05]  /*3800*/  BSYNC.RECONVERGENT B2 ;  /* 0x0000000000027941 */ /* 0x000fea0003800200 */
.L_x_53:
[----:B------:R-:W-:Y:S01]  /*3810*/  IADD3 R4, PT, PT, R9, -R10, RZ ;  /* 0x8000000a09047210 */ /* 0x000fe20007ffe0ff */
[----:B------:R-:W-:Y:S03]  /*3820*/  BSSY.RECONVERGENT B2, `(.L_x_56) ;  /* 0x000001e000027945 */ /* 0x000fe60003800200 */
[----:B------:R-:W-:-:S13]  /*3830*/  ISETP.GT.AND P1, PT, R4, 0x400, PT ;  /* 0x000004000400780c */ /* 0x000fda0003f24270 */
[----:B------:R-:W-:Y:S05]  /*3840*/  @!P1 BRA `(.L_x_57) ;  /* 0x00000000006c9947 */ /* 0x000fea0003800000 */
[----:B------:R-:W0:Y:S01]  /*3850*/  LDC.64 R6, c[0x0][0x380] ;  /* 0x0000e000ff067b82 */ /* 0x000e220000000a00 */
[----:B------:R-:W2:Y:S01]  /*3860*/  LDG.E.CONSTANT R13, desc[UR6][R2.64+-0x400] ;  /* 0xfffc0006020d7981 */ /* 0x000ea2000c1e9900 */
[----:B------:R-:W-:-:S03]  /*3870*/  IADD3 R17, PT, PT, R11, 0x400, RZ ;  /* 0x000004000b117810 */ /* 0x000fc60007ffe0ff */
[----:B------:R-:W3:Y:S04]  /*3880*/  LDG.E.CONSTANT R15, desc[UR6][R2.64] ;  /* 0x00000006020f7981 */ /* 0x000ee8000c1e9900 */
[----:B------:R-:W4:Y:S04]  /*3890*/  LDG.E.CONSTANT R19, desc[UR6][R2.64+0xc00] ;  /* 0x000c000602137981 */ /* 0x000f28000c1e9900 */
[----:B------:R-:W5:Y:S04]  /*38a0*/  LDG.E.CONSTANT R21, desc[UR6][R2.64+0x1000] ;  /* 0x0010000602157981 */ /* 0x000f68000c1e9900 */
[----:B------:R-:W5:Y:S01]  /*38b0*/  LDG.E.CONSTANT R23, desc[UR6][R2.64+0x1400] ;  /* 0x0014000602177981 */ /* 0x000f62000c1e9900 */
[----:B0-----:R-:W-:-:S06]  /*38c0*/  IMAD.WIDE.U32 R4, R11, 0x4, R6 ;  /* 0x000000040b047825 */ /* 0x001fcc00078e0006 */
[----:B------:R0:W2:Y:S01]  /*38d0*/  LDG.E.CONSTANT R5, desc[UR6][R4.64] ;  /* 0x0000000604057981 */ /* 0x0000a2000c1e9900 */
[----:B------:R-:W-:-:S03]  /*38e0*/  IMAD.WIDE.U32 R6, R17, 0x4, R6 ;  /* 0x0000000411067825 */ /* 0x000fc600078e0006 */
[----:B------:R1:W4:Y:S04]  /*38f0*/  LDG.E.CONSTANT R17, desc[UR6][R2.64+0x400] ;  /* 0x0004000602117981 */ /* 0x000328000c1e9900 */
[----:B------:R-:W5:Y:S01]  /*3900*/  LDG.E.CONSTANT R7, desc[UR6][R6.64] ;  /* 0x0000000606077981 */ /* 0x000f62000c1e9900 */
[----:B0-----:R-:W-:Y:S02]  /*3910*/  IADD3 R4, P1, PT, R2, 0x2000, RZ ;  /* 0x0000200002047810 */ /* 0x001fe40007f3e0ff */
[----:B------:R-:W-:Y:S02]  /*3920*/  PLOP3.LUT P0, PT, PT, PT, PT, 0x8, 0x80 ;  /* 0x000000000080781c */ /* 0x000fe40003f0e170 */
[----:B------:R-:W-:Y:S02]  /*3930*/  IADD3 R10, PT, PT, R10, 0x800, RZ ;  /* 0x000008000a0a7810 */ /* 0x000fe40007ffe0ff */
[----:B------:R-:W-:-:S02]  /*3940*/  IADD3 R11, PT, PT, R11, 0x800, RZ ;  /* 0x000008000b0b7810 */ /* 0x000fc40007ffe0ff */
[----:B-1----:R-:W-:Y:S01]  /*3950*/  MOV R2, R4 ;  /* 0x0000000400027202 */ /* 0x002fe20000000f00 */
[----:B--2---:R-:W-:-:S04]  /*3960*/  FADD R0, R0, R5 ;  /* 0x0000000500007221 */ /* 0x004fc80000000000 */
[----:B------:R-:W-:-:S04]  /*3970*/  FADD R0, R0, R13 ;  /* 0x0000000d00007221 */ /* 0x000fc80000000000 */
[----:B---3--:R-:W-:-:S04]  /*3980*/  FADD R0, R0, R15 ;  /* 0x0000000f00007221 */ /* 0x008fc80000000000 */
[----:B----4-:R-:W-:-:S04]  /*3990*/  FADD R0, R0, R17 ;  /* 0x0000001100007221 */ /* 0x010fc80000000000 */
[----:B-----5:R-:W-:-:S04]  /*39a0*/  FADD R0, R0, R7 ;  /* 0x0000000700007221 */ /* 0x020fc80000000000 */
[----:B------:R-:W-:Y:S01]  /*39b0*/  FADD R0, R0, R19 ;  /* 0x0000001300007221 */ /* 0x000fe20000000000 */
[----:B------:R-:W-:-:S03]  /*39c0*/  IADD3.X R5, PT, PT, RZ, R3, RZ, P1, !PT ;  /* 0x00000003ff057210 */ /* 0x000fc60000ffe4ff */
[----:B------:R-:W-:Y:S01]  /*39d0*/  FADD R0, R0, R21 ;  /* 0x0000001500007221 */ /* 0x000fe20000000000 */
[----:B------:R-:W-:-:S03]  /*39e0*/  MOV R3, R5 ;  /* 0x0000000500037202 */ /* 0x000fc60000000f00 */
[----:B------:R-:W-:-:S07]  /*39f0*/  FADD R0, R0, R23 ;  /* 0x0000001700007221 */ /* 0x000fce0000000000 */
.L_x_57:
[----:B------:R-:W-:Y:S05]  /*3a00*/  BSYNC.RECONVERGENT B2 ;  /* 0x0000000000027941 */ /* 0x000fea0003800200 */
.L_x_56:
[----:B------:R-:W-:-:S13]  /*3a10*/  ISETP.LT.OR P0, PT, R10, R9, P0 ;  /* 0x000000090a00720c */ /* 0x000fda0000701670 */
[----:B------:R-:W-:Y:S05]  /*3a20*/  @!P0 BRA `(.L_x_49) ;  /* 0x0000000000288947 */ /* 0x000fea0003800000 */
[----:B------:R-:W0:Y:S01]  /*3a30*/  LDC.64 R4, c[0x0][0x380] ;  /* 0x0000e000ff047b82 */ /* 0x000e220000000a00 */
[----:B------:R-:W2:Y:S04]  /*3a40*/  LDG.E.CONSTANT R7, desc[UR6][R2.64+-0x400] ;  /* 0xfffc000602077981 */ /* 0x000ea8000c1e9900 */
[----:B------:R-:W3:Y:S01]  /*3a50*/  LDG.E.CONSTANT R9, desc[UR6][R2.64] ;  /* 0x0000000602097981 */ /* 0x000ee2000c1e9900 */
[----:B0-----:R-:W-:-:S03]  /*3a60*/  IMAD.WIDE.U32 R4, R11, 0x4, R4 ;  /* 0x000000040b047825 */ /* 0x001fc600078e0004 */
[----:B------:R-:W4:Y:S04]  /*3a70*/  LDG.E.CONSTANT R11, desc[UR6][R2.64+0x400] ;  /* 0x00040006020b7981 */ /* 0x000f28000c1e9900 */
[----:B------:R-:W5:Y:S02]  /*3a80*/  LDG.E.CONSTANT R5, desc[UR6][R4.64] ;  /* 0x0000000604057981 */ /* 0x000f64000c1e9900 */
[----:B-----5:R-:W-:-:S04]  /*3a90*/  FADD R0, R0, R5 ;  /* 0x0000000500007221 */ /* 0x020fc80000000000 */
[----:B--2---:R-:W-:-:S04]  /*3aa0*/  FADD R0, R0, R7 ;  /* 0x0000000700007221 */ /* 0x004fc80000000000 */
[----:B---3--:R-:W-:-:S04]  /*3ab0*/  FADD R0, R0, R9 ;  /* 0x0000000900007221 */ /* 0x008fc80000000000 */
[----:B----4-:R-:W-:-:S07]  /*3ac0*/  FADD R0, R0, R11 ;  /* 0x0000000b00007221 */ /* 0x010fce0000000000 */
.L_x_49:
[----:B------:R-:W-:Y:S05]  /*3ad0*/  BSYNC.RECONVERGENT B1 ;  /* 0x0000000000017941 */ /* 0x000fea0003800200 */
.L_x_47:
[----:B------:R-:W0:Y:S01]  /*3ae0*/  S2R R6, SR_LANEID ;  /* 0x0000000000067919 */ /* 0x000e220000000000 */
[----:B------:R-:W-:-:S05]  /*3af0*/  MOV R3, R0 ;  /* 0x0000000000037202 */ /* 0x000fca0000000f00 */
        /* <DEDUP_REMOVED lines=30> */
[----:B------:R-:W1:Y:S04]  /*3ce0*/  LDS R3, [UR4+0xc] ;  /* 0x00000c04ff037984 */ /* 0x000e680008000800 */
[----:B0-----:R-:W0:Y:S04]  /*3cf0*/  LDS.128 R4, [UR4+0x10] ;  /* 0x00001004ff047984 */ /* 0x001e280008000c00 */
[----:B------:R-:W2:Y:S01]  /*3d00*/  LDS.64 R8, [UR4+0x20] ;  /* 0x00002004ff087984 */ /* 0x000ea20008000a00 */
[----:B-1----:R-:W-:-:S04]  /*3d10*/  FADD R3, R0, R3 ;  /* 0x0000000300037221 */ /* 0x002fc80000000000 */
[----:B0-----:R-:W-:-:S04]  /*3d20*/  FADD R4, R3, R4 ;  /* 0x0000000403047221 */ /* 0x001fc80000000000 */
[----:B------:R-:W-:-:S04]  /*3d30*/  FADD R5, R4, R5 ;  /* 0x0000000504057221 */ /* 0x000fc80000000000 */
[----:B------:R-:W-:-:S04]  /*3d40*/  FADD R6, R5, R6 ;  /* 0x0000000605067221 */ /* 0x000fc80000000000 */
[----:B------:R-:W-:-:S04]  /*3d50*/  FADD R7, R6, R7 ;  /* 0x0000000706077221 */ /* 0x000fc80000000000 */
[----:B--2---:R-:W-:-:S04]  /*3d60*/  FADD R8, R7, R8 ;  /* 0x0000000807087221 */ /* 0x004fc80000000000 */
[----:B------:R-:W-:-:S07]  /*3d70*/  FADD R0, R8, R9 ;  /* 0x0000000908007221 */ /* 0x000fce0000000000 */
.L_x_19:
[----:B------:R-:W-:Y:S05]  /*3d80*/  BSYNC.RECONVERGENT B0 ;  /* 0x0000000000007941 */ /* 0x000fea0003800200 */
.L_x_3:
[----:B------:R-:W-:Y:S05]  /*3d90*/  @P0 EXIT ;  /* 0x000000000000094d */ /* 0x000fea0003800000 */
[----:B01234-:R-:W0:Y:S01]  /*3da0*/  LDC.64 R2, c[0x0][0x388] ;  /* 0x0000e200ff027b82 */ /* 0x01fe220000000a00 */
[----:B------:R-:W1:Y:S02]  /*3db0*/  LDCU UR4, c[0x0][0x398] ;  /* 0x00007300ff0477ac */ /* 0x000e640008000800 */
[----:B-1----:R-:W-:-:S05]  /*3dc0*/  FADD R5, R0, UR4 ;  /* 0x0000000400057e21 */ /* 0x002fca0008000000 */
[----:B0-----:R-:W-:Y:S01]  /*3dd0*/  STG.E desc[UR6][R2.64], R5 ;  /* 0x0000000502007986 */ /* 0x001fe2000c101906 */
[----:B------:R-:W-:Y:S05]  /*3de0*/  EXIT ;  /* 0x000000000000794d */ /* 0x000fea0003800000 */
.L_x_58:
        /* <DEDUP_REMOVED lines=9> */
.L_x_239:


//--------------------- .text._ZN3cub18CUB_300001_SM_10006detail6reduce18DeviceReduceKernelINS2_10policy_hubIfyN4cuda3std3__44plusIfEEE10Policy1000EN6thrust24THRUST_300001_SM_1000_NS6detail15normal_iteratorINSD_10device_ptrIfEEEEyS9_f6squareEEvT0_PT3_T1_NS0_13GridEvenShareISN_EET2_T4_ --------------------------
	.section	.text._ZN3cub18CUB_300001_SM_10006detail6reduce18DeviceReduceKernelINS2_10policy_hubIfyN4cuda3std3__44plusIfEEE10Policy1000EN6thrust24THRUST_300001_SM_1000_NS6detail15normal_iteratorINSD_10device_ptrIfEEEEyS9_f6squareEEvT0_PT3_T1_NS0_13GridEvenShareISN_EET2_T4_,"ax",@progbits
	.align	128
        .global         _ZN3cub18CUB_300001_SM_10006detail6reduce18DeviceReduceKernelINS2_10policy_hubIfyN4cuda3std3__44plusIfEEE10Policy1000EN6thrust24THRUST_300001_SM_1000_NS6detail15normal_iteratorINSD_10device_ptrIfEEEEyS9_f6squareEEvT0_PT3_T1_NS0_13GridEvenShareISN_EET2_T4_
        .type           _ZN3cub18CUB_300001_SM_10006detail6reduce18DeviceReduceKernelINS2_10policy_hubIfyN4cuda3std3__44plusIfEEE10Policy1000EN6thrust24THRUST_300001_SM_1000_NS6detail15normal_iteratorINSD_10device_ptrIfEEEEyS9_f6squareEEvT0_PT3_T1_NS0_13GridEvenShareISN_EET2_T4_,@function
        .size           _ZN3cub18CUB_300001_SM_10006detail6reduce18DeviceReduceKernelINS2_10policy_hubIfyN4cuda3std3__44plusIfEEE10Policy1000EN6thrust24THRUST_300001_SM_1000_NS6detail15normal_iteratorINSD_10device_ptrIfEEEEyS9_f6squareEEvT0_PT3_T1_NS0_13GridEvenShareISN_EET2_T4_,(.L_x_240 - _ZN3cub18CUB_300001_SM_10006detail6reduce18DeviceReduceKernelINS2_10policy_hubIfyN4cuda3std3__44plusIfEEE10Policy1000EN6thrust24THRUST_300001_SM_1000_NS6detail15normal_iteratorINSD_10device_ptrIfEEEEyS9_f6squareEEvT0_PT3_T1_NS0_13GridEvenShareISN_EET2_T4_)
        .other          _ZN3cub18CUB_300001_SM_10006detail6reduce18DeviceReduceKernelINS2_10policy_hubIfyN4cuda3std3__44plusIfEEE10Policy1000EN6thrust24THRUST_300001_SM_1000_NS6detail15normal_iteratorINSD_10device_ptrIfEEEEyS9_f6squareEEvT0_PT3_T1_NS0_13GridEvenShareISN_EET2_T4_,@"STO_CUDA_ENTRY STV_DEFAULT"
_ZN3cub18CUB_300001_SM_10006detail6reduce18DeviceReduceKernelINS2_10policy_hubIfyN4cuda3std3__44plusIfEEE10Policy1000EN6thrust24THRUST_300001_SM_1000_NS6detail15normal_iteratorINSD_10device_ptrIfEEEEyS9_f6squareEEvT0_PT3_T1_NS0_13GridEvenShareISN_EET2_T4_:
.text._ZN3cub18CUB_300001_SM_10006detail6reduce18DeviceReduceKernelINS2_10policy_hubIfyN4cuda3std3__44plusIfEEE10Policy1000EN6thrust24THRUST_300001_SM_1000_NS6detail15normal_iteratorINSD_10device_ptrIfEEEEyS9_f6squareEEvT0_PT3_T1_NS0_13GridEvenShareISN_EET2_T4_:
[----:B------:R-:W-:Y:S08]  /*0000*/  LDC R1, c[0x0][0x37c] ;  /* 0x0000df00ff017b82 */ /* 0x000ff00000000800 */
[----:B------:R-:W0:Y:S01]  /*0010*/  S2UR UR16, SR_CTAID.X ;  /* 0x00000000001079c3 */ /* 0x000e220000002500 */
[----:B------:R-:W1:Y:S01]  /*0020*/  LDCU.64 UR8, c[0x0][0x3b8] ;  /* 0x00007700ff0877ac */ /* 0x000e620008000a00 */
[----:B------:R-:W-:Y:S01]  /*0030*/  BSSY.RECONVERGENT B0, `(.L_x_59) ;  /* 0x0000234000007945 */ /* 0x000fe20003800200 */
[----:B------:R-:W2:Y:S01]  /*0040*/  LDCU UR5, c[0x0][0x3c0] ;  /* 0x00007800ff0577ac */ /* 0x000ea20008000800 */
[----:B------:R-:W3:Y:S01]  /*0050*/  LDCU.64 UR14, c[0x0][0x358] ;  /* 0x00006b00ff0e77ac */ /* 0x000ee20008000a00 */
[----:B-1----:R-:W-:Y:S01]  /*0060*/  MOV R0, UR8 ;  /* 0x0000000800007c02 */ /* 0x002fe20008000f00 */
[----:B------:R-:W-:Y:S01]  /*0070*/  IMAD.U32 R3, RZ, RZ, UR9 ;  /* 0x00000009ff037e24 */ /* 0x000fe2000f8e00ff */
[----:B--2---:R-:W-:-:S02]  /*0080*/  USHF.L.U32 UR5, UR5, 0xc, URZ ;  /* 0x0000000c05057899 */ /* 0x004fc400080006ff */
[----:B0-----:R-:W-:Y:S02]  /*0090*/  USHF.L.U32 UR6, UR16, 0xc, URZ ;  /* 0x0000000c10067899 */ /* 0x001fe400080006ff */
[----:B------:R-:W-:-:S04]  /*00a0*/  USHF.R.S32.HI UR4, URZ, 0x1f, UR5 ;  /* 0x0000001fff047899 */ /* 0x000fc80008011405 */
[----:B------:R-:W-:-:S04]  /*00b0*/  IADD3 R17, P1, PT, R0, -UR6, RZ ;  /* 0x8000000600117c10 */ /* 0x000fc8000ff3e0ff */
[----:B------:R-:W-:Y:S02]  /*00c0*/  ISETP.GT.U32.AND P0, PT, R17, 0xfff, PT ;  /* 0x00000fff1100780c */ /* 0x000fe40003f04070 */
[----:B------:R-:W-:-:S04]  /*00d0*/  IADD3.X R23, PT, PT, R3, -0x1, RZ, P1, !PT ;  /* 0xffffffff03177810 */ /* 0x000fc80000ffe4ff */
[----:B------:R-:W-:-:S13]  /*00e0*/  ISETP.GT.U32.AND.EX P0, PT, R23, RZ, PT, P0 ;  /* 0x000000ff1700720c */ /* 0x000fda0003f04100 */
[----:B---3--:R-:W-:Y:S05]  /*00f0*/  @P0 BRA `(.L_x_60) ;  /* 0x0000000c00c40947 */ /* 0x008fea0003800000 */
[----:B------:R-:W0:Y:S01]  /*0100*/  S2R R4, SR_TID.X ;  /* 0x0000000000047919 */ /* 0x000e220000002100 */
[----:B------:R-:W-:Y:S01]  /*0110*/  IADD3 R5, PT, PT, R0, -UR6, RZ ;  /* 0x8000000600057c10 */ /* 0x000fe2000fffe0ff */
[----:B------:R-:W-:Y:S01]  /*0120*/  BSSY.RECONVERGENT B1, `(.L_x_61) ;  /* 0x000000b000017945 */ /* 0x000fe20003800200 */
[----:B------:R-:W-:Y:S02]  /*0130*/  IMAD.MOV.U32 R7, RZ, RZ, RZ ;  /* 0x000000ffff077224 */ /* 0x000fe400078e00ff */
[----:B0-----:R-:W-:Y:S02]  /*0140*/  ISETP.GE.AND P0, PT, R4, R5, PT ;  /* 0x000000050400720c */ /* 0x001fe40003f06270 */
[----:B------:R-:W-:-:S11]  /*0150*/  MOV R6, R4 ;  /* 0x0000000400067202 */ /* 0x000fd60000000f00 */
[----:B------:R-:W-:Y:S05]  /*0160*/  @P0 BRA `(.L_x_62) ;  /* 0x0000000000180947 */ /* 0x000fea0003800000 */
[----:B------:R-:W0:Y:S01]  /*0170*/  LDC.64 R2, c[0x0][0x380] ;  /* 0x0000e000ff027b82 */ /* 0x000e220000000a00 */
[----:B------:R-:W-:-:S04]  /*0180*/  VIADD R7, R4, UR6 ;  /* 0x0000000604077c36 */ /* 0x000fc80008000000 */
[----:B0-----:R-:W-:-:S06]  /*0190*/  IMAD.WIDE.U32 R2, R7, 0x4, R2 ;  /* 0x0000000407027825 */ /* 0x001fcc00078e0002 */
[----:B------:R-:W2:Y:S01]  /*01a0*/  LDG.E R2, desc[UR14][R2.64] ;  /* 0x0000000e02027981 */ /* 0x000ea2000c1e1900 */
[----:B------:R-:W-:Y:S01]  /*01b0*/  IADD3 R6, PT, PT, R4, 0x100, RZ ;  /* 0x0000010004067810 */ /* 0x000fe20007ffe0ff */
[----:B--2---:R-:W-:-:S07]  /*01c0*/  FMUL R7, R2, R2 ;  /* 0x0000000202077220 */ /* 0x004fce0000400000 */
.L_x_62:
[----:B------:R-:W-:Y:S05]  /*01d0*/  BSYNC.RECONVERGENT B1 ;  /* 0x0000000000017941 */ /* 0x000fea0003800200 */
.L_x_61:
[----:B------:R-:W-:Y:S01]  /*01e0*/  ISETP.GE.AND P0, PT, R6, R5, PT ;  /* 0x000000050600720c */ /* 0x000fe20003f06270 */
[----:B------:R-:W-:-:S12]  /*01f0*/  BSSY.RECONVERGENT B1, `(.L_x_63) ;  /* 0x0000079000017945 */ /* 0x000fd80003800200 */
[----:B------:R-:W-:Y:S05]  /*0200*/  @P0 BRA `(.L_x_64) ;  /* 0x0000000400dc0947 */ /* 0x000fea0003800000 */
[----:B------:R-:W-:Y:S01]  /*0210*/  LOP3.LUT R3, RZ, R6, RZ, 0x33, !PT ;  /* 0x00000006ff037212 */ /* 0x000fe200078e33ff */
[----:B------:R-:W-:Y:S03]  /*0220*/  BSSY.RECONVERGENT B2, `(.L_x_65) ;  /* 0x0000037000027945 */ /* 0x000fe60003800200 */
[----:B------:R-:W-:-:S04]  /*0230*/  IADD3 R3, PT, PT, R0, -UR6, R3 ;  /* 0x8000000600037c10 */ /* 0x000fc8000fffe003 */
[C---:B------:R-:W-:Y:S02]  /*0240*/  ISETP.GE.U32.AND P1, PT, R3.reuse, 0xf00, PT ;  /* 0x00000f000300780c */ /* 0x040fe40003f26070 */
[----:B------:R-:W-:-:S04]  /*0250*/  LEA.HI R0, R3, 0x1, RZ, 0x18 ;  /* 0x0000000103007811 */ /* 0x000fc800078fc0ff */
[----:B------:R-:W-:-:S04]  /*0260*/  LOP3.LUT R21, R0, 0xf, RZ, 0xc0, !PT ;  /* 0x0000000f00157812 */ /* 0x000fc800078ec0ff */
[----:B------:R-:W-:-:S03]  /*0270*/  ISETP.NE.AND P0, PT, R21, RZ, PT ;  /* 0x000000ff1500720c */ /* 0x000fc60003f05270 */
[----:B------:R-:W-:Y:S10]  /*0280*/  @!P1 BRA `(.L_x_66) ;  /* 0x0000000000c09947 */ /* 0x000ff40003800000 */
[----:B------:R-:W0:Y:S01]  /*0290*/  LDCU.64 UR8, c[0x0][0x380] ;  /* 0x00007000ff0877ac */ /* 0x000e220008000a00 */
[----:B------:R-:W-:Y:S01]  /*02a0*/  IMAD.WIDE.U32 R2, R6, 0x4, RZ ;  /* 0x0000000406027825 */ /* 0x000fe200078e00ff */
[----:B------:R-:W-:Y:S01]  /*02b0*/  LOP3.LUT R9, R0, 0x1fffff0, RZ, 0xc0, !PT ;  /* 0x01fffff000097812 */ /* 0x000fe200078ec0ff */
[----:B------:R-:W-:-:S04]  /*02c0*/  UIMAD.WIDE.U32 UR4, UR16, 0x4000, URZ ;  /* 0x00004000100478a5 */ /* 0x000fc8000f8e00ff */
[----:B------:R-:W-:Y:S02]  /*02d0*/  IMAD.MOV R9, RZ, RZ, -R9 ;  /* 0x000000ffff097224 */ /* 0x000fe400078e0a09 */
[----:B------:R-:W-:Y:S02]  /*02e0*/  LOP3.LUT R2, R2, UR4, RZ, 0xfc, !PT ;  /* 0x0000000402027c12 */ /* 0x000fe4000f8efcff */
[----:B------:R-:W-:Y:S02]  /*02f0*/  LOP3.LUT R3, R3, UR5, RZ, 0xfc, !PT ;  /* 0x0000000503037c12 */ /* 0x000fe4000f8efcff */
[----:B0-----:R-:W-:-:S04]  /*0300*/  IADD3 R2, P1, PT, R2, UR8, RZ ;  /* 0x0000000802027c10 */ /* 0x001fc8000ff3e0ff */
[----:B------:R-:W-:-:S04]  /*0310*/  IADD3 R2, P2, PT, R2, 0x2000, RZ ;  /* 0x0000200002027810 */ /* 0x000fc80007f5e0ff */
[----:B------:R-:W-:-:S09]  /*0320*/  IADD3.X R3, PT, PT, RZ, UR9, R3, P2, P1 ;  /* 0x00000009ff037c10 */ /* 0x000fd200097e2403 */
.L_x_67:
[----:B------:R-:W2:Y:S04]  /*0330*/  LDG.E R20, desc[UR14][R2.64+-0x2000] ;  /* 0xffe0000e02147981 */ /* 0x000ea8000c1e1900 */
[----:B------:R-:W3:Y:S04]  /*0340*/  LDG.E R22, desc[UR14][R2.64+-0x1c00] ;  /* 0xffe4000e02167981 */ /* 0x000ee8000c1e1900 */
[----:B------:R-:W4:Y:S04]  /*0350*/  LDG.E R24, desc[UR14][R2.64+-0x1800] ;  /* 0xffe8000e02187981 */ /* 0x000f28000c1e1900 */
[----:B------:R-:W5:Y:S04]  /*0360*/  LDG.E R26, desc[UR14][R2.64+-0x1400] ;  /* 0xffec000e021a7981 */ /* 0x000f68000c1e1900 */
        /* <DEDUP_REMOVED lines=11> */
[----:B------:R0:W5:Y:S01]  /*0420*/  LDG.E R10, desc[UR14][R2.64+0x1c00] ;  /* 0x001c000e020a7981 */ /* 0x000162000c1e1900 */
[----:B------:R-:W-:-:S02]  /*0430*/  IADD3 R9, PT, PT, R9, 0x10, RZ ;  /* 0x0000001009097810 */ /* 0x000fc40007ffe0ff */
[----:B------:R-:W-:Y:S02]  /*0440*/  IADD3 R6, PT, PT, R6, 0x1000, RZ ;  /* 0x0000100006067810 */ /* 0x000fe40007ffe0ff */
[----:B------:R-:W-:Y:S02]  /*0450*/  ISETP.NE.AND P1, PT, R9, RZ, PT ;  /* 0x000000ff0900720c */ /* 0x000fe40003f25270 */
[----:B0-----:R-:W-:-:S05]  /*0460*/  IADD3 R2, P2, PT, R2, 0x4000, RZ ;  /* 0x0000400002027810 */ /* 0x001fca0007f5e0ff */
[----:B------:R-:W-:Y:S02]  /*0470*/  IMAD.X R3, RZ, RZ, R3, P2 ;  /* 0x000000ffff037224 */ /* 0x000fe400010e0603 */
[----:B--2---:R-:W-:-:S04]  /*0480*/  FFMA R7, R20, R20, R7 ;  /* 0x0000001414077223 */ /* 0x004fc80000000007 */
[----:B---3--:R-:W-:-:S04]  /*0490*/  FFMA R7, R22, R22, R7 ;  /* 0x0000001616077223 */ /* 0x008fc80000000007 */
[----:B----4-:R-:W-:-:S04]  /*04a0*/  FFMA R7, R24, R24, R7 ;  /* 0x0000001818077223 */ /* 0x010fc80000000007 */
[----:B-----5:R-:W-:-:S04]  /*04b0*/  FFMA R7, R26, R26, R7 ;  /* 0x0000001a1a077223 */ /* 0x020fc80000000007 */
[----:B------:R-:W-:-:S04]  /*04c0*/  FFMA R28, R28, R28, R7 ;  /* 0x0000001c1c1c7223 */ /* 0x000fc80000000007 */
        /* <DEDUP_REMOVED lines=10> */
[----:B------:R-:W-:Y:S01]  /*0570*/  FFMA R7, R10, R10, R11 ;  /* 0x0000000a0a077223 */ /* 0x000fe2000000000b */
[----:B------:R-:W-:Y:S06]  /*0580*/  @P1 BRA `(.L_x_67) ;  /* 0xfffffffc00681947 */ /* 0x000fec000383ffff */
.L_x_66:
[----:B------:R-:W-:Y:S05]  /*0590*/  BSYNC.RECONVERGENT B2 ;  /* 0x0000000000027941 */ /* 0x000fea0003800200 */
.L_x_65:
[----:B------:R-:W-:Y:S05]  /*05a0*/  @!P0 BRA `(.L_x_64) ;  /* 0x0000000000f48947 */ /* 0x000fea0003800000 */
[----:B------:R-:W-:Y:S01]  /*05b0*/  ISETP.GE.U32.AND P0, PT, R21, 0x8, PT ;  /* 0x000000081500780c */ /* 0x000fe20003f06070 */
[----:B------:R-:W-:Y:S01]  /*05c0*/  BSSY.RECONVERGENT B2, `(.L_x_68) ;  /* 0x000001a000027945 */ /* 0x000fe20003800200 */
[----:B------:R-:W-:-:S04]  /*05d0*/  LOP3.LUT R9, R0, 0x7, RZ, 0xc0, !PT ;  /* 0x0000000700097812 */ /* 0x000fc800078ec0ff */
[----:B------:R-:W-:-:S07]  /*05e0*/  ISETP.NE.AND P1, PT, R9, RZ, PT ;  /* 0x000000ff0900720c */ /* 0x000fce0003f25270 */
[----:B------:R-:W-:Y:S06]  /*05f0*/  @!P0 BRA `(.L_x_69) ;  /* 0x0000000000588947 */ /* 0x000fec0003800000 */
[----:B------:R-:W0:Y:S01]  /*0600*/  LDCU.64 UR4, c[0x0][0x380] ;  /* 0x00007000ff0477ac */ /* 0x000e220008000a00 */
[----:B------:R-:W-:-:S04]  /*0610*/  IADD3 R3, P0, PT, R6, UR6, RZ ;  /* 0x0000000606037c10 */ /* 0x000fc8000ff1e0ff */
[----:B------:R-:W-:Y:S02]  /*0620*/  LEA.HI.X.SX32 R8, R6, RZ, 0x1, P0 ;  /* 0x000000ff06087211 */ /* 0x000fe400000f0eff */
[----:B0-----:R-:W-:-:S04]  /*0630*/  LEA R2, P0, R3, UR4, 0x2 ;  /* 0x0000000403027c11 */ /* 0x001fc8000f8010ff */
[----:B------:R-:W-:-:S05]  /*0640*/  LEA.HI.X R3, R3, UR5, R8, 0x2, P0 ;  /* 0x0000000503037c11 */ /* 0x000fca00080f1408 */
[----:B------:R-:W2:Y:S04]  /*0650*/  LDG.E R8, desc[UR14][R2.64] ;  /* 0x0000000e02087981 */ /* 0x000ea8000c1e1900 */
[----:B------:R-:W3:Y:S04]  /*0660*/  LDG.E R10, desc[UR14][R2.64+0x400] ;  /* 0x0004000e020a7981 */ /* 0x000ee8000c1e1900 */
[----:B------:R-:W4:Y:S04]  /*0670*/  LDG.E R12, desc[UR14][R2.64+0x800] ;  /* 0x0008000e020c7981 */ /* 0x000f28000c1e1900 */
[----:B------:R-:W5:Y:S04]  /*0680*/  LDG.E R14, desc[UR14][R2.64+0xc00] ;  /* 0x000c000e020e7981 */ /* 0x000f68000c1e1900 */
[----:B------:R-:W5:Y:S04]  /*0690*/  LDG.E R16, desc[UR14][R2.64+0x1000] ;  /* 0x0010000e02107981 */ /* 0x000f68000c1e1900 */
[----:B------:R-:W5:Y:S04]  /*06a0*/  LDG.E R18, desc[UR14][R2.64+0x1400] ;  /* 0x0014000e02127981 */ /* 0x000f68000c1e1900 */
[----:B------:R-:W5:Y:S04]  /*06b0*/  LDG.E R20, desc[UR14][R2.64+0x1800] ;  /* 0x0018000e02147981 */ /* 0x000f68000c1e1900 */
[----:B------:R-:W5:Y:S01]  /*06c0*/  LDG.E R22, desc[UR14][R2.64+0x1c00] ;  /* 0x001c000e02167981 */ /* 0x000f62000c1e1900 */
[----:B------:R-:W-:-:S02]  /*06d0*/  VIADD R6, R6, 0x800 ;  /* 0x0000080006067836 */ /* 0x000fc40000000000 */
[----:B--2---:R-:W-:-:S04]  /*06e0*/  FFMA R7, R8, R8, R7 ;  /* 0x0000000808077223 */ /* 0x004fc80000000007 */
[----:B---3--:R-:W-:-:S04]  /*06f0*/  FFMA R7, R10, R10, R7 ;  /* 0x0000000a0a077223 */ /* 0x008fc80000000007 */
[----:B----4-:R-:W-:-:S04]  /*0700*/  FFMA R7, R12, R12, R7 ;  /* 0x0000000c0c077223 */ /* 0x010fc80000000007 */
[----:B-----5:R-:W-:-:S04]  /*0710*/  FFMA R7, R14, R14, R7 ;  /* 0x0000000e0e077223 */ /* 0x020fc80000000007 */
[----:B------:R-:W-:-:S04]  /*0720*/  FFMA R7, R16, R16, R7 ;  /* 0x0000001010077223 */ /* 0x000fc80000000007 */
[----:B------:R-:W-:-:S04]  /*0730*/  FFMA R7, R18, R18, R7 ;  /* 0x0000001212077223 */ /* 0x000fc80000000007 */
[----:B------:R-:W-:-:S04]  /*0740*/  FFMA R7, R20, R20, R7 ;  /* 0x0000001414077223 */ /* 0x000fc80000000007 */
[----:B------:R-:W-:-:S07]  /*0750*/  FFMA R7, R22, R22, R7 ;  /* 0x0000001616077223 */ /* 0x000fce0000000007 */
.L_x_69:
[----:B------:R-:W-:Y:S05]  /*0760*/  BSYNC.RECONVERGENT B2 ;  /* 0x0000000000027941 */ /* 0x000fea0003800200 */
.L_x_68:
        /* <DEDUP_REMOVED lines=14> */
[----:B------:R-:W5:Y:S01]  /*0850*/  LDG.E R14, desc[UR14][R2.64+0xc00] ;  /* 0x000c000e020e7981 */ /* 0x000f62000c1e1900 */
[----:B------:R-:W-:Y:S01]  /*0860*/  IADD3 R6, PT, PT, R6, 0x400, RZ ;  /* 0x0000040006067810 */ /* 0x000fe20007ffe0ff */
[----:B--2---:R-:W-:-:S04]  /*0870*/  FFMA R7, R8, R8, R7 ;  /* 0x0000000808077223 */ /* 0x004fc80000000007 */
[----:B---3--:R-:W-:-:S04]  /*0880*/  FFMA R7, R10, R10, R7 ;  /* 0x0000000a0a077223 */ /* 0x008fc80000000007 */
[----:B----4-:R-:W-:-:S04]  /*0890*/  FFMA R7, R12, R12, R7 ;  /* 0x0000000c0c077223 */ /* 0x010fc80000000007 */
[----:B-----5:R-:W-:-:S07]  /*08a0*/  FFMA R7, R14, R14, R7 ;  /* 0x0000000e0e077223 */ /* 0x020fce0000000007 */
.L_x_71:
[----:B------:R-:W-:Y:S05]  /*08b0*/  BSYNC.RECONVERGENT B2 ;  /* 0x0000000000027941 */ /* 0x000fea0003800200 */
.L_x_70:
[----:B------:R-:W-:Y:S05]  /*08c0*/  @!P1 BRA `(.L_x_64) ;  /* 0x00000000002c9947 */ /* 0x000fea0003800000 */
[----:B------:R-:W0:Y:S01]  /*08d0*/  LDC.64 R2, c[0x0][0x380] ;  /* 0x0000e000ff027b82 */ /* 0x000e220000000a00 */
[----:B------:R-:W-:Y:S01]  /*08e0*/  IMAD.U32 R9, RZ, RZ, UR16 ;  /* 0x00000010ff097e24 */ /* 0x000fe2000f8e00ff */
[----:B------:R-:W-:-:S03]  /*08f0*/  IADD3 R0, PT, PT, -R0, RZ, RZ ;  /* 0x000000ff00007210 */ /* 0x000fc60007ffe1ff */
[----:B0-----:R-:W-:-:S07]  /*0900*/  IMAD.WIDE.U32 R2, R9, 0x4000, R2 ;  /* 0x0000400009027825 */ /* 0x001fce00078e0002 */
.L_x_72:
[----:B------:R-:W-:-:S06]  /*0910*/  IMAD.WIDE R8, R6, 0x4, R2 ;  /* 0x0000000406087825 */ /* 0x000fcc00078e0202 */
[----:B------:R-:W2:Y:S01]  /*0920*/  LDG.E R8, desc[UR14][R8.64] ;  /* 0x0000000e08087981 */ /* 0x000ea2000c1e1900 */
[----:B------:R-:W-:Y:S01]  /*0930*/  VIADD R0, R0, 0x1 ;  /* 0x0000000100007836 */ /* 0x000fe20000000000 */
[----:B------:R-:W-:-:S04]  /*0940*/  IADD3 R6, PT, PT, R6, 0x100, RZ ;  /* 0x0000010006067810 */ /* 0x000fc80007ffe0ff */
[----:B------:R-:W-:Y:S01]  /*0950*/  ISETP.NE.AND P0, PT, R0, RZ, PT ;  /* 0x000000ff0000720c */ /* 0x000fe20003f05270 */
[----:B--2---:R-:W-:-:S12]  /*0960*/  FFMA R7, R8, R8, R7 ;  /* 0x0000000808077223 */ /* 0x004fd80000000007 */
[----:B------:R-:W-:Y:S05]  /*0970*/  @P0 BRA `(.L_x_72) ;  /* 0xfffffffc00e40947 */ /* 0x000fea000383ffff */
.L_x_64:
[----:B------:R-:W-:Y:S05]  /*0980*/  BSYNC.RECONVERGENT B1 ;  /* 0x0000000000017941 */ /* 0x000fea0003800200 */
.L_x_63:
[----:B------:R-:W-:-:S13]  /*0990*/  ISETP.GE.AND P0, PT, R5, 0x100, PT ;  /* 0x000001000500780c */ /* 0x000fda0003f06270 */
[----:B------:R-:W-:Y:S05]  /*09a0*/  @!P0 BRA `(.L_x_73) ;  /* 0x0000000000ac8947 */ /* 0x000fea0003800000 */
[----:B------:R-:W0:Y:S01]  /*09b0*/  S2R R8, SR_LANEID ;  /* 0x0000000000087919 */ /* 0x000e220000000000 */
[----:B------:R-:W1:Y:S02]  /*09c0*/  SHFL.DOWN PT, R0, R7, 0x1, 0x1f ;  /* 0x08201f0007007f89 */ /* 0x000e6400000e0000 */
[----:B-1----:R-:W-:Y:S01]  /*09d0*/  FADD R0, R0, R7 ;  /* 0x0000000700007221 */ /* 0x002fe20000000000 */
[C---:B0-----:R-:W-:Y:S02]  /*09e0*/  ISETP.GT.AND P0, PT, R8.reuse, 0x1e, PT ;  /* 0x0000001e0800780c */ /* 0x041fe40003f04270 */
[C---:B------:R-:W-:Y:S02]  /*09f0*/  ISETP.NE.AND P1, PT, R8.reuse, RZ, PT ;  /* 0x000000ff0800720c */ /* 0x040fe40003f25270 */
[----:B------:R-:W-:Y:S02]  /*0a00*/  FSEL R0, R7, R0, P0 ;  /* 0x0000000007007208 */ /* 0x000fe40000000000 */
[----:B------:R-:W-:-:S03]  /*0a10*/  ISETP.GT.AND P0, PT, R8, 0x1d, PT ;  /* 0x0000001d0800780c */ /* 0x000fc60003f04270 */
[----:B------:R-:W0:Y:S06]  /*0a20*/  SHFL.DOWN PT, R3, R0, 0x2, 0x1f ;  /* 0x08401f0000037f89 */ /* 0x000e2c00000e0000 */
[----:B------:R-:W1:Y:S01]  /*0a30*/  @!P1 S2R R6, SR_CgaCtaId ;  /* 0x0000000000069919 */ /* 0x000e620000008800 */
[----:B------:R-:W-:Y:S02]  /*0a40*/  @!P1 MOV R5, 0x400 ;  /* 0x0000040000059802 */ /* 0x000fe40000000f00 */
[----:B------:R-:W-:-:S04]  /*0a50*/  @!P1 SHF.R.U32.HI R2, RZ, 0x3, R4 ;  /* 0x00000003ff029819 */ /* 0x000fc80000011604 */
[----:B------:R-:W-:Y:S01]  /*0a60*/  @!P1 LOP3.LUT R2, R2, 0x7c, RZ, 0xc0, !PT ;  /* 0x0000007c02029812 */ /* 0x000fe200078ec0ff */
[----:B0-----:R-:W-:Y:S01]  /*0a70*/  @!P0 FADD R0, R0, R3 ;  /* 0x0000000300008221 */ /* 0x001fe20000000000 */
[----:B------:R-:W-:-:S04]  /*0a80*/  ISETP.GT.AND P0, PT, R8, 0x1b, PT ;  /* 0x0000001b0800780c */ /* 0x000fc80003f04270 */
[----:B------:R-:W0:Y:S01]  /*0a90*/  SHFL.DOWN PT, R3, R0, 0x4, 0x1f ;  /* 0x08801f0000037f89 */ /* 0x000e2200000e0000 */
[----:B-1----:R-:W-:-:S05]  /*0aa0*/  @!P1 LEA R5, R6, R5, 0x18 ;  /* 0x0000000506059211 */ /* 0x002fca00078ec0ff */
[----:B------:R-:W-:-:S03]  /*0ab0*/  @!P1 IMAD.IADD R2, R2, 0x1, R5 ;  /* 0x0000000102029824 */ /* 0x000fc600078e0205 */
        /* <DEDUP_REMOVED lines=15> */
[----:B------:R-:W0:Y:S04]  /*0bb0*/  LDS R0, [UR4+0xc] ;  /* 0x00000c04ff007984 */ /* 0x000e280008000800 */
[----:B------:R-:W1:Y:S04]  /*0bc0*/  LDS.128 R4, [UR4+0x10] ;  /* 0x00001004ff047984 */ /* 0x000e680008000c00 */
[----:B--2---:R-:W2:Y:S01]  /*0bd0*/  LDS.64 R2, [UR4+0x20] ;  /* 0x00002004ff027984 */ /* 0x004ea20008000a00 */
        /* <DEDUP_REMOVED lines=8> */
.L_x_73:
[----:B------:R-:W0:Y:S01]  /*0c60*/  S2R R9, SR_LANEID ;  /* 0x0000000000097919 */ /* 0x000e220000000000 */
[----:B------:R-:W-:-:S04]  /*0c70*/  LOP3.LUT R0, R4, 0x3e0, RZ, 0xc0, !PT ;  /* 0x000003e004007812 */ /* 0x000fc800078ec0ff */
[----:B------:R-:W-:Y:S02]  /*0c80*/  IADD3 R2, PT, PT, R0, 0x20, RZ ;  /* 0x0000002000027810 */ /* 0x000fe40007ffe0ff */
[----:B------:R-:W-:Y:S02]  /*0c90*/  LOP3.LUT R0, RZ, R0, RZ, 0x33, !PT ;  /* 0x00000000ff007212 */ /* 0x000fe400078e33ff */
[----:B------:R-:W-:-:S03]  /*0ca0*/  ISETP.GT.AND P0, PT, R2, R5, PT ;  /* 0x000000050200720c */ /* 0x000fc60003f04270 */
[----:B------:R-:W-:-:S05]  /*0cb0*/  IMAD.IADD R0, R5, 0x1, R0 ;  /* 0x0000000105007824 */ /* 0x000fca00078e0200 */
[----:B------:R-:W-:-:S05]  /*0cc0*/  SEL R0, R0, 0x1f, P0 ;  /* 0x0000001f00007807 */ /* 0x000fca0000000000 */
[----:B------:R-:W1:Y:S01]  /*0cd0*/  SHFL.DOWN PT, R2, R7, 0x1, R0 ;  /* 0x0820000007027989 */ /* 0x000e6200000e0000 */
[C---:B0-----:R-:W-:Y:S02]  /*0ce0*/  ISETP.GE.AND P0, PT, R9.reuse, R0, PT ;  /* 0x000000000900720c */ /* 0x041fe40003f06270 */
[C---:B------:R-:W-:Y:S02]  /*0cf0*/  IADD3 R3, PT, PT, R9.reuse, 0x2, RZ ;  /* 0x0000000209037810 */ /* 0x040fe40007ffe0ff */
[----:B------:R-:W-:-:S09]  /*0d00*/  ISETP.NE.AND P1, PT, R9, RZ, PT ;  /* 0x000000ff0900720c */ /* 0x000fd20003f25270 */
[----:B-1----:R-:W-:Y:S01]  /*0d10*/  @!P0 FADD R7, R2, R7 ;  /* 0x0000000702078221 */ /* 0x002fe20000000000 */
[-C--:B------:R-:W-:Y:S01]  /*0d20*/  ISETP.GT.AND P0, PT, R3, R0.reuse, PT ;  /* 0x000000000300720c */ /* 0x080fe20003f04270 */
[----:B------:R-:W-:Y:S02]  /*0d30*/  VIADD R3, R9, 0x4 ;  /* 0x0000000409037836 */ /* 0x000fe40000000000 */
        /* <DEDUP_REMOVED lines=19> */
[----:B------:R-:W-:-:S03]  /*0e70*/  ISETP.NE.AND P0, PT, R4, RZ, PT ;  /* 0x000000ff0400720c */ /* 0x000fc60003f05270 */
[----:B------:R-:W-:-:S05]  /*0e80*/  IMAD.MOV.U32 R9, RZ, RZ, R7 ;  /* 0x000000ffff097224 */ /* 0x000fca00078e0007 */
        /* <DEDUP_REMOVED lines=10> */
[----:B------:R-:W1:Y:S04]  /*0f30*/  LDS R0, [UR4+0xc] ;  /* 0x00000c04ff007984 */ /* 0x000e680008000800 */
[----:B------:R-:W0:Y:S04]  /*0f40*/  LDS.128 R12, [UR4+0x10] ;  /* 0x00001004ff0c7984 */ /* 0x000e280008000c00 */
[----:B------:R-:W2:Y:S01]  /*0f50*/  LDS.64 R2, [UR4+0x20] ;  /* 0x00002004ff027984 */ /* 0x000ea20008000a00 */
[----:B-1----:R-:W-:Y:S01]  /*0f60*/  @P2 FADD R9, R9, R0 ;  /* 0x0000000009092221 */ /* 0x002fe20000000000 */
[----:B------:R-:W-:-:S03]  /*0f70*/  ISETP.GT.AND P2, PT, R5, 0xa0, PT ;  /* 0x000000a00500780c */ /* 0x000fc60003f44270 */
[----:B0-----:R-:W-:Y:S01]  /*0f80*/  @P4 FADD R9, R9, R12 ;  /* 0x0000000c09094221 */ /* 0x001fe20000000000 */
        /* <DEDUP_REMOVED lines=8> */
.L_x_60:
[----:B------:R-:W0:Y:S01]  /*1010*/  S2R R2, SR_TID.X ;  /* 0x0000000000027919 */ /* 0x000e220000002100 */
[----:B------:R-:W1:Y:S01]  /*1020*/  LDC.64 R4, c[0x0][0x380] ;  /* 0x0000e000ff047b82 */ /* 0x000e620000000a00 */
[----:B0-----:R-:W-:-:S05]  /*1030*/  IADD3 R7, PT, PT, R2, UR6, RZ ;  /* 0x0000000602077c10 */ /* 0x001fca000fffe0ff */
[----:B-1----:R-:W-:-:S05]  /*1040*/  IMAD.WIDE.U32 R4, R7, 0x4, R4 ;  /* 0x0000000407047825 */ /* 0x002fca00078e0004 */
        /* <DEDUP_REMOVED lines=16> */
[----:B------:R-:W-:-:S04]  /*1150*/  ISETP.GE.U32.AND P0, PT, R17, UR5, PT ;  /* 0x0000000511007c0c */ /* 0x000fc8000bf06070 */
[----:B------:R-:W-:Y:S01]  /*1160*/  ISETP.GE.U32.AND.EX P0, PT, R23, UR4, PT, P0 ;  /* 0x0000000417007c0c */ /* 0x000fe2000bf06100 */
[----:B--2---:R-:W-:Y:S01]  /*1170*/  FMUL R17, R16, R16 ;  /* 0x0000001010117220 */ /* 0x004fe20000400000 */
[----:B---3--:R-:W-:Y:S01]  /*1180*/  FMUL R19, R19, R19 ;  /* 0x0000001313137220 */ /* 0x008fe20000400000 */
[----:B----4-:R-:W-:Y:S01]  /*1190*/  FMUL R21, R21, R21 ;  /* 0x0000001515157220 */ /* 0x010fe20000400000 */
[----:B-----5:R-:W-:Y:S01]  /*11a0*/  FMUL R22, R22, R22 ;  /* 0x0000001616167220 */ /* 0x020fe20000400000 */
[----:B------:R-:W-:Y:S01]  /*11b0*/  FMUL R13, R13, R13 ;  /* 0x0000000d0d0d7220 */ /* 0x000fe20000400000 */
[----:B------:R-:W-:Y:S01]  /*11c0*/  FMUL R12, R12, R12 ;  /* 0x0000000c0c0c7220 */ /* 0x000fe20000400000 */
[----:B0-----:R-:W-:Y:S01]  /*11d0*/  FMUL R5, R10, R10 ;  /* 0x0000000a0a057220 */ /* 0x001fe20000400000 */
[----:B------:R-:W-:Y:S01]  /*11e0*/  FMUL R4, R9, R9 ;  /* 0x0000000909047220 */ /* 0x000fe20000400000 */
[----:B------:R-:W-:Y:S01]  /*11f0*/  FFMA R14, R14, R14, R17 ;  /* 0x0000000e0e0e7223 */ /* 0x000fe20000000011 */
[----:B------:R-:W-:Y:S01]  /*1200*/  FFMA R19, R18, R18, R19 ;  /* 0x0000001212137223 */ /* 0x000fe20000000013 */
[----:B------:R-:W-:Y:S01]  /*1210*/  FFMA R21, R20, R20, R21 ;  /* 0x0000001414157223 */ /* 0x000fe20000000015 */
[----:B------:R-:W-:Y:S01]  /*1220*/  FFMA R22, R15, R15, R22 ;  /* 0x0000000f0f167223 */ /* 0x000fe20000000016 */
[----:B------:R-:W-:Y:S01]  /*1230*/  FFMA R13, R8, R8, R13 ;  /* 0x00000008080d7223 */ /* 0x000fe2000000000d */
[----:B------:R-:W-:Y:S01]  /*1240*/  FFMA R12, R7, R7, R12 ;  /* 0x00000007070c7223 */ /* 0x000fe2000000000c */
[----:B------:R-:W-:Y:S01]  /*1250*/  FFMA R5, R6, R6, R5 ;  /* 0x0000000606057223 */ /* 0x000fe20000000005 */
[----:B------:R-:W-:Y:S01]  /*1260*/  FFMA R4, R11, R11, R4 ;  /* 0x0000000b0b047223 */ /* 0x000fe20000000004 */
[----:B------:R-:W-:Y:S01]  /*1270*/  FADD R14, R14, R19 ;  /* 0x000000130e0e7221 */ /* 0x000fe20000000000 */
[----:B------:R-:W-:Y:S01]  /*1280*/  FADD R21, R21, R22 ;  /* 0x0000001615157221 */ /* 0x000fe20000000000 */
[----:B------:R-:W-:Y:S01]  /*1290*/  FADD R12, R13, R12 ;  /* 0x0000000c0d0c7221 */ /* 0x000fe20000000000 */
[----:B------:R-:W-:-:S02]  /*12a0*/  FADD R5, R5, R4 ;  /* 0x0000000405057221 */ /* 0x000fc40000000000 */
[----:B------:R-:W-:Y:S02]  /*12b0*/  FADD R14, R14, R21 ;  /* 0x000000150e0e7221 */ /* 0x000fe40000000000 */
[----:B------:R-:W-:-:S04]  /*12c0*/  FADD R5, R12, R5 ;  /* 0x000000050c057221 */ /* 0x000fc80000000000 */
[----:B------:R-:W-:Y:S01]  /*12d0*/  FADD R7, R14, R5 ;  /* 0x000000050e077221 */ /* 0x000fe20000000000 */
[----:B------:R-:W-:Y:S06]  /*12e0*/  @!P0 BRA `(.L_x_75) ;  /* 0x0000000c00788947 */ /* 0x000fec0003800000 */
[----:B------:R-:W-:Y:S01]  /*12f0*/  UIADD3 UR8, UP0, UPT, UR5, UR6, URZ ;  /* 0x0000000605087290 */ /* 0x000fe2000ff1e0ff */
[----:B------:R-:W-:Y:S01]  /*1300*/  IADD3 R24, P2, PT, R0, -0x1000, RZ ;  /* 0xfffff00000187810 */ /* 0x000fe20007f5e0ff */
[----:B------:R-:W0:Y:S01]  /*1310*/  LDCU.64 UR12, c[0x0][0x380] ;  /* 0x00007000ff0c77ac */ /* 0x000e220008000a00 */
[----:B------:R-:W-:Y:S02]  /*1320*/  LOP3.LUT R5, RZ, R2, RZ, 0x33, !PT ;  /* 0x00000002ff057212 */ /* 0x000fe400078e33ff */
[----:B------:R-:W-:Y:S01]  /*1330*/  IADD3.X R10, PT, PT, R3, -0x1, RZ, P2, !PT ;  /* 0xffffffff030a7810 */ /* 0x000fe200017fe4ff */
[----:B------:R-:W-:Y:S01]  /*1340*/  UIADD3.X UR9, UPT, UPT, URZ, UR4, URZ, UP0, !UPT ;  /* 0x00000004ff097290 */ /* 0x000fe200087fe4ff */
[----:B------:R-:W-:Y:S01]  /*1350*/  ISETP.LT.U32.AND P0, PT, R24, UR8, PT ;  /* 0x0000000818007c0c */ /* 0x000fe2000bf01070 */
[----:B------:R-:W-:Y:S01]  /*1360*/  UMOV UR10, UR8 ;  /* 0x00000008000a7c82 */ /* 0x000fe20008000000 */
[----:B------:R-:W-:Y:S01]  /*1370*/  IADD3 R9, P1, PT, R2, UR8, RZ ;  /* 0x0000000802097c10 */ /* 0x000fe2000ff3e0ff */
[----:B------:R-:W-:Y:S01]  /*1380*/  UMOV UR4, URZ ;  /* 0x000000ff00047c82 */ /* 0x000fe20008000000 */
[----:B------:R-:W-:Y:S01]  /*1390*/  IADD3 R5, PT, PT, R0, -UR5, R5 ;  /* 0x8000000500057c10 */ /* 0x000fe2000fffe005 */
[----:B------:R-:W-:Y:S01]  /*13a0*/  IMAD.U32 R11, RZ, RZ, UR9 ;  /* 0x00000009ff0b7e24 */ /* 0x000fe2000f8e00ff */
[----:B------:R-:W-:Y:S01]  /*13b0*/  IADD3.X R2, PT, PT, RZ, UR9, RZ, P1, !PT ;  /* 0x00000009ff027c10 */ /* 0x000fe20008ffe4ff */
[----:B------:R-:W-:-:S02]  /*13c0*/  UMOV UR7, UR9 ;  /* 0x0000000900077c82 */ /* 0x000fc40008000000 */
[----:B------:R-:W-:Y:S01]  /*13d0*/  VIADD R6, R5, -UR6 ;  /* 0x8000000605067c36 */ /* 0x000fe20008000000 */
[----:B------:R-:W-:Y:S02]  /*13e0*/  ISETP.GT.U32.AND.EX P0, PT, R11, R10, PT, P0 ;  /* 0x0000000a0b00720c */ /* 0x000fe40003f04100 */
[----:B0-----:R-:W-:-:S04]  /*13f0*/  LEA R8, P2, R9, UR12, 0x2 ;  /* 0x0000000c09087c11 */ /* 0x001fc8000f8410ff */
[----:B------:R-:W-:Y:S02]  /*1400*/  IADD3 R8, P1, PT, R8, 0x2000, RZ ;  /* 0x0000200008087810 */ /* 0x000fe40007f3e0ff */
[----:B------:R-:W-:-:S04]  /*1410*/  LEA.HI.X R9, R9, UR13, R2, 0x2, P2 ;  /* 0x0000000d09097c11 */ /* 0x000fc800090f1402 */
[----:B------:R-:W-:Y:S01]  /*1420*/  IADD3.X R9, PT, PT, RZ, R9, RZ, P1, !PT ;  /* 0x00000009ff097210 */ /* 0x000fe20000ffe4ff */
[----:B------:R-:W-:Y:S06]  /*1430*/  @P0 BRA `(.L_x_76) ;  /* 0x0000000400180947 */ /* 0x000fec0003800000 */
[----:B------:R-:W0:Y:S01]  /*1440*/  LDC.64 R2, c[0x0][0x3b8] ;  /* 0x0000ee00ff027b82 */ /* 0x000e220000000a00 */
[----:B------:R-:W1:Y:S01]  /*1450*/  LDCU.64 UR12, c[0x0][0x380] ;  /* 0x00007000ff0c77ac */ /* 0x000e620008000a00 */
[----:B------:R-:W-:Y:S01]  /*1460*/  NOP ;  /* 0x0000000000007918 */ /* 0x000fe20000000000 */
.L_x_77:
[----:B------:R-:W2:Y:S02]  /*1470*/  S2R R0, SR_TID.X ;  /* 0x0000000000007919 */ /* 0x000ea40000002100 */
[----:B--2---:R-:W-:-:S04]  /*1480*/  IADD3 R0, P0, PT, R0, UR8, RZ ;  /* 0x0000000800007c10 */ /* 0x004fc8000ff1e0ff */
[----:B------:R-:W-:Y:S02]  /*1490*/  IADD3.X R5, PT, PT, RZ, UR9, RZ, P0, !PT ;  /* 0x00000009ff057c10 */ /* 0x000fe400087fe4ff */
[----:B-1----:R-:W-:-:S04]  /*14a0*/  LEA R4, P0, R0, UR12, 0x2 ;  /* 0x0000000c00047c11 */ /* 0x002fc8000f8010ff */
        /* <DEDUP_REMOVED lines=17> */
[----:B------:R-:W-:-:S02]  /*15c0*/  USHF.R.S32.HI UR11, URZ, 0x1f, UR5 ;  /* 0x0000001fff0b7899 */ /* 0x000fc40008011405 */
[----:B------:R-:W-:Y:S01]  /*15d0*/  MOV R27, UR5 ;  /* 0x00000005001b7c02 */ /* 0x000fe20008000f00 */
[----:B------:R-:W-:-:S03]  /*15e0*/  UIADD3 UR6, UP0, UPT, UR5, UR10, URZ ;  /* 0x0000000a05067290 */ /* 0x000fc6000ff1e0ff */
[----:B------:R-:W-:Y:S01]  /*15f0*/  LEA R8, P2, R27, R8, 0x2 ;  /* 0x000000081b087211 */ /* 0x000fe200078410ff */
[----:B------:R-:W-:Y:S01]  /*1600*/  UIADD3.X UR7, UPT, UPT, UR11, UR7, URZ, UP0, !UPT ;  /* 0x000000070b077290 */ /* 0x000fe200087fe4ff */
[----:B--2---:R-:W-:Y:S01]  /*1610*/  FMUL R26, R26, R26 ;  /* 0x0000001a1a1a7220 */ /* 0x004fe20000400000 */
[----:B---3--:R-:W-:Y:S01]  /*1620*/  FFMA R7, R0, R0, R7 ;  /* 0x0000000000077223 */ /* 0x008fe20000000007 */
[----:B0-----:R-:W-:Y:S02]  /*1630*/  IMAD.MOV.U32 R0, RZ, RZ, R2 ;  /* 0x000000ffff007224 */ /* 0x001fe400078e0002 */
[----:B----4-:R-:W-:-:S03]  /*1640*/  FFMA R26, R25, R25, R26 ;  /* 0x00000019191a7223 */ /* 0x010fc6000000001a */
[----:B------:R-:W-:Y:S01]  /*1650*/  IADD3 R25, P1, PT, R0, -UR8, RZ ;  /* 0x8000000800197c10 */ /* 0x000fe2000ff3e0ff */
[----:B-----5:R-:W-:Y:S01]  /*1660*/  FMUL R16, R16, R16 ;  /* 0x0000001010107220 */ /* 0x020fe20000400000 */
[----:B------:R-:W-:Y:S02]  /*1670*/  FADD R7, R7, R26 ;  /* 0x0000001a07077221 */ /* 0x000fe40000000000 */
[----:B------:R-:W-:Y:S01]  /*1680*/  ISETP.GE.U32.AND P0, PT, R25, UR5, PT ;  /* 0x0000000519007c0c */ /* 0x000fe2000bf06070 */
[----:B------:R-:W-:Y:S01]  /*1690*/  FMUL R23, R23, R23 ;  /* 0x0000001717177220 */ /* 0x000fe20000400000 */
[----:B------:R-:W-:Y:S01]  /*16a0*/  FMUL R21, R21, R21 ;  /* 0x0000001515157220 */ /* 0x000fe20000400000 */
[----:B-1----:R-:W-:Y:S01]  /*16b0*/  FMUL R4, R19, R19 ;  /* 0x0000001313047220 */ /* 0x002fe20000400000 */
[----:B------:R-:W-:Y:S01]  /*16c0*/  FMUL R26, R13, R13 ;  /* 0x0000000d0d1a7220 */ /* 0x000fe20000400000 */
[----:B------:R-:W-:Y:S01]  /*16d0*/  FMUL R5, R18, R18 ;  /* 0x0000001212057220 */ /* 0x000fe20000400000 */
[----:B------:R-:W-:Y:S01]  /*16e0*/  FFMA R16, R11, R11, R16 ;  /* 0x0000000b0b107223 */ /* 0x000fe20000000010 */
[----:B------:R-:W-:Y:S01]  /*16f0*/  IADD3.X R11, PT, PT, R3, ~UR9, RZ, P1, !PT ;  /* 0x80000009030b7c10 */ /* 0x000fe20008ffe4ff */
[----:B------:R-:W-:-:S03]  /*1700*/  FFMA R22, R22, R22, R23 ;  /* 0x0000001616167223 */ /* 0x000fc60000000017 */
[----:B------:R-:W-:Y:S01]  /*1710*/  ISETP.GE.U32.AND.EX P0, PT, R11, UR11, PT, P0 ;  /* 0x0000000b0b007c0c */ /* 0x000fe2000bf06100 */
[----:B------:R-:W-:Y:S01]  /*1720*/  FFMA R21, R14, R14, R21 ;  /* 0x0000000e0e157223 */ /* 0x000fe20000000015 */
[----:B------:R-:W-:Y:S01]  /*1730*/  FFMA R4, R15, R15, R4 ;  /* 0x0000000f0f047223 */ /* 0x000fe20000000004 */
[----:B------:R-:W-:Y:S01]  /*1740*/  FFMA R17, R17, R17, R26 ;  /* 0x0000001111117223 */ /* 0x000fe2000000001a */
[----:B------:R-:W-:Y:S01]  /*1750*/  FFMA R5, R12, R12, R5 ;  /* 0x0000000c0c057223 */ /* 0x000fe20000000005 */
[----:B------:R-:W-:Y:S02]  /*1760*/  FADD R22, R22, R21 ;  /* 0x0000001516167221 */ /* 0x000fe40000000000 */
[----:B------:R-:W-:Y:S01]  /*1770*/  FADD R4, R4, R17 ;  /* 0x0000001104047221 */ /* 0x000fe20000000000 */
[----:B------:R-:W-:Y:S01]  /*1780*/  FADD R5, R16, R5 ;  /* 0x0000000510057221 */ /* 0x000fe20000000000 */
[----:B------:R-:W-:-:S03]  /*1790*/  FADD R7, R7, R22 ;  /* 0x0000001607077221 */ /* 0x000fc60000000000 */
[----:B------:R-:W-:Y:S01]  /*17a0*/  FADD R4, R4, R5 ;  /* 0x0000000504047221 */ /* 0x000fe20000000000 */
[----:B------:R-:W-:Y:S01]  /*17b0*/  IMAD.U32 R12, RZ, RZ, UR11 ;  /* 0x0000000bff0c7e24 */ /* 0x000fe2000f8e00ff */
[----:B------:R-:W-:Y:S02]  /*17c0*/  MOV R5, UR5 ;  /* 0x0000000500057c02 */ /* 0x000fe40008000f00 */
[----:B------:R-:W-:Y:S02]  /*17d0*/  FADD R7, R7, R4 ;  /* 0x0000000407077221 */ /* 0x000fe40000000000 */
[----:B------:R-:W-:Y:S02]  /*17e0*/  LEA.HI.X R9, R5, R9, R12, 0x2, P2 ;  /* 0x0000000905097211 */ /* 0x000fe400010f140c */
[----:B------:R-:W-:Y:S01]  /*17f0*/  FFMA R7, R20, R20, R7 ;  /* 0x0000001414077223 */ /* 0x000fe20000000007 */
[----:B------:R-:W-:Y:S06]  /*1800*/  @!P0 BRA `(.L_x_75) ;  /* 0x0000000800308947 */ /* 0x000fec0003800000 */
[----:B------:R-:W-:Y:S02]  /*1810*/  UIADD3 UR8, UP0, UPT, UR5, UR8, URZ ;  /* 0x0000000805087290 */ /* 0x000fe4000ff1e0ff */
[----:B------:R-:W-:Y:S01]  /*1820*/  IADD3 R6, PT, PT, R6, -UR5, RZ ;  /* 0x8000000506067c10 */ /* 0x000fe2000fffe0ff */
[----:B------:R-:W-:Y:S02]  /*1830*/  UIADD3 UR4, UPT, UPT, UR4, 0x1, URZ ;  /* 0x0000000104047890 */ /* 0x000fe4000fffe0ff */
[----:B------:R-:W-:Y:S01]  /*1840*/  UIADD3.X UR9, UPT, UPT, UR11, UR9, URZ, UP0, !UPT ;  /* 0x000000090b097290 */ /* 0x000fe200087fe4ff */
[----:B------:R-:W-:Y:S01]  /*1850*/  ISETP.LT.U32.AND P0, PT, R24, UR8, PT ;  /* 0x0000000818007c0c */ /* 0x000fe2000bf01070 */
[----:B------:R-:W-:-:S04]  /*1860*/  UMOV UR10, UR6 ;  /* 0x00000006000a7c82 */ /* 0x000fc80008000000 */
[----:B------:R-:W-:-:S04]  /*1870*/  MOV R5, UR9 ;  /* 0x0000000900057c02 */ /* 0x000fc80008000f00 */
[----:B------:R-:W-:-:S13]  /*1880*/  ISETP.GT.U32.AND.EX P0, PT, R5, R10, PT, P0 ;  /* 0x0000000a0500720c */ /* 0x000fda0003f04100 */
[----:B------:R-:W-:Y:S05]  /*1890*/  @!P0 BRA `(.L_x_77) ;  /* 0xfffffff800f48947 */ /* 0x000fea000383ffff */
.L_x_76:
[----:B------:R-:W0:Y:S01]  /*18a0*/  S2R R5, SR_TID.X ;  /* 0x0000000000057919 */ /* 0x000e220000002100 */
[C---:B------:R-:W-:Y:S01]  /*18b0*/  VIADD R2, R0.reuse, -UR8 ;  /* 0x8000000800027c36 */ /* 0x040fe20008000000 */
[----:B------:R-:W-:Y:S01]  /*18c0*/  ISETP.LE.U32.AND P1, PT, R0, UR8, PT ;  /* 0x0000000800007c0c */ /* 0x000fe2000bf23070 */
[----:B------:R-:W-:Y:S01]  /*18d0*/  BSSY.RECONVERGENT B1, `(.L_x_75) ;  /* 0x000007f000017945 */ /* 0x000fe20003800200 */
[----:B------:R-:W-:Y:S02]  /*18e0*/  MOV R4, UR9 ;  /* 0x0000000900047c02 */ /* 0x000fe40008000f00 */
[----:B0-----:R-:W-:-:S04]  /*18f0*/  ISETP.GE.AND P0, PT, R5, R2, PT ;  /* 0x000000020500720c */ /* 0x001fc80003f06270 */
[----:B------:R-:W-:-:S13]  /*1900*/  ISETP.GE.U32.OR.EX P0, PT, R4, R3, P0, P1 ;  /* 0x000000030400720c */ /* 0x000fda0000706510 */
[----:B------:R-:W-:Y:S05]  /*1910*/  @P0 BRA `(.L_x_78) ;  /* 0x0000000400e80947 */ /* 0x000fea0003800000 */
[----:B------:R-:W0:Y:S01]  /*1920*/  LDC R2, c[0x0][0x3c0] ;  /* 0x0000f000ff027b82 */ /* 0x000e220000000800 */
[----:B------:R-:W-:Y:S01]  /*1930*/  USHF.L.U32 UR6, UR16, 0xc, URZ ;  /* 0x0000000c10067899 */ /* 0x000fe200080006ff */
[----:B------:R-:W-:Y:S01]  /*1940*/  LOP3.LUT R3, RZ, R5, RZ, 0x33, !PT ;  /* 0x00000005ff037212 */ /* 0x000fe200078e33ff */
[----:B------:R-:W-:Y:S02]  /*1950*/  BSSY.RECONVERGENT B2, `(.L_x_79) ;  /* 0x0000035000027945 */ /* 0x000fe40003800200 */
[----:B------:R-:W-:-:S06]  /*1960*/  UIADD3 UR6, UPT, UPT, UR5, UR6, URZ ;  /* 0x0000000605067290 */ /* 0x000fcc000fffe0ff */
[----:B------:R-:W-:Y:S01]  /*1970*/  IADD3 R0, PT, PT, R0, -UR6, R3 ;  /* 0x8000000600007c10 */ /* 0x000fe2000fffe003 */
[----:B0-----:R-:W-:-:S04]  /*1980*/  IMAD R3, R2, UR4, RZ ;  /* 0x0000000402037c24 */ /* 0x001fc8000f8e02ff */
[----:B------:R-:W-:-:S05]  /*1990*/  IMAD R0, R3, -0x1000, R0 ;  /* 0xfffff00003007824 */ /* 0x000fca00078e0200 */
[C---:B------:R-:W-:Y:S02]  /*19a0*/  ISETP.GE.U32.AND P0, PT, R0.reuse, 0xf00, PT ;  /* 0x00000f000000780c */ /* 0x040fe40003f06070 */
[----:B------:R-:W-:Y:S02]  /*19b0*/  LEA.HI R17, R0, 0x1, RZ, 0x18 ;  /* 0x0000000100117811 */ /* 0x000fe400078fc0ff */
[----:B------:R-:W-:Y:S02]  /*19c0*/  MOV R0, R5 ;  /* 0x0000000500007202 */ /* 0x000fe40000000f00 */
[----:B------:R-:W-:-:S04]  /*19d0*/  LOP3.LUT R19, R17, 0xf, RZ, 0xc0, !PT ;  /* 0x0000000f11137812 */ /* 0x000fc800078ec0ff */
[----:B------:R-:W-:-:S03]  /*19e0*/  ISETP.NE.AND P1, PT, R19, RZ, PT ;  /* 0x000000ff1300720c */ /* 0x000fc60003f25270 */
[----:B------:R-:W-:Y:S10]  /*19f0*/  @!P0 BRA `(.L_x_80) ;  /* 0x0000000000a88947 */ /* 0x000ff40003800000 */
[----:B------:R-:W-:-:S04]  /*1a00*/  LEA.HI R0, R6, 0x1, RZ, 0x18 ;  /* 0x0000000106007811 */ /* 0x000fc800078fc0ff */
[----:B------:R-:W-:Y:S01]  /*1a10*/  LOP3.LUT R2, R0, 0x1fffff0, RZ, 0xc0, !PT ;  /* 0x01fffff000027812 */ /* 0x000fe200078ec0ff */
[----:B------:R-:W-:-:S03]  /*1a20*/  IMAD.MOV.U32 R0, RZ, RZ, R5 ;  /* 0x000000ffff007224 */ /* 0x000fc600078e0005 */
[----:B------:R-:W-:-:S07]  /*1a30*/  IADD3 R2, PT, PT, -R2, RZ, RZ ;  /* 0x000000ff02027210 */ /* 0x000fce0007ffe1ff */
.L_x_81:
        /* <DEDUP_REMOVED lines=38> */
.L_x_80:
[----:B------:R-:W-:Y:S05]  /*1ca0*/  BSYNC.RECONVERGENT B2 ;  /* 0x0000000000027941 */ /* 0x000fea0003800200 */
.L_x_79:
[----:B------:R-:W-:Y:S05]  /*1cb0*/  @!P1 BRA `(.L_x_78) ;  /* 0x0000000400009947 */ /* 0x000fea0003800000 */
[----:B------:R-:W-:Y:S01]  /*1cc0*/  ISETP.GE.U32.AND P0, PT, R19, 0x8, PT ;  /* 0x000000081300780c */ /* 0x000fe20003f06070 */
[----:B------:R-:W-:Y:S01]  /*1cd0*/  BSSY.RECONVERGENT B2, `(.L_x_82) ;  /* 0x0000019000027945 */ /* 0x000fe20003800200 */
[----:B------:R-:W-:-:S04]  /*1ce0*/  LOP3.LUT R8, R17, 0x7, RZ, 0xc0, !PT ;  /* 0x0000000711087812 */ /* 0x000fc800078ec0ff */
[----:B------:R-:W-:-:S07]  /*1cf0*/  ISETP.NE.AND P1, PT, R8, RZ, PT ;  /* 0x000000ff0800720c */ /* 0x000fce0003f25270 */
[----:B------:R-:W-:Y:S06]  /*1d00*/  @!P0 BRA `(.L_x_83) ;  /* 0x0000000000548947 */ /* 0x000fec0003800000 */
[----:B------:R-:W-:-:S04]  /*1d10*/  IADD3 R3, P0, PT, R0, UR8, RZ ;  /* 0x0000000800037c10 */ /* 0x000fc8000ff1e0ff */
[----:B------:R-:W-:Y:S02]  /*1d20*/  IADD3.X R4, PT, PT, RZ, UR9, RZ, P0, !PT ;  /* 0x00000009ff047c10 */ /* 0x000fe400087fe4ff */
[----:B------:R-:W-:-:S04]  /*1d30*/  LEA R2, P0, R3, UR12, 0x2 ;  /* 0x0000000c03027c11 */ /* 0x000fc8000f8010ff */
        /* <DEDUP_REMOVED lines=18> */
.L_x_83:
[----:B------:R-:W-:Y:S05]  /*1e60*/  BSYNC.RECONVERGENT B2 ;  /* 0x0000000000027941 */ /* 0x000fea0003800200 */
.L_x_82:
[----:B------:R-:W-:Y:S05]  /*1e70*/  @!P1 BRA `(.L_x_78) ;  /* 0x0000000000909947 */ /* 0x000fea0003800000 */
[----:B------:R-:W-:Y:S01]  /*1e80*/  ISETP.GE.U32.AND P0, PT, R8, 0x4, PT ;  /* 0x000000040800780c */ /* 0x000fe20003f06070 */
[----:B------:R-:W-:Y:S01]  /*1e90*/  BSSY.RECONVERGENT B2, `(.L_x_84) ;  /* 0x0000010000027945 */ /* 0x000fe20003800200 */
[----:B------:R-:W-:-:S11]  /*1ea0*/  LOP3.LUT P1, RZ, R17, 0x3, RZ, 0xc0, !PT ;  /* 0x0000000311ff7812 */ /* 0x000fd6000782c0ff */
[----:B------:R-:W-:Y:S05]  /*1eb0*/  @!P0 BRA `(.L_x_85) ;  /* 0x0000000000348947 */ /* 0x000fea0003800000 */
[----:B------:R-:W-:-:S04]  /*1ec0*/  IADD3 R3, P0, PT, R0, UR8, RZ ;  /* 0x0000000800037c10 */ /* 0x000fc8000ff1e0ff */
[----:B------:R-:W-:Y:S02]  /*1ed0*/  IADD3.X R4, PT, PT, RZ, UR9, RZ, P0, !PT ;  /* 0x00000009ff047c10 */ /* 0x000fe400087fe4ff */
[----:B------:R-:W-:-:S04]  /*1ee0*/  LEA R2, P0, R3, UR12, 0x2 ;  /* 0x0000000c03027c11 */ /* 0x000fc8000f8010ff */
        /* <DEDUP_REMOVED lines=10> */
.L_x_85:
[----:B------:R-:W-:Y:S05]  /*1f90*/  BSYNC.RECONVERGENT B2 ;  /* 0x0000000000027941 */ /* 0x000fea0003800200 */
.L_x_84:
[----:B------:R-:W-:Y:S05]  /*1fa0*/  @!P1 BRA `(.L_x_78) ;  /* 0x0000000000449947 */ /* 0x000fea0003800000 */
[----:B------:R-:W-:Y:S02]  /*1fb0*/  LOP3.LUT R6, R6, 0xffff, RZ, 0xc0, !PT ;  /* 0x0000ffff06067812 */ /* 0x000fe400078ec0ff */
[----:B------:R-:W-:Y:S02]  /*1fc0*/  IADD3 R5, P0, PT, R0, UR10, RZ ;  /* 0x0000000a00057c10 */ /* 0x000fe4000ff1e0ff */
[----:B------:R-:W-:Y:S02]  /*1fd0*/  LEA.HI R0, R6, 0x1, RZ, 0x18 ;  /* 0x0000000106007811 */ /* 0x000fe400078fc0ff */
[----:B------:R-:W-:Y:S01]  /*1fe0*/  LEA R4, P1, R5, UR12, 0x2 ;  /* 0x0000000c05047c11 */ /* 0x000fe2000f8210ff */
[----:B------:R-:W-:Y:S01]  /*1ff0*/  IMAD.X R2, RZ, RZ, UR7, P0 ;  /* 0x00000007ff027e24 */ /* 0x000fe200080e06ff */
[----:B------:R-:W-:-:S04]  /*2000*/  LOP3.LUT R0, R0, 0x3, RZ, 0xc0, !PT ;  /* 0x0000000300007812 */ /* 0x000fc800078ec0ff */
[----:B------:R-:W-:Y:S02]  /*2010*/  LEA.HI.X R5, R5, UR13, R2, 0x2, P1 ;  /* 0x0000000d05057c11 */ /* 0x000fe400088f1402 */
[----:B------:R-:W-:-:S07]  /*2020*/  IADD3 R0, PT, PT, -R0, RZ, RZ ;  /* 0x000000ff00007210 */ /* 0x000fce0007ffe1ff */
.L_x_86:
[----:B------:R-:W-:Y:S01]  /*2030*/  MOV R2, R4 ;  /* 0x0000000400027202 */ /* 0x000fe20000000f00 */
[----:B------:R-:W-:-:S05]  /*2040*/  IMAD.MOV.U32 R3, RZ, RZ, R5 ;  /* 0x000000ffff037224 */ /* 0x000fca00078e0005 */
[----:B------:R-:W2:Y:S01]  /*2050*/  LDG.E R2, desc[UR14][R2.64] ;  /* 0x0000000e02027981 */ /* 0x000ea2000c1e1900 */
[----:B------:R-:W-:Y:S02]  /*2060*/  IADD3 R0, PT, PT, R0, 0x1, RZ ;  /* 0x0000000100007810 */ /* 0x000fe40007ffe0ff */
[----:B------:R-:W-:Y:S02]  /*2070*/  IADD3 R4, P1, PT, R4, 0x400, RZ ;  /* 0x0000040004047810 */ /* 0x000fe40007f3e0ff */
[----:B------:R-:W-:Y:S02]  /*2080*/  ISETP.NE.AND P0, PT, R0, RZ, PT ;  /* 0x000000ff0000720c */ /* 0x000fe40003f05270 */
[----:B------:R-:W-:Y:S01]  /*2090*/  IADD3.X R5, PT, PT, RZ, R5, RZ, P1, !PT ;  /* 0x00000005ff057210 */ /* 0x000fe20000ffe4ff */
[----:B--2---:R-:W-:-:S10]  /*20a0*/  FFMA R7, R2, R2, R7 ;  /* 0x0000000202077223 */ /* 0x004fd40000000007 */
[----:B------:R-:W-:Y:S05]  /*20b0*/  @P0 BRA `(.L_x_86) ;  /* 0xfffffffc00dc0947 */ /* 0x000fea000383ffff */
.L_x_78:
[----:B------:R-:W-:Y:S05]  /*20c0*/  BSYNC.RECONVERGENT B1 ;  /* 0x0000000000017941 */ /* 0x000fea0003800200 */
.L_x_75:
[----:B------:R-:W0:Y:S01]  /*20d0*/  S2R R6, SR_LANEID ;  /* 0x0000000000067919 */ /* 0x000e220000000000 */
[----:B------:R-:W1:Y:S01]  /*20e0*/  SHFL.DOWN PT, R0, R7, 0x1, 0x1f ;  /* 0x08201f0007007f89 */ /* 0x000e6200000e0000 */
[----:B------:R-:W2:Y:S01]  /*20f0*/  S2R R5, SR_TID.X ;  /* 0x0000000000057919 */ /* 0x000ea20000002100 */
[C---:B0-----:R-:W-:Y:S02]  /*2100*/  ISETP.GT.AND P0, PT, R6.reuse, 0x1e, PT ;  /* 0x0000001e0600780c */ /* 0x041fe40003f04270 */
[----:B------:R-:W-:-:S11]  /*2110*/  ISETP.NE.AND P1, PT, R6, RZ, PT ;  /* 0x000000ff0600720c */ /* 0x000fd60003f25270 */
[----:B-1----:R-:W-:Y:S01]  /*2120*/  @!P0 FADD R7, R0, R7 ;  /* 0x0000000700078221 */ /* 0x002fe20000000000 */
[----:B------:R-:W-:Y:S01]  /*2130*/  ISETP.GT.AND P0, PT, R6, 0x1d, PT ;  /* 0x0000001d0600780c */ /* 0x000fe20003f04270 */
[----:B------:R-:W0:Y:S01]  /*2140*/  @!P1 S2R R4, SR_CgaCtaId ;  /* 0x0000000000049919 */ /* 0x000e220000008800 */
[----:B------:R-:W-:Y:S02]  /*2150*/  @!P1 MOV R3, 0x400 ;  /* 0x0000040000039802 */ /* 0x000fe40000000f00 */
[----:B--2---:R-:W-:Y:S01]  /*2160*/  @!P1 SHF.R.U32.HI R2, RZ, 0x3, R5 ;  /* 0x00000003ff029819 */ /* 0x004fe20000011605 */
[----:B------:R-:W1:Y:S03]  /*2170*/  SHFL.DOWN PT, R0, R7, 0x2, 0x1f ;  /* 0x08401f0007007f89 */ /* 0x000e6600000e0000 */
[----:B------:R-:W-:-:S05]  /*2180*/  @!P1 LOP3.LUT R2, R2, 0x7c, RZ, 0xc0, !PT ;  /* 0x0000007c02029812 */ /* 0x000fca00078ec0ff */
[----:B-1----:R-:W-:Y:S01]  /*2190*/  @!P0 FADD R7, R7, R0 ;  /* 0x0000000007078221 */ /* 0x002fe20000000000 */
[----:B------:R-:W-:Y:S02]  /*21a0*/  ISETP.GT.AND P0, PT, R6, 0x1b, PT ;  /* 0x0000001b0600780c */ /* 0x000fe40003f04270 */
[----:B0-----:R-:W-:Y:S02]  /*21b0*/  @!P1 LEA R3, R4, R3, 0x18 ;  /* 0x0000000304039211 */ /* 0x001fe400078ec0ff */
[----:B------:R-:W0:Y:S03]  /*21c0*/  SHFL.DOWN PT, R0, R7, 0x4, 0x1f ;  /* 0x08801f0007007f89 */ /* 0x000e2600000e0000 */
[----:B------:R-:W-:-:S06]  /*21d0*/  @!P1 IMAD.IADD R3, R2, 0x1, R3 ;  /* 0x0000000102039824 */ /* 0x000fcc00078e0203 */
        /* <DEDUP_REMOVED lines=24> */
[----:B------:R-:W-:-:S07]  /*2360*/  FADD R9, R2, R3 ;  /* 0x0000000302097221 */ /* 0x000fce0000000000 */
.L_x_74:
[----:B------:R-:W-:Y:S05]  /*2370*/  BSYNC.RECONVERGENT B0 ;  /* 0x0000000000007941 */ /* 0x000fea0003800200 */
.L_x_59:
[----:B------:R-:W-:Y:S05]  /*2380*/  @P0 EXIT ;  /* 0x000000000000094d */ /* 0x000fea0003800000 */
[----:B------:R-:W3:Y:S02]  /*2390*/  LDCU.64 UR4, c[0x0][0x388] ;  /* 0x00007100ff0477ac */ /* 0x000ee40008000a00 */
[----:B---3--:R-:W-:-:S06]  /*23a0*/  UIMAD.WIDE.U32 UR4, UR16, 0x4, UR4 ;  /* 0x00000004100478a5 */ /* 0x008fcc000f8e0004 */
[----:B--2---:R-:W-:Y:S02]  /*23b0*/  MOV R2, UR4 ;  /* 0x0000000400027c02 */ /* 0x004fe40008000f00 */
[----:B0-----:R-:W-:-:S05]  /*23c0*/  MOV R3, UR5 ;  /* 0x0000000500037c02 */ /* 0x001fca0008000f00 */
[----:B------:R-:W-:Y:S01]  /*23d0*/  STG.E desc[UR14][R2.64], R9 ;  /* 0x0000000902007986 */ /* 0x000fe2000c10190e */
[----:B------:R-:W-:Y:S05]  /*23e0*/  EXIT ;  /* 0x000000000000794d */ /* 0x000fea0003800000 */
.L_x_87:
        /* <DEDUP_REMOVED lines=9> */
.L_x_240:


//--------------------- .text._ZN3cub18CUB_300001_SM_10006detail6reduce28DeviceReduceSingleTileKernelINS2_10policy_hubIfyN4cuda3std3__44plusIfEEE10Policy1000EN6thrust24THRUST_300001_SM_1000_NS6detail15normal_iteratorINSD_10device_ptrIfEEEEPfyS9_ff6squareEEvT0_T1_T2_T3_T4_T6_ --------------------------
	.section	.text._ZN3cub18CUB_300001_SM_10006detail6reduce28DeviceReduceSingleTileKernelINS2_10policy_hubIfyN4cuda3std3__44plusIfEEE10Policy1000EN6thrust24THRUST_300001_SM_1000_NS6detail15normal_iteratorINSD_10device_ptrIfEEEEPfyS9_ff6squareEEvT0_T1_T2_T3_T4_T6_,"ax",@progbits
	.align	128
        .global         _ZN3cub18CUB_300001_SM_10006detail6reduce28DeviceReduceSingleTileKernelINS2_10policy_hubIfyN4cuda3std3__44plusIfEEE10Policy1000EN6thrust24THRUST_300001_SM_1000_NS6detail15normal_iteratorINSD_10device_ptrIfEEEEPfyS9_ff6squareEEvT0_T1_T2_T3_T4_T6_
        .type           _ZN3cub18CUB_300001_SM_10006detail6reduce28DeviceReduceSingleTileKernelINS2_10policy_hubIfyN4cuda3std3__44plusIfEEE10Policy1000EN6thrust24THRUST_300001_SM_1000_NS6detail15normal_iteratorINSD_10device_ptrIfEEEEPfyS9_ff6squareEEvT0_T1_T2_T3_T4_T6_,@function
        .size           _ZN3cub18CUB_300001_SM_10006detail6reduce28DeviceReduceSingleTileKernelINS2_10policy_hubIfyN4cuda3std3__44plusIfEEE10Policy1000EN6thrust24THRUST_300001_SM_1000_NS6detail15normal_iteratorINSD_10device_ptrIfEEEEPfyS9_ff6squareEEvT0_T1_T2_T3_T4_T6_,(.L_x_241 - _ZN3cub18CUB_300001_SM_10006detail6reduce28DeviceReduceSingleTileKernelINS2_10policy_hubIfyN4cuda3std3__44plusIfEEE10Policy1000EN6thrust24THRUST_300001_SM_1000_NS6detail15normal_iteratorINSD_10device_ptrIfEEEEPfyS9_ff6squareEEvT0_T1_T2_T3_T4_T6_)
        .other          _ZN3cub18CUB_300001_SM_10006detail6reduce28DeviceReduceSingleTileKernelINS2_10policy_hubIfyN4cuda3std3__44plusIfEEE10Policy1000EN6thrust24THRUST_300001_SM_1000_NS6detail15normal_iteratorINSD_10device_ptrIfEEEEPfyS9_ff6squareEEvT0_T1_T2_T3_T4_T6_,@"STO_CUDA_ENTRY STV_DEFAULT"
_ZN3cub18CUB_300001_SM_10006detail6reduce28DeviceReduceSingleTileKernelINS2_10policy_hubIfyN4cuda3std3__44plusIfEEE10Policy1000EN6thrust24THRUST_300001_SM_1000_NS6detail15normal_iteratorINSD_10device_ptrIfEEEEPfyS9_ff6squareEEvT0_T1_T2_T3_T4_T6_:
.text._ZN3cub18CUB_300001_SM_10006detail6reduce28DeviceReduceSingleTileKernelINS2_10policy_hubIfyN4cuda3std3__44plusIfEEE10Policy1000EN6thrust24THRUST_300001_SM_1000_NS6detail15normal_iteratorINSD_10device_ptrIfEEEEPfyS9_ff6squareEEvT0_T1_T2_T3_T4_T6_:
[----:B------:R-:W-:Y:S01]  /*0000*/  LDC R1, c[0x0][0x37c] ;  /* 0x0000df00ff017b82 */ /* 0x000fe20000000800 */
[----:B------:R-:W0:Y:S01]  /*0010*/  LDCU.64 UR4, c[0x0][0x390] ;  /* 0x00007200ff0477ac */ /* 0x000e220008000a00 */
[----:B------:R-:W1:Y:S01]  /*0020*/  LDCU.64 UR6, c[0x0][0x358] ;  /* 0x00006b00ff0677ac */ /* 0x000e620008000a00 */
[----:B0-----:R-:W-:Y:S02]  /*0030*/  MOV R0, UR4 ;  /* 0x0000000400007c02 */ /* 0x001fe40008000f00 */
[----:B------:R-:W-:Y:S02]  /*0040*/  MOV R4, UR5 ;  /* 0x0000000500047c02 */ /* 0x000fe40008000f00 */
[----:B------:R-:W-:-:S04]  /*0050*/  ISETP.NE.U32.AND P0, PT, R0, RZ, PT ;  /* 0x000000ff0000720c */ /* 0x000fc80003f05070 */
[----:B------:R-:W-:-:S13]  /*0060*/  ISETP.NE.AND.EX P0, PT, R4, RZ, PT, P0 ;  /* 0x000000ff0400720c */ /* 0x000fda0003f05300 */
        /* <DEDUP_REMOVED lines=8> */
.L_x_88:
[----:B------:R-:W-:Y:S01]  /*00f0*/  ISETP.GT.U32.AND P0, PT, R0, 0xfff, PT ;  /* 0x00000fff0000780c */ /* 0x000fe20003f04070 */
[----:B------:R-:W-:Y:S03]  /*0100*/  BSSY.RECONVERGENT B0, `(.L_x_89) ;  /* 0x0000204000007945 */ /* 0x000fe60003800200 */
[----:B------:R-:W-:-:S13]  /*0110*/  ISETP.GT.U32.AND.EX P0, PT, R4, RZ, PT, P0 ;  /* 0x000000ff0400720c */ /* 0x000fda0003f04100 */
[----:B------:R-:W-:Y:S05]  /*0120*/  @P0 BRA `(.L_x_90) ;  /* 0x0000000c00b00947 */ /* 0x000fea0003800000 */
[----:B------:R-:W0:Y:S01]  /*0130*/  S2R R5, SR_TID.X ;  /* 0x0000000000057919 */ /* 0x000e220000002100 */
[----:B------:R-:W-:Y:S01]  /*0140*/  BSSY.RECONVERGENT B1, `(.L_x_91) ;  /* 0x000000a000017945 */ /* 0x000fe20003800200 */
[----:B------:R-:W-:Y:S01]  /*0150*/  IMAD.MOV.U32 R6, RZ, RZ, RZ ;  /* 0x000000ffff067224 */ /* 0x000fe200078e00ff */
[----:B0-----:R-:W-:Y:S02]  /*0160*/  ISETP.GE.U32.AND P0, PT, R5, R0, PT ;  /* 0x000000000500720c */ /* 0x001fe40003f06070 */
[----:B------:R-:W-:-:S11]  /*0170*/  MOV R7, R5 ;  /* 0x0000000500077202 */ /* 0x000fd60000000f00 */
[----:B------:R-:W-:Y:S05]  /*0180*/  @P0 BRA `(.L_x_92) ;  /* 0x0000000000140947 */ /* 0x000fea0003800000 */
[----:B------:R-:W0:Y:S02]  /*0190*/  LDC.64 R2, c[0x0][0x380] ;  /* 0x0000e000ff027b82 */ /* 0x000e240000000a00 */
[----:B0-----:R-:W-:-:S06]  /*01a0*/  IMAD.WIDE.U32 R2, R5, 0x4, R2 ;  /* 0x0000000405027825 */ /* 0x001fcc00078e0002 */
[----:B------:R-:W2:Y:S01]  /*01b0*/  LDG.E R2, desc[UR6][R2.64] ;  /* 0x0000000602027981 */ /* 0x000ea2000c1e1900 */
[----:B------:R-:W-:Y:S01]  /*01c0*/  IADD3 R7, PT, PT, R5, 0x100, RZ ;  /* 0x0000010005077810 */ /* 0x000fe20007ffe0ff */
[----:B--2---:R-:W-:-:S07]  /*01d0*/  FMUL R6, R2, R2 ;  /* 0x0000000202067220 */ /* 0x004fce0000400000 */
.L_x_92:
[----:B------:R-:W-:Y:S05]  /*01e0*/  BSYNC.RECONVERGENT B1 ;  /* 0x0000000000017941 */ /* 0x000fea0003800200 */
.L_x_91:
[----:B------:R-:W-:Y:S01]  /*01f0*/  ISETP.GE.U32.AND P0, PT, R7, R0, PT ;  /* 0x000000000700720c */ /* 0x000fe20003f06070 */
[----:B------:R-:W-:-:S12]  /*0200*/  BSSY.RECONVERGENT B1, `(.L_x_93) ;  /* 0x000006d000017945 */ /* 0x000fd80003800200 */
[----:B------:R-:W-:Y:S05]  /*0210*/  @P0 BRA `(.L_x_94) ;  /* 0x0000000400ac0947 */ /* 0x000fea0003800000 */
[----:B------:R-:W-:Y:S01]  /*0220*/  LOP3.LUT R3, RZ, R7, RZ, 0x33, !PT ;  /* 0x00000007ff037212 */ /* 0x000fe200078e33ff */
[----:B------:R-:W-:Y:S04]  /*0230*/  BSSY.RECONVERGENT B2, `(.L_x_95) ;  /* 0x0000033000027945 */ /* 0x000fe80003800200 */
[----:B------:R-:W-:-:S05]  /*0240*/  IMAD.IADD R3, R3, 0x1, R0 ;  /* 0x0000000103037824 */ /* 0x000fca00078e0200 */
[C---:B------:R-:W-:Y:S02]  /*0250*/  ISETP.GE.U32.AND P0, PT, R3.reuse, 0xf00, PT ;  /* 0x00000f000300780c */ /* 0x040fe40003f06070 */
[----:B------:R-:W-:-:S04]  /*0260*/  LEA.HI R8, R3, 0x1, RZ, 0x18 ;  /* 0x0000000103087811 */ /* 0x000fc800078fc0ff */
[----:B------:R-:W-:-:S04]  /*0270*/  LOP3.LUT R22, R8, 0xf, RZ, 0xc0, !PT ;  /* 0x0000000f08167812 */ /* 0x000fc800078ec0ff */
[----:B------:R-:W-:-:S03]  /*0280*/  ISETP.NE.AND P1, PT, R22, RZ, PT ;  /* 0x000000ff1600720c */ /* 0x000fc60003f25270 */
[----:B------:R-:W-:Y:S10]  /*0290*/  @!P0 BRA `(.L_x_96) ;  /* 0x0000000000b08947 */ /* 0x000ff40003800000 */
[----:B------:R-:W0:Y:S01]  /*02a0*/  LDC.64 R2, c[0x0][0x380] ;  /* 0x0000e000ff027b82 */ /* 0x000e220000000a00 */
[----:B------:R-:W-:-:S04]  /*02b0*/  LOP3.LUT R9, R8, 0x1fffff0, RZ, 0xc0, !PT ;  /* 0x01fffff008097812 */ /* 0x000fc800078ec0ff */
[----:B------:R-:W-:Y:S01]  /*02c0*/  IADD3 R9, PT, PT, -R9, RZ, RZ ;  /* 0x000000ff09097210 */ /* 0x000fe20007ffe1ff */
[----:B0-----:R-:W-:-:S03]  /*02d0*/  IMAD.WIDE.U32 R2, R7, 0x4, R2 ;  /* 0x0000000407027825 */ /* 0x001fc600078e0002 */
[----:B------:R-:W-:-:S04]  /*02e0*/  IADD3 R2, P0, PT, R2, 0x2000, RZ ;  /* 0x0000200002027810 */ /* 0x000fc80007f1e0ff */
[----:B------:R-:W-:-:S09]  /*02f0*/  IADD3.X R3, PT, PT, RZ, R3, RZ, P0, !PT ;  /* 0x00000003ff037210 */ /* 0x000fd200007fe4ff */
.L_x_97:
        /* <DEDUP_REMOVED lines=16> */
[----:B------:R-:W-:Y:S01]  /*0400*/  VIADD R9, R9, 0x10 ;  /* 0x0000001009097836 */ /* 0x000fe20000000000 */
[----:B------:R-:W-:-:S04]  /*0410*/  IADD3 R7, PT, PT, R7, 0x1000, RZ ;  /* 0x0000100007077810 */ /* 0x000fc80007ffe0ff */
[----:B------:R-:W-:Y:S02]  /*0420*/  ISETP.NE.AND P0, PT, R9, RZ, PT ;  /* 0x000000ff0900720c */ /* 0x000fe40003f05270 */
[----:B0-----:R-:W-:-:S04]  /*0430*/  IADD3 R2, P2, PT, R2, 0x4000, RZ ;  /* 0x0000400002027810 */ /* 0x001fc80007f5e0ff */
[----:B------:R-:W-:Y:S01]  /*0440*/  IADD3.X R3, PT, PT, RZ, R3, RZ, P2, !PT ;  /* 0x00000003ff037210 */ /* 0x000fe200017fe4ff */
        /* <DEDUP_REMOVED lines=17> */
.L_x_96:
[----:B------:R-:W-:Y:S05]  /*0560*/  BSYNC.RECONVERGENT B2 ;  /* 0x0000000000027941 */ /* 0x000fea0003800200 */
.L_x_95:
[----:B------:R-:W-:Y:S05]  /*0570*/  @!P1 BRA `(.L_x_94) ;  /* 0x0000000000d49947 */ /* 0x000fea0003800000 */
[----:B------:R-:W-:Y:S01]  /*0580*/  ISETP.GE.U32.AND P0, PT, R22, 0x8, PT ;  /* 0x000000081600780c */ /* 0x000fe20003f06070 */
[----:B------:R-:W-:Y:S01]  /*0590*/  BSSY.RECONVERGENT B2, `(.L_x_98) ;  /* 0x0000017000027945 */ /* 0x000fe20003800200 */
[----:B------:R-:W-:-:S04]  /*05a0*/  LOP3.LUT R12, R8, 0x7, RZ, 0xc0, !PT ;  /* 0x00000007080c7812 */ /* 0x000fc800078ec0ff */
[----:B------:R-:W-:-:S07]  /*05b0*/  ISETP.NE.AND P1, PT, R12, RZ, PT ;  /* 0x000000ff0c00720c */ /* 0x000fce0003f25270 */
[----:B------:R-:W-:Y:S06]  /*05c0*/  @!P0 BRA `(.L_x_99) ;  /* 0x00000000004c8947 */ /* 0x000fec0003800000 */
[----:B------:R-:W0:Y:S02]  /*05d0*/  LDC.64 R2, c[0x0][0x380] ;  /* 0x0000e000ff027b82 */ /* 0x000e240000000a00 */
[----:B0-----:R-:W-:-:S05]  /*05e0*/  IMAD.WIDE R2, R7, 0x4, R2 ;  /* 0x0000000407027825 */ /* 0x001fca00078e0202 */
        /* <DEDUP_REMOVED lines=17> */
.L_x_99:
[----:B------:R-:W-:Y:S05]  /*0700*/  BSYNC.RECONVERGENT B2 ;  /* 0x0000000000027941 */ /* 0x000fea0003800200 */
.L_x_98:
        /* <DEDUP_REMOVED lines=17> */
.L_x_101:
[----:B------:R-:W-:Y:S05]  /*0820*/  BSYNC.RECONVERGENT B2 ;  /* 0x0000000000027941 */ /* 0x000fea0003800200 */
.L_x_100:
[----:B------:R-:W-:Y:S05]  /*0830*/  @!P1 BRA `(.L_x_94) ;  /* 0x0000000000249947 */ /* 0x000fea0003800000 */
[----:B------:R-:W0:Y:S01]  /*0840*/  LDC.64 R8, c[0x0][0x380] ;  /* 0x0000e000ff087b82 */ /* 0x000e220000000a00 */
[----:B------:R-:W-:-:S07]  /*0850*/  IADD3 R10, PT, PT, -R10, RZ, RZ ;  /* 0x000000ff0a0a7210 */ /* 0x000fce0007ffe1ff */
.L_x_102:
[----:B0-----:R-:W-:-:S06]  /*0860*/  IMAD.WIDE R2, R7, 0x4, R8 ;  /* 0x0000000407027825 */ /* 0x001fcc00078e0208 */
[----:B------:R-:W2:Y:S01]  /*0870*/  LDG.E R3, desc[UR6][R2.64] ;  /* 0x0000000602037981 */ /* 0x000ea2000c1e1900 */
[----:B------:R-:W-:Y:S01]  /*0880*/  VIADD R10, R10, 0x1 ;  /* 0x000000010a0a7836 */ /* 0x000fe20000000000 */
[----:B------:R-:W-:-:S04]  /*0890*/  IADD3 R7, PT, PT, R7, 0x100, RZ ;  /* 0x0000010007077810 */ /* 0x000fc80007ffe0ff */
[----:B------:R-:W-:Y:S01]  /*08a0*/  ISETP.NE.AND P0, PT, R10, RZ, PT ;  /* 0x000000ff0a00720c */ /* 0x000fe20003f05270 */
[----:B--2---:R-:W-:-:S12]  /*08b0*/  FFMA R6, R3, R3, R6 ;  /* 0x0000000303067223 */ /* 0x004fd80000000006 */
[----:B------:R-:W-:Y:S05]  /*08c0*/  @P0 BRA `(.L_x_102) ;  /* 0xfffffffc00e40947 */ /* 0x000fea000383ffff */
.L_x_94:
[----:B------:R-:W-:Y:S05]  /*08d0*/  BSYNC.RECONVERGENT B1 ;  /* 0x0000000000017941 */ /* 0x000fea0003800200 */
.L_x_93:
[----:B------:R-:W-:Y:S02]  /*08e0*/  ISETP.GE.U32.AND P0, PT, R0, 0x100, PT ;  /* 0x000001000000780c */ /* 0x000fe40003f06070 */
[----:B------:R-:W-:Y:S02]  /*08f0*/  MOV R9, R6 ;  /* 0x0000000600097202 */ /* 0x000fe40000000f00 */
[----:B------:R-:W-:-:S13]  /*0900*/  ISETP.GE.U32.AND.EX P0, PT, R4, RZ, PT, P0 ;  /* 0x000000ff0400720c */ /* 0x000fda0003f06100 */
[----:B------:R-:W-:Y:S05]  /*0910*/  @!P0 BRA `(.L_x_103) ;  /* 0x0000000000ac8947 */ /* 0x000fea0003800000 */
[----:B------:R-:W0:Y:S01]  /*0920*/  S2R R6, SR_LANEID ;  /* 0x0000000000067919 */ /* 0x000e220000000000 */
[----:B------:R-:W-:Y:S01]  /*0930*/  ISETP.NE.AND P5, PT, R5, RZ, PT ;  /* 0x000000ff0500720c */ /* 0x000fe20003fa5270 */
        /* <DEDUP_REMOVED lines=20> */
[----:B------:R-:W-:-:S04]  /*0a80*/  ISETP.GT.AND P0, PT, R6, 0xf, PT ;  /* 0x0000000f0600780c */ /* 0x000fc80003f04270 */
[----:B------:R-:W0:Y:S02]  /*0a90*/  SHFL.DOWN PT, R3, R0, 0x10, 0x1f ;  /* 0x0a001f0000037f89 */ /* 0x000e2400000e0000 */
[----:B0-----:R-:W-:-:S05]  /*0aa0*/  FADD R3, R0, R3 ;  /* 0x0000000300037221 */ /* 0x001fca0000000000 */
[----:B------:R1:W-:Y:S01]  /*0ab0*/  @!P1 STS [R2+0x8], R3 ;  /* 0x0000080302009388 */ /* 0x0003e20000000800 */
[----:B------:R-:W-:Y:S01]  /*0ac0*/  FSEL R8, R0, R3, P0 ;  /* 0x0000000300087208 */ /* 0x000fe20000000000 */
[----:B------:R-:W-:Y:S06]  /*0ad0*/  BAR.SYNC.DEFER_BLOCKING 0x0 ;  /* 0x0000000000007b1d */ /* 0x000fec0000010000 */
[----:B------:R-:W-:Y:S05]  /*0ae0*/  @P5 BRA `(.L_x_104) ;  /* 0x0000001400945947 */ /* 0x000fea0003800000 */
[----:B------:R-:W0:Y:S01]  /*0af0*/  S2UR UR5, SR_CgaCtaId ;  /* 0x00000000000579c3 */ /* 0x000e220000008800 */
[----:B------:R-:W-:Y:S02]  /*0b00*/  UMOV UR4, 0x400 ;  /* 0x0000040000047882 */ /* 0x000fe40000000000 */
[----:B0-----:R-:W-:-:S09]  /*0b10*/  ULEA UR4, UR5, UR4, 0x18 ;  /* 0x0000000405047291 */ /* 0x001fd2000f8ec0ff */
[----:B-1----:R-:W0:Y:S04]  /*0b20*/  LDS R3, [UR4+0xc] ;  /* 0x00000c04ff037984 */ /* 0x002e280008000800 */
        /* <DEDUP_REMOVED lines=10> */
.L_x_103:
[----:B------:R-:W0:Y:S01]  /*0bd0*/  S2R R8, SR_LANEID ;  /* 0x0000000000087919 */ /* 0x000e220000000000 */
[C---:B------:R-:W-:Y:S02]  /*0be0*/  LOP3.LUT R2, R5.reuse, 0x3e0, RZ, 0xc0, !PT ;  /* 0x000003e005027812 */ /* 0x040fe400078ec0ff */
[----:B------:R-:W-:Y:S02]  /*0bf0*/  ISETP.NE.AND P5, PT, R5, RZ, PT ;  /* 0x000000ff0500720c */ /* 0x000fe40003fa5270 */
[----:B------:R-:W-:Y:S02]  /*0c00*/  IADD3 R3, PT, PT, R2, 0x20, RZ ;  /* 0x0000002002037810 */ /* 0x000fe40007ffe0ff */
[----:B------:R-:W-:Y:S02]  /*0c10*/  LOP3.LUT R7, RZ, R2, RZ, 0x33, !PT ;  /* 0x00000002ff077212 */ /* 0x000fe400078e33ff */
[-C--:B------:R-:W-:Y:S02]  /*0c20*/  ISETP.GT.U32.AND P0, PT, R3, R0.reuse, PT ;  /* 0x000000000300720c */ /* 0x080fe40003f04070 */
[----:B------:R-:W-:-:S04]  /*0c30*/  IADD3 R7, PT, PT, R7, R0, RZ ;  /* 0x0000000007077210 */ /* 0x000fc80007ffe0ff */
[----:B------:R-:W-:-:S05]  /*0c40*/  SEL R7, R7, 0x1f, P0 ;  /* 0x0000001f07077807 */ /* 0x000fca0000000000 */
[----:B------:R-:W1:Y:S01]  /*0c50*/  SHFL.DOWN PT, R2, R9, 0x1, R7 ;  /* 0x0820000009027989 */ /* 0x000e6200000e0007 */
[C---:B0-----:R-:W-:Y:S01]  /*0c60*/  ISETP.GE.AND P0, PT, R8.reuse, R7, PT ;  /* 0x000000070800720c */ /* 0x041fe20003f06270 */
[C---:B------:R-:W-:Y:S01]  /*0c70*/  VIADD R6, R8.reuse, 0x2 ;  /* 0x0000000208067836 */ /* 0x040fe20000000000 */
[----:B------:R-:W-:-:S11]  /*0c80*/  ISETP.NE.AND P1, PT, R8, RZ, PT ;  /* 0x000000ff0800720c */ /* 0x000fd60003f25270 */
[----:B-1----:R-:W-:Y:S01]  /*0c90*/  @!P0 FADD R9, R2, R9 ;  /* 0x0000000902098221 */ /* 0x002fe20000000000 */
[----:B------:R-:W-:Y:S01]  /*0ca0*/  ISETP.GT.AND P0, PT, R6, R7, PT ;  /* 0x000000070600720c */ /* 0x000fe20003f04270 */
[----:B------:R-:W0:Y:S01]  /*0cb0*/  @!P1 S2R R11, SR_CgaCtaId ;  /* 0x00000000000b9919 */ /* 0x000e220000008800 */
[----:B------:R-:W-:Y:S02]  /*0cc0*/  IADD3 R6, PT, PT, R8, 0x4, RZ ;  /* 0x0000000408067810 */ /* 0x000fe40007ffe0ff */
[----:B------:R-:W-:Y:S01]  /*0cd0*/  @!P1 SHF.R.U32.HI R3, RZ, 0x3, R5 ;  /* 0x00000003ff039819 */ /* 0x000fe20000011605 */
[----:B------:R-:W1:Y:S03]  /*0ce0*/  SHFL.DOWN PT, R2, R9, 0x2, R7 ;  /* 0x0840000009027989 */ /* 0x000e6600000e0007 */
[----:B------:R-:W-:-:S05]  /*0cf0*/  @!P1 LOP3.LUT R3, R3, 0x7c, RZ, 0xc0, !PT ;  /* 0x0000007c03039812 */ /* 0x000fca00078ec0ff */
[----:B-1----:R-:W-:Y:S01]  /*0d00*/  @!P0 FADD R9, R9, R2 ;  /* 0x0000000209098221 */ /* 0x002fe20000000000 */
[-C--:B------:R-:W-:Y:S02]  /*0d10*/  ISETP.GT.AND P0, PT, R6, R7.reuse, PT ;  /* 0x000000070600720c */ /* 0x080fe40003f04270 */
[----:B------:R-:W-:Y:S02]  /*0d20*/  IADD3 R6, PT, PT, R8, 0x8, RZ ;  /* 0x0000000808067810 */ /* 0x000fe40007ffe0ff */
[----:B------:R-:W1:Y:S09]  /*0d30*/  SHFL.DOWN PT, R2, R9, 0x4, R7 ;  /* 0x0880000009027989 */ /* 0x000e7200000e0007 */
[----:B-1----:R-:W-:Y:S01]  /*0d40*/  @!P0 FADD R9, R9, R2 ;  /* 0x0000000209098221 */ /* 0x002fe20000000000 */
[----:B------:R-:W-:Y:S01]  /*0d50*/  ISETP.GT.AND P0, PT, R6, R7, PT ;  /* 0x000000070600720c */ /* 0x000fe20003f04270 */
[----:B------:R-:W-:-:S03]  /*0d60*/  VIADD R6, R8, 0x10 ;  /* 0x0000001008067836 */ /* 0x000fc60000000000 */
[----:B------:R-:W1:Y:S09]  /*0d70*/  SHFL.DOWN PT, R2, R9, 0x8, R7 ;  /* 0x0900000009027989 */ /* 0x000e7200000e0007 */
[----:B-1----:R-:W-:Y:S01]  /*0d80*/  @!P0 FADD R9, R9, R2 ;  /* 0x0000000209098221 */ /* 0x002fe20000000000 */
[----:B------:R-:W-:-:S02]  /*0d90*/  ISETP.GT.AND P0, PT, R6, R7, PT ;  /* 0x000000070600720c */ /* 0x000fc40003f04270 */
[----:B------:R-:W-:Y:S02]  /*0da0*/  @!P1 MOV R6, 0x400 ;  /* 0x0000040000069802 */ /* 0x000fe40000000f00 */
[----:B------:R-:W1:Y:S02]  /*0db0*/  SHFL.DOWN PT, R2, R9, 0x10, R7 ;  /* 0x0a00000009027989 */ /* 0x000e6400000e0007 */
[----:B0-----:R-:W-:-:S04]  /*0dc0*/  @!P1 LEA R6, R11, R6, 0x18 ;  /* 0x000000060b069211 */ /* 0x001fc800078ec0ff */
[----:B------:R-:W-:-:S03]  /*0dd0*/  @!P1 IADD3 R3, PT, PT, R3, R6, RZ ;  /* 0x0000000603039210 */ /* 0x000fc60007ffe0ff */
[----:B-1----:R-:W-:-:S05]  /*0de0*/  @!P0 FADD R9, R9, R2 ;  /* 0x0000000209098221 */ /* 0x002fca0000000000 */
[----:B------:R-:W-:-:S05]  /*0df0*/  MOV R8, R9 ;  /* 0x0000000900087202 */ /* 0x000fca0000000f00 */
[----:B------:R0:W-:Y:S01]  /*0e00*/  @!P1 STS [R3+0x8], R8 ;  /* 0x0000080803009388 */ /* 0x0001e20000000800 */
[----:B------:R-:W-:Y:S06]  /*0e10*/  BAR.SYNC.DEFER_BLOCKING 0x0 ;  /* 0x0000000000007b1d */ /* 0x000fec0000010000 */
[----:B------:R-:W-:Y:S05]  /*0e20*/  @P5 BRA `(.L_x_104) ;  /* 0x0000001000c45947 */ /* 0x000fea0003800000 */
[----:B------:R-:W1:Y:S01]  /*0e30*/  S2UR UR5, SR_CgaCtaId ;  /* 0x00000000000579c3 */ /* 0x000e620000008800 */
[----:B------:R-:W-:Y:S01]  /*0e40*/  UMOV UR4, 0x400 ;  /* 0x0000040000047882 */ /* 0x000fe20000000000 */
[C---:B------:R-:W-:Y:S02]  /*0e50*/  ISETP.GT.U32.AND P3, PT, R0.reuse, 0x20, PT ;  /* 0x000000200000780c */ /* 0x040fe40003f64070 */
[----:B------:R-:W-:Y:S02]  /*0e60*/  ISETP.GT.U32.AND P1, PT, R0, 0x40, PT ;  /* 0x000000400000780c */ /* 0x000fe40003f24070 */
[----:B------:R-:W-:Y:S02]  /*0e70*/  ISETP.GT.U32.AND.EX P3, PT, R4, RZ, PT, P3 ;  /* 0x000000ff0400720c */ /* 0x000fe40003f64130 */
[----:B------:R-:W-:Y:S02]  /*0e80*/  ISETP.GT.U32.AND P0, PT, R0, 0x60, PT ;  /* 0x000000600000780c */ /* 0x000fe40003f04070 */
[----:B------:R-:W-:-:S02]  /*0e90*/  ISETP.GT.U32.AND.EX P1, PT, R4, RZ, PT, P1 ;  /* 0x000000ff0400720c */ /* 0x000fc40003f24110 */
[----:B------:R-:W-:Y:S02]  /*0ea0*/  ISETP.GT.U32.AND P2, PT, R0, 0x80, PT ;  /* 0x000000800000780c */ /* 0x000fe40003f44070 */
[----:B------:R-:W-:Y:S02]  /*0eb0*/  ISETP.GT.U32.AND.EX P0, PT, R4, RZ, PT, P0 ;  /* 0x000000ff0400720c */ /* 0x000fe40003f04100 */
[----:B------:R-:W-:Y:S02]  /*0ec0*/  ISETP.GT.U32.AND P4, PT, R0, 0xa0, PT ;  /* 0x000000a00000780c */ /* 0x000fe40003f84070 */
[C---:B------:R-:W-:Y:S02]  /*0ed0*/  ISETP.GT.U32.AND.EX P2, PT, R4.reuse, RZ, PT, P2 ;  /* 0x000000ff0400720c */ /* 0x040fe40003f44120 */
[----:B------:R-:W-:Y:S01]  /*0ee0*/  ISETP.GT.U32.AND.EX P4, PT, R4, RZ, PT, P4 ;  /* 0x000000ff0400720c */ /* 0x000fe20003f84140 */
[----:B-1----:R-:W-:-:S09]  /*0ef0*/  ULEA UR4, UR5, UR4, 0x18 ;  /* 0x0000000405047291 */ /* 0x002fd2000f8ec0ff */
[----:B0-----:R-:W0:Y:S04]  /*0f00*/  LDS R3, [UR4+0xc] ;  /* 0x00000c04ff037984 */ /* 0x001e280008000800 */
[----:B------:R-:W1:Y:S04]  /*0f10*/  LDS.128 R12, [UR4+0x10] ;  /* 0x00001004ff0c7984 */ /* 0x000e680008000c00 */
[----:B------:R-:W2:Y:S01]  /*0f20*/  LDS.64 R6, [UR4+0x20] ;  /* 0x00002004ff067984 */ /* 0x000ea20008000a00 */
[----:B0-----:R-:W-:Y:S01]  /*0f30*/  @P3 FADD R8, R8, R3 ;  /* 0x0000000308083221 */ /* 0x001fe20000000000 */
[----:B------:R-:W-:-:S03]  /*0f40*/  ISETP.GT.U32.AND P3, PT, R0, 0xc0, PT ;  /* 0x000000c00000780c */ /* 0x000fc60003f64070 */
[----:B-1----:R-:W-:Y:S01]  /*0f50*/  @P1 FADD R8, R8, R12 ;  /* 0x0000000c08081221 */ /* 0x002fe20000000000 */
[----:B------:R-:W-:Y:S02]  /*0f60*/  ISETP.GT.U32.AND P1, PT, R0, 0xe0, PT ;  /* 0x000000e00000780c */ /* 0x000fe40003f24070 */
[----:B------:R-:W-:Y:S01]  /*0f70*/  ISETP.GT.U32.AND.EX P3, PT, R4, RZ, PT, P3 ;  /* 0x000000ff0400720c */ /* 0x000fe20003f64130 */
[----:B------:R-:W-:Y:S01]  /*0f80*/  @P0 FADD R8, R8, R13 ;  /* 0x0000000d08080221 */ /* 0x000fe20000000000 */
[----:B------:R-:W-:-:S03]  /*0f90*/  ISETP.GT.U32.AND.EX P1, PT, R4, RZ, PT, P1 ;  /* 0x000000ff0400720c */ /* 0x000fc60003f24110 */
[----:B------:R-:W-:-:S04]  /*0fa0*/  @P2 FADD R8, R8, R14 ;  /* 0x0000000e08082221 */ /* 0x000fc80000000000 */
[----:B------:R-:W-:-:S04]  /*0fb0*/  @P4 FADD R8, R8, R15 ;  /* 0x0000000f08084221 */ /* 0x000fc80000000000 */
[----:B--2---:R-:W-:-:S04]  /*0fc0*/  @P3 FADD R8, R8, R6 ;  /* 0x0000000608083221 */ /* 0x004fc80000000000 */
[----:B------:R-:W-:Y:S01]  /*0fd0*/  @P1 FADD R8, R8, R7 ;  /* 0x0000000708081221 */ /* 0x000fe20000000000 */
[----:B------:R-:W-:Y:S06]  /*0fe0*/  BRA `(.L_x_104) ;  /* 0x0000001000547947 */ /* 0x000fec0003800000 */
.L_x_90:
[----:B------:R-:W0:Y:S01]  /*0ff0*/  S2R R5, SR_TID.X ;  /* 0x0000000000057919 */ /* 0x000e220000002100 */
[----:B------:R-:W0:Y:S02]  /*1000*/  LDC.64 R2, c[0x0][0x380] ;  /* 0x0000e000ff027b82 */ /* 0x000e240000000a00 */
[----:B0-----:R-:W-:-:S05]  /*1010*/  IMAD.WIDE.U32 R2, R5, 0x4, R2 ;  /* 0x0000000405027825 */ /* 0x001fca00078e0002 */
        /* <DEDUP_REMOVED lines=15> */
[----:B------:R-:W5:Y:S01]  /*1110*/  LDG.E R7, desc[UR6][R2.64+0x3800] ;  /* 0x0038000602077981 */ /* 0x000f62000c1e1900 */
[----:B--2---:R-:W-:Y:S01]  /*1120*/  FMUL R14, R14, R14 ;  /* 0x0000000e0e0e7220 */ /* 0x004fe20000400000 */
[----:B---3--:R-:W-:-:S03]  /*1130*/  FMUL R16, R16, R16 ;  /* 0x0000001010107220 */ /* 0x008fc60000400000 */
[----:B----4-:R-:W-:Y:S01]  /*1140*/  FFMA R13, R13, R13, R14 ;  /* 0x0000000d0d0d7223 */ /* 0x010fe2000000000e */
[----:B-----5:R-:W-:Y:S01]  /*1150*/  FMUL R14, R21, R21 ;  /* 0x00000015150e7220 */ /* 0x020fe20000400000 */
[----:B------:R-:W-:-:S03]  /*1160*/  FFMA R16, R15, R15, R16 ;  /* 0x0000000f0f107223 */ /* 0x000fc60000000010 */
[----:B------:R-:W-:Y:S01]  /*1170*/  FFMA R14, R11, R11, R14 ;  /* 0x0000000b0b0e7223 */ /* 0x000fe2000000000e */
[----:B------:R-:W-:Y:S01]  /*1180*/  IADD3 R11, P1, PT, R0, -0x1000, RZ ;  /* 0xfffff000000b7810 */ /* 0x000fe20007f3e0ff */
[----:B------:R-:W-:Y:S01]  /*1190*/  FADD R16, R13, R16 ;  /* 0x000000100d107221 */ /* 0x000fe20000000000 */
[----:B------:R-:W-:Y:S02]  /*11a0*/  FMUL R13, R12, R12 ;  /* 0x0000000c0c0d7220 */ /* 0x000fe40000400000 */
[----:B------:R-:W-:Y:S02]  /*11b0*/  ISETP.GE.U32.AND P0, PT, R11, 0x1000, PT ;  /* 0x000010000b00780c */ /* 0x000fe40003f06070 */
[----:B------:R-:W-:Y:S01]  /*11c0*/  IADD3.X R12, PT, PT, R4, -0x1, RZ, P1, !PT ;  /* 0xffffffff040c7810 */ /* 0x000fe20000ffe4ff */
[----:B------:R-:W-:-:S03]  /*11d0*/  FMUL R15, R10, R10 ;  /* 0x0000000a0a0f7220 */ /* 0x000fc60000400000 */
[----:B------:R-:W-:Y:S01]  /*11e0*/  ISETP.GE.U32.AND.EX P0, PT, R12, RZ, PT, P0 ;  /* 0x000000ff0c00720c */ /* 0x000fe20003f06100 */
[----:B------:R-:W-:Y:S01]  /*11f0*/  FMUL R18, R18, R18 ;  /* 0x0000001212127220 */ /* 0x000fe20000400000 */
[----:B------:R-:W-:Y:S01]  /*1200*/  FMUL R20, R20, R20 ;  /* 0x0000001414147220 */ /* 0x000fe20000400000 */
[----:B------:R-:W-:Y:S02]  /*1210*/  FMUL R10, R9, R9 ;  /* 0x00000009090a7220 */ /* 0x000fe40000400000 */
[----:B------:R-:W-:Y:S01]  /*1220*/  FFMA R18, R17, R17, R18 ;  /* 0x0000001111127223 */ /* 0x000fe20000000012 */
[----:B------:R-:W-:Y:S01]  /*1230*/  FFMA R19, R19, R19, R20 ;  /* 0x0000001313137223 */ /* 0x000fe20000000014 */
[----:B------:R-:W-:Y:S01]  /*1240*/  FFMA R13, R8, R8, R13 ;  /* 0x00000008080d7223 */ /* 0x000fe2000000000d */
[----:B------:R-:W-:Y:S01]  /*1250*/  FFMA R15, R6, R6, R15 ;  /* 0x00000006060f7223 */ /* 0x000fe2000000000f */
[----:B------:R-:W-:Y:S01]  /*1260*/  FFMA R10, R7, R7, R10 ;  /* 0x00000007070a7223 */ /* 0x000fe2000000000a */
[----:B------:R-:W-:Y:S01]  /*1270*/  FADD R19, R18, R19 ;  /* 0x0000001312137221 */ /* 0x000fe20000000000 */
[----:B------:R-:W-:-:S02]  /*1280*/  FADD R13, R14, R13 ;  /* 0x0000000d0e0d7221 */ /* 0x000fc40000000000 */
[----:B------:R-:W-:Y:S01]  /*1290*/  FADD R10, R15, R10 ;  /* 0x0000000a0f0a7221 */ /* 0x000fe20000000000 */
[----:B------:R-:W-:Y:S01]  /*12a0*/  FADD R16, R16, R19 ;  /* 0x0000001310107221 */ /* 0x000fe20000000000 */
[----:B------:R-:W-:Y:S02]  /*12b0*/  HFMA2 R15, -RZ, RZ, 0, 0 ;  /* 0x00000000ff0f7431 */ /* 0x000fe400000001ff */
[----:B------:R-:W-:Y:S01]  /*12c0*/  FADD R7, R13, R10 ;  /* 0x0000000a0d077221 */ /* 0x000fe20000000000 */
[----:B------:R-:W-:-:S03]  /*12d0*/  IMAD.MOV.U32 R13, RZ, RZ, 0x1000 ;  /* 0x00001000ff0d7424 */ /* 0x000fc600078e00ff */
[----:B------:R-:W-:Y:S01]  /*12e0*/  FADD R10, R16, R7 ;  /* 0x00000007100a7221 */ /* 0x000fe20000000000 */
[----:B------:R-:W-:Y:S06]  /*12f0*/  @!P0 BRA `(.L_x_105) ;  /* 0x0000000000e08947 */ /* 0x000fec0003800000 */
[----:B------:R-:W0:Y:S01]  /*1300*/  LDC.64 R6, c[0x0][0x390] ;  /* 0x0000e400ff067b82 */ /* 0x000e220000000a00 */
[----:B------:R-:W-:Y:S02]  /*1310*/  MOV R13, 0x1000 ;  /* 0x00001000000d7802 */ /* 0x000fe40000000f00 */
[----:B------:R-:W-:-:S07]  /*1320*/  MOV R15, RZ ;  /* 0x000000ff000f7202 */ /* 0x000fce0000000f00 */
.L_x_107:
[----:B------:R-:W-:-:S04]  /*1330*/  LEA R8, P0, R13, R2, 0x2 ;  /* 0x000000020d087211 */ /* 0x000fc800078010ff */
[----:B------:R-:W-:-:S05]  /*1340*/  LEA.HI.X R9, R13, R3, R15, 0x2, P0 ;  /* 0x000000030d097211 */ /* 0x000fca00000f140f */
        /* <DEDUP_REMOVED lines=15> */
[----:B------:R2:W5:Y:S02]  /*1440*/  LDG.E R18, desc[UR6][R8.64+0x3c00] ;  /* 0x003c000608127981 */ /* 0x000564000c1e1900 */
[----:B--2---:R-:W-:Y:S01]  /*1450*/  FMUL R9, R0, R0 ;  /* 0x0000000000097220 */ /* 0x004fe20000400000 */
[----:B0-----:R-:W-:-:S02]  /*1460*/  IMAD.MOV.U32 R0, RZ, RZ, R6 ;  /* 0x000000ffff007224 */ /* 0x001fc400078e0006 */
[----:B---3--:R-:W-:Y:S01]  /*1470*/  FMUL R19, R19, R19 ;  /* 0x0000001313137220 */ /* 0x008fe20000400000 */
[----:B----4-:R-:W-:Y:S01]  /*1480*/  FMUL R28, R28, R28 ;  /* 0x0000001c1c1c7220 */ /* 0x010fe20000400000 */
[----:B-----5:R-:W-:Y:S01]  /*1490*/  FFMA R9, R14, R14, R9 ;  /* 0x0000000e0e097223 */ /* 0x020fe20000000009 */
[----:B------:R-:W-:Y:S01]  /*14a0*/  IADD3 R14, P1, PT, -R13, R0, RZ ;  /* 0x000000000d0e7210 */ /* 0x000fe20007f3e1ff */
[----:B------:R-:W-:Y:S01]  /*14b0*/  FFMA R8, R4, R4, R19 ;  /* 0x0000000404087223 */ /* 0x000fe20000000013 */
[----:B------:R-:W-:Y:S02]  /*14c0*/  MOV R4, R7 ;  /* 0x0000000700047202 */ /* 0x000fe40000000f00 */
[----:B------:R-:W-:Y:S01]  /*14d0*/  ISETP.GE.U32.AND P0, PT, R14, 0x1000, PT ;  /* 0x000010000e00780c */ /* 0x000fe20003f06070 */
[----:B------:R-:W-:Y:S01]  /*14e0*/  FFMA R28, R23, R23, R28 ;  /* 0x00000017171c7223 */ /* 0x000fe2000000001c */
[----:B------:R-:W-:Y:S01]  /*14f0*/  IADD3.X R14, PT, PT, ~R15, R4, RZ, P1, !PT ;  /* 0x000000040f0e7210 */ /* 0x000fe20000ffe5ff */
[----:B------:R-:W-:Y:S01]  /*1500*/  FMUL R27, R27, R27 ;  /* 0x0000001b1b1b7220 */ /* 0x000fe20000400000 */
[----:B------:R-:W-:Y:S01]  /*1510*/  FMUL R29, R26, R26 ;  /* 0x0000001a1a1d7220 */ /* 0x000fe20000400000 */
[----:B------:R-:W-:Y:S01]  /*1520*/  FMUL R23, R21, R21 ;  /* 0x0000001515177220 */ /* 0x000fe20000400000 */
[----:B------:R-:W-:Y:S01]  /*1530*/  FMUL R17, R17, R17 ;  /* 0x0000001111117220 */ /* 0x000fe20000400000 */
[----:B------:R-:W-:Y:S01]  /*1540*/  ISETP.GE.U32.AND.EX P0, PT, R14, RZ, PT, P0 ;  /* 0x000000ff0e00720c */ /* 0x000fe20003f06100 */
        /* <DEDUP_REMOVED lines=11> */
[----:B------:R-:W-:-:S04]  /*1600*/  FADD R9, R10, R9 ;  /* 0x000000090a097221 */ /* 0x000fc80000000000 */
[----:B------:R-:W-:Y:S01]  /*1610*/  FFMA R10, R18, R18, R9 ;  /* 0x00000012120a7223 */ /* 0x000fe20000000009 */
[----:B------:R-:W-:Y:S06]  /*1620*/  @!P0 BRA `(.L_x_106) ;  /* 0x00000008001c8947 */ /* 0x000fec0003800000 */
[----:B------:R-:W-:-:S04]  /*1630*/  IADD3 R13, P0, PT, R13, 0x1000, RZ ;  /* 0x000010000d0d7810 */ /* 0x000fc80007f1e0ff */
[----:B------:R-:W-:Y:S02]  /*1640*/  IADD3.X R15, PT, PT, RZ, R15, RZ, P0, !PT ;  /* 0x0000000fff0f7210 */ /* 0x000fe400007fe4ff */
[----:B------:R-:W-:-:S04]  /*1650*/  ISETP.GT.U32.AND P0, PT, R13, R11, PT ;  /* 0x0000000b0d00720c */ /* 0x000fc80003f04070 */
[----:B------:R-:W-:-:S13]  /*1660*/  ISETP.GT.U32.AND.EX P0, PT, R15, R12, PT, P0 ;  /* 0x0000000c0f00720c */ /* 0x000fda0003f04100 */
[----:B------:R-:W-:Y:S05]  /*1670*/  @!P0 BRA `(.L_x_107) ;  /* 0xfffffffc002c8947 */ /* 0x000fea000383ffff */
.L_x_105:
[----:B------:R-:W-:Y:S01]  /*1680*/  IMAD.IADD R2, R0, 0x1, -R13 ;  /* 0x0000000100027824 */ /* 0x000fe200078e0a0d */
[----:B------:R-:W-:Y:S01]  /*1690*/  ISETP.GE.U32.AND P1, PT, R13, R0, PT ;  /* 0x000000000d00720c */ /* 0x000fe20003f26070 */
[----:B------:R-:W-:Y:S03]  /*16a0*/  BSSY.RECONVERGENT B1, `(.L_x_106) ;  /* 0x000007f000017945 */ /* 0x000fe60003800200 */
[----:B------:R-:W-:-:S04]  /*16b0*/  ISETP.GE.AND P0, PT, R5, R2, PT ;  /* 0x000000020500720c */ /* 0x000fc80003f06270 */
[----:B------:R-:W-:-:S13]  /*16c0*/  ISETP.GE.U32.OR.EX P0, PT, R15, R4, P0, P1 ;  /* 0x000000040f00720c */ /* 0x000fda0000706510 */
[----:B------:R-:W-:Y:S05]  /*16d0*/  @P0 BRA `(.L_x_108) ;  /* 0x0000000400ec0947 */ /* 0x000fea0003800000 */
[-C--:B------:R-:W-:Y:S01]  /*16e0*/  LOP3.LUT R2, RZ, R5.reuse, RZ, 0x33, !PT ;  /* 0x00000005ff027212 */ /* 0x080fe200078e33ff */
[----:B------:R-:W-:Y:S03]  /*16f0*/  BSSY.RECONVERGENT B2, `(.L_x_109) ;  /* 0x0000038000027945 */ /* 0x000fe60003800200 */
[----:B------:R-:W-:Y:S02]  /*1700*/  IADD3 R2, PT, PT, -R13, R0, R2 ;  /* 0x000000000d027210 */ /* 0x000fe40007ffe102 */
[----:B------:R-:W-:Y:S02]  /*1710*/  MOV R0, R5 ;  /* 0x0000000500007202 */ /* 0x000fe40000000f00 */
[C---:B------:R-:W-:Y:S02]  /*1720*/  ISETP.GE.U32.AND P1, PT, R2.reuse, 0xf00, PT ;  /* 0x00000f000200780c */ /* 0x040fe40003f26070 */
[----:B------:R-:W-:-:S04]  /*1730*/  LEA.HI R4, R2, 0x1, RZ, 0x18 ;  /* 0x0000000102047811 */ /* 0x000fc800078fc0ff */
[----:B------:R-:W-:-:S04]  /*1740*/  LOP3.LUT R22, R4, 0xf, RZ, 0xc0, !PT ;  /* 0x0000000f04167812 */ /* 0x000fc800078ec0ff */
[----:B------:R-:W-:-:S03]  /*1750*/  ISETP.NE.AND P0, PT, R22, RZ, PT ;  /* 0x000000ff1600720c */ /* 0x000fc60003f05270 */
[----:B------:R-:W-:Y:S10]  /*1760*/  @!P1 BRA `(.L_x_110) ;  /* 0x0000000000c09947 */ /* 0x000ff40003800000 */
[----:B------:R-:W0:Y:S01]  /*1770*/  LDCU.64 UR4, c[0x0][0x380] ;  /* 0x00007000ff0477ac */ /* 0x000e220008000a00 */
[----:B------:R-:W-:Y:S02]  /*1780*/  IADD3 R3, P1, PT, R5, R13, RZ ;  /* 0x0000000d05037210 */ /* 0x000fe40007f3e0ff */
[----:B------:R-:W-:Y:S02]  /*1790*/  LOP3.LUT R7, R4, 0x1fffff0, RZ, 0xc0, !PT ;  /* 0x01fffff004077812 */ /* 0x000fe400078ec0ff */
[----:B------:R-:W-:-:S03]  /*17a0*/  IADD3.X R0, PT, PT, RZ, R15, RZ, P1, !PT ;  /* 0x0000000fff007210 */ /* 0x000fc60000ffe4ff */
[----:B------:R-:W-:Y:S01]  /*17b0*/  IMAD.MOV R7, RZ, RZ, -R7 ;  /* 0x000000ffff077224 */ /* 0x000fe200078e0a07 */
[----:B0-----:R-:W-:-:S04]  /*17c0*/  LEA R2, P2, R3, UR4, 0x2 ;  /* 0x0000000403027c11 */ /* 0x001fc8000f8410ff */
[----:B------:R-:W-:Y:S02]  /*17d0*/  IADD3 R2, P1, PT, R2, 0x2000, RZ ;  /* 0x0000200002027810 */ /* 0x000fe40007f3e0ff */
[----:B------:R-:W-:Y:S02]  /*17e0*/  LEA.HI.X R3, R3, UR5, R0, 0x2, P2 ;  /* 0x0000000503037c11 */ /* 0x000fe400090f1400 */
[----:B------:R-:W-:Y:S02]  /*17f0*/  MOV R0, R5 ;  /* 0x0000000500007202 */ /* 0x000fe40000000f00 */
[----:B------:R-:W-:-:S07]  /*1800*/  IADD3.X R3, PT, PT, RZ, R3, RZ, P1, !PT ;  /* 0x00000003ff037210 */ /* 0x000fce0000ffe4ff */
.L_x_111:
        /* <DEDUP_REMOVED lines=16> */
[----:B------:R-:W-:Y:S01]  /*1910*/  IADD3 R7, PT, PT, R7, 0x10, RZ ;  /* 0x0000001007077810 */ /* 0x000fe20007ffe0ff */
[----:B------:R-:W-:-:S03]  /*1920*/  VIADD R0, R0, 0x1000 ;  /* 0x0000100000007836 */ /* 0x000fc60000000000 */
        /* <DEDUP_REMOVED lines=20> */
.L_x_110:
[----:B------:R-:W-:Y:S05]  /*1a70*/  BSYNC.RECONVERGENT B2 ;  /* 0x0000000000027941 */ /* 0x000fea0003800200 */
.L_x_109:
[----:B------:R-:W-:Y:S05]  /*1a80*/  @!P0 BRA `(.L_x_108) ;  /* 0x0000000400008947 */ /* 0x000fea0003800000 */
[----:B------:R-:W-:Y:S01]  /*1a90*/  ISETP.GE.U32.AND P0, PT, R22, 0x8, PT ;  /* 0x000000081600780c */ /* 0x000fe20003f06070 */
[----:B------:R-:W-:Y:S01]  /*1aa0*/  BSSY.RECONVERGENT B2, `(.L_x_112) ;  /* 0x000001a000027945 */ /* 0x000fe20003800200 */
[----:B------:R-:W-:-:S04]  /*1ab0*/  LOP3.LUT R9, R4, 0x7, RZ, 0xc0, !PT ;  /* 0x0000000704097812 */ /* 0x000fc800078ec0ff */
[----:B------:R-:W-:-:S07]  /*1ac0*/  ISETP.NE.AND P1, PT, R9, RZ, PT ;  /* 0x000000ff0900720c */ /* 0x000fce0003f25270 */
[----:B------:R-:W-:Y:S06]  /*1ad0*/  @!P0 BRA `(.L_x_113) ;  /* 0x0000000000588947 */ /* 0x000fec0003800000 */
[----:B------:R-:W0:Y:S01]  /*1ae0*/  LDCU.64 UR4, c[0x0][0x380] ;  /* 0x00007000ff0477ac */ /* 0x000e220008000a00 */
[----:B------:R-:W-:-:S04]  /*1af0*/  IADD3 R3, P0, PT, R0, R13, RZ ;  /* 0x0000000d00037210 */ /* 0x000fc80007f1e0ff */
[----:B------:R-:W-:Y:S02]  /*1b00*/  IADD3.X R6, PT, PT, RZ, R15, RZ, P0, !PT ;  /* 0x0000000fff067210 */ /* 0x000fe400007fe4ff */
        /* <DEDUP_REMOVED lines=10> */
[----:B------:R-:W-:Y:S01]  /*1bb0*/  IADD3 R0, PT, PT, R0, 0x800, RZ ;  /* 0x0000080000007810 */ /* 0x000fe20007ffe0ff */
        /* <DEDUP_REMOVED lines=8> */
.L_x_113:
[----:B------:R-:W-:Y:S05]  /*1c40*/  BSYNC.RECONVERGENT B2 ;  /* 0x0000000000027941 */ /* 0x000fea0003800200 */
.L_x_112:
        /* <DEDUP_REMOVED lines=14> */
[----:B------:R-:W5:Y:S01]  /*1d30*/  LDG.E R12, desc[UR6][R2.64+0xc00] ;  /* 0x000c0006020c7981 */ /* 0x000f62000c1e1900 */
[----:B------:R-:W-:-:S02]  /*1d40*/  VIADD R0, R0, 0x400 ;  /* 0x0000040000007836 */ /* 0x000fc40000000000 */
[----:B--2---:R-:W-:-:S04]  /*1d50*/  FFMA R7, R7, R7, R10 ;  /* 0x0000000707077223 */ /* 0x004fc8000000000a */
[----:B---3--:R-:W-:-:S04]  /*1d60*/  FFMA R7, R4, R4, R7 ;  /* 0x0000000404077223 */ /* 0x008fc80000000007 */
[----:B----4-:R-:W-:-:S04]  /*1d70*/  FFMA R7, R8, R8, R7 ;  /* 0x0000000808077223 */ /* 0x010fc80000000007 */
[----:B-----5:R-:W-:-:S07]  /*1d80*/  FFMA R10, R12, R12, R7 ;  /* 0x0000000c0c0a7223 */ /* 0x020fce0000000007 */
.L_x_115:
[----:B------:R-:W-:Y:S05]  /*1d90*/  BSYNC.RECONVERGENT B2 ;  /* 0x0000000000027941 */ /* 0x000fea0003800200 */
.L_x_114:
[----:B------:R-:W-:Y:S05]  /*1da0*/  @!P1 BRA `(.L_x_108) ;  /* 0x0000000000389947 */ /* 0x000fea0003800000 */
[----:B------:R-:W0:Y:S01]  /*1db0*/  LDCU.64 UR4, c[0x0][0x380] ;  /* 0x00007000ff0477ac */ /* 0x000e220008000a00 */
[----:B------:R-:W-:Y:S02]  /*1dc0*/  IADD3 R7, P0, PT, R0, R13, RZ ;  /* 0x0000000d00077210 */ /* 0x000fe40007f1e0ff */
[----:B------:R-:W-:Y:S02]  /*1dd0*/  IADD3 R0, PT, PT, -R6, RZ, RZ ;  /* 0x000000ff06007210 */ /* 0x000fe40007ffe1ff */
[----:B------:R-:W-:Y:S02]  /*1de0*/  IADD3.X R4, PT, PT, RZ, R15, RZ, P0, !PT ;  /* 0x0000000fff047210 */ /* 0x000fe400007fe4ff */
[----:B0-----:R-:W-:-:S04]  /*1df0*/  LEA R2, P1, R7, UR4, 0x2 ;  /* 0x0000000407027c11 */ /* 0x001fc8000f8210ff */
[----:B------:R-:W-:-:S09]  /*1e00*/  LEA.HI.X R7, R7, UR5, R4, 0x2, P1 ;  /* 0x0000000507077c11 */ /* 0x000fd200088f1404 */
.L_x_116:
[----:B------:R-:W-:-:S06]  /*1e10*/  MOV R3, R7 ;  /* 0x0000000700037202 */ /* 0x000fcc0000000f00 */
[----:B------:R0:W2:Y:S01]  /*1e20*/  LDG.E R3, desc[UR6][R2.64] ;  /* 0x0000000602037981 */ /* 0x0000a2000c1e1900 */
[----:B------:R-:W-:-:S05]  /*1e30*/  VIADD R0, R0, 0x1 ;  /* 0x0000000100007836 */ /* 0x000fca0000000000 */
[----:B------:R-:W-:Y:S02]  /*1e40*/  ISETP.NE.AND P0, PT, R0, RZ, PT ;  /* 0x000000ff0000720c */ /* 0x000fe40003f05270 */
[----:B0-----:R-:W-:-:S04]  /*1e50*/  IADD3 R2, P1, PT, R2, 0x400, RZ ;  /* 0x0000040002027810 */ /* 0x001fc80007f3e0ff */
[----:B------:R-:W-:Y:S01]  /*1e60*/  IADD3.X R7, PT, PT, RZ, R7, RZ, P1, !PT ;  /* 0x00000007ff077210 */ /* 0x000fe20000ffe4ff */
[----:B--2---:R-:W-:-:S06]  /*1e70*/  FFMA R10, R3, R3, R10 ;  /* 0x00000003030a7223 */ /* 0x004fcc000000000a */
[----:B------:R-:W-:Y:S05]  /*1e80*/  @P0 BRA `(.L_x_116) ;  /* 0xfffffffc00e00947 */ /* 0x000fea000383ffff */
.L_x_108:
[----:B------:R-:W-:Y:S05]  /*1e90*/  BSYNC.RECONVERGENT B1 ;  /* 0x0000000000017941 */ /* 0x000fea0003800200 */
.L_x_106:
[----:B------:R-:W0:Y:S01]  /*1ea0*/  S2R R6, SR_LANEID ;  /* 0x0000000000067919 */ /* 0x000e220000000000 */
[----:B------:R-:W-:Y:S02]  /*1eb0*/  MOV R3, R10 ;  /* 0x0000000a00037202 */ /* 0x000fe40000000f00 */
[----:B------:R-:W-:-:S03]  /*1ec0*/  ISETP.NE.AND P5, PT, R5, RZ, PT ;  /* 0x000000ff0500720c */ /* 0x000fc60003fa5270 */
        /* <DEDUP_REMOVED lines=29> */
[----:B------:R-:W0:Y:S04]  /*20a0*/  LDS R3, [UR4+0xc] ;  /* 0x00000c04ff037984 */ /* 0x000e280008000800 */
[----:B--2---:R-:W1:Y:S04]  /*20b0*/  LDS.128 R4, [UR4+0x10] ;  /* 0x00001004ff047984 */ /* 0x004e680008000c00 */
        /* <DEDUP_REMOVED lines=8> */
.L_x_104:
[----:B------:R-:W-:Y:S05]  /*2140*/  BSYNC.RECONVERGENT B0 ;  /* 0x0000000000007941 */ /* 0x000fea0003800200 */
.L_x_89:
[----:B------:R-:W-:Y:S05]  /*2150*/  @P5 EXIT ;  /* 0x000000000000594d */ /* 0x000fea0003800000 */
[----:B01----:R-:W0:Y:S01]  /*2160*/  LDC.64 R2, c[0x0][0x388] ;  /* 0x0000e200ff027b82 */ /* 0x003e220000000a00 */
[----:B------:R-:W1:Y:S02]  /*2170*/  LDCU UR4, c[0x0][0x39c] ;  /* 0x00007380ff0477ac */ /* 0x000e640008000800 */
[----:B-1----:R-:W-:-:S05]  /*2180*/  FADD R5, R8, UR4 ;  /* 0x0000000408057e21 */ /* 0x002fca0008000000 */
[----:B0-----:R-:W-:Y:S01]  /*2190*/  STG.E desc[UR6][R2.64], R5 ;  /* 0x0000000502007986 */ /* 0x001fe2000c101906 */
[----:B------:R-:W-:Y:S05]  /*21a0*/  EXIT ;  /* 0x000000000000794d */ /* 0x000fea0003800000 */
.L_x_117:
        /* <DEDUP_REMOVED lines=13> */
.L_x_241:


//--------------------- .text._ZN3cub18CUB_300001_SM_10006detail6reduce28DeviceReduceSingleTileKernelINS2_10policy_hubIfjN4cuda3std3__44plusIfEEE10Policy1000EPfSC_iS9_ffNS7_10__identityEEEvT0_T1_T2_T3_T4_T6_ --------------------------
	.section	.text._ZN3cub18CUB_300001_SM_10006detail6reduce28DeviceReduceSingleTileKernelINS2_10policy_hubIfjN4cuda3std3__44plusIfEEE10Policy1000EPfSC_iS9_ffNS7_10__identityEEEvT0_T1_T2_T3_T4_T6_,"ax",@progbits
	.align	128
        .global         _ZN3cub18CUB_300001_SM_10006detail6reduce28DeviceReduceSingleTileKernelINS2_10policy_hubIfjN4cuda3std3__44plusIfEEE10Policy1000EPfSC_iS9_ffNS7_10__identityEEEvT0_T1_T2_T3_T4_T6_
        .type           _ZN3cub18CUB_300001_SM_10006detail6reduce28DeviceReduceSingleTileKernelINS2_10policy_hubIfjN4cuda3std3__44plusIfEEE10Policy1000EPfSC_iS9_ffNS7_10__identityEEEvT0_T1_T2_T3_T4_T6_,@function
        .size           _ZN3cub18CUB_300001_SM_10006detail6reduce28DeviceReduceSingleTileKernelINS2_10policy_hubIfjN4cuda3std3__44plusIfEEE10Policy1000EPfSC_iS9_ffNS7_10__identityEEEvT0_T1_T2_T3_T4_T6_,(.L_x_242 - _ZN3cub18CUB_300001_SM_10006detail6reduce28DeviceReduceSingleTileKernelINS2_10policy_hubIfjN4cuda3std3__44plusIfEEE10Policy1000EPfSC_iS9_ffNS7_10__identityEEEvT0_T1_T2_T3_T4_T6_)
        .other          _ZN3cub18CUB_300001_SM_10006detail6reduce28DeviceReduceSingleTileKernelINS2_10policy_hubIfjN4cuda3std3__44plusIfEEE10Policy1000EPfSC_iS9_ffNS7_10__identityEEEvT0_T1_T2_T3_T4_T6_,@"STO_CUDA_ENTRY STV_DEFAULT"
_ZN3cub18CUB_300001_SM_10006detail6reduce28DeviceReduceSingleTileKernelINS2_10policy_hubIfjN4cuda3std3__44plusIfEEE10Policy1000EPfSC_iS9_ffNS7_10__identityEEEvT0_T1_T2_T3_T4_T6_:
.text._ZN3cub18CUB_300001_SM_10006detail6reduce28DeviceReduceSingleTileKernelINS2_10policy_hubIfjN4cuda3std3__44plusIfEEE10Policy1000EPfSC_iS9_ffNS7_10__identityEEEvT0_T1_T2_T3_T4_T6_:
        /* <DEDUP_REMOVED lines=13> */
.L_x_118:
        /* <DEDUP_REMOVED lines=16> */
.L_x_123:
[----:B------:R-:W-:Y:S05]  /*01d0*/  BSYNC.RECONVERGENT B1 ;  /* 0x0000000000017941 */ /* 0x000fea0003800200 */
.L_x_122:
        /* <DEDUP_REMOVED lines=16> */
.L_x_128:
        /* <DEDUP_REMOVED lines=9> */
.L_x_127:
[----:B------:R-:W-:Y:S05]  /*0370*/  BSYNC.RECONVERGENT B2 ;  /* 0x0000000000027941 */ /* 0x000fea0003800200 */
.L_x_126:
        /* <DEDUP_REMOVED lines=8> */
.L_x_131:
        /* <DEDUP_REMOVED lines=43> */
.L_x_130:
[----:B------:R-:W-:Y:S05]  /*06b0*/  BSYNC.RECONVERGENT B2 ;  /* 0x0000000000027941 */ /* 0x000fea0003800200 */
.L_x_129:
        /* <DEDUP_REMOVED lines=26> */
.L_x_133:
[----:B------:R-:W-:Y:S05]  /*0860*/  BSYNC.RECONVERGENT B2 ;  /* 0x0000000000027941 */ /* 0x000fea0003800200 */
.L_x_132:
        /* <DEDUP_REMOVED lines=12> */
.L_x_125:
[----:B------:R-:W-:Y:S05]  /*0930*/  BSYNC.RECONVERGENT B1 ;  /* 0x0000000000017941 */ /* 0x000fea0003800200 */
.L_x_124:
        /* <DEDUP_REMOVED lines=10> */
[----:B------:R-:W1:Y:S06]  /*09e0*/  SHFL.DOWN PT, R3, R0, 0x2, 0x1f ;  /* 0x08401f0000037f89 */ /* 0x000e6c00000e0000 */
[----:B------:R-:W2:Y:S01]  /*09f0*/  @!P1 S2R R6, SR_CgaCtaId ;  /* 0x0000000000069919 */ /* 0x000ea20000008800 */
[----:B0-----:R-:W-:Y:S02]  /*0a00*/  @!P1 MOV R5, 0x400 ;  /* 0x0000040000059802 */ /* 0x001fe40000000f00 */
[----:B------:R-:W-:-:S04]  /*0a10*/  @!P1 SHF.R.U32.HI R4, RZ, 0x3, R2 ;  /* 0x00000003ff049819 */ /* 0x000fc80000011602 */
[----:B------:R-:W-:Y:S01]  /*0a20*/  @!P1 LOP3.LUT R4, R4, 0x7c, RZ, 0xc0, !PT ;  /* 0x0000007c04049812 */ /* 0x000fe200078ec0ff */
[----:B-1----:R-:W-:Y:S01]  /*0a30*/  @!P0 FADD R0, R0, R3 ;  /* 0x0000000300008221 */ /* 0x002fe20000000000 */
[----:B------:R-:W-:-:S04]  /*0a40*/  ISETP.GT.AND P0, PT, R8, 0x1b, PT ;  /* 0x0000001b0800780c */ /* 0x000fc80003f04270 */
[----:B------:R-:W0:Y:S01]  /*0a50*/  SHFL.DOWN PT, R3, R0, 0x4, 0x1f ;  /* 0x08801f0000037f89 */ /* 0x000e2200000e0000 */
[----:B--2---:R-:W-:-:S04]  /*0a60*/  @!P1 LEA R5, R6, R5, 0x18 ;  /* 0x0000000506059211 */ /* 0x004fc800078ec0ff */
        /* <DEDUP_REMOVED lines=16> */
[----:B0-----:R-:W0:Y:S04]  /*0b70*/  LDS.128 R4, [UR4+0x10] ;  /* 0x00001004ff047984 */ /* 0x001e280008000c00 */
[----:B------:R-:W1:Y:S04]  /*0b80*/  LDS.128 R12, [UR4+0x20] ;  /* 0x00002004ff0c7984 */ /* 0x000e680008000c00 */
[----:B------:R-:W2:Y:S04]  /*0b90*/  LDS.128 R8, [UR4+0x30] ;  /* 0x00003004ff087984 */ /* 0x000ea80008000c00 */
[----:B------:R-:W3:Y:S01]  /*0ba0*/  LDS.128 R16, [UR4+0x40] ;  /* 0x00004004ff107984 */ /* 0x000ee20008000c00 */
[----:B0-----:R-:W-:-:S04]  /*0bb0*/  FADD R5, R0, R5 ;  /* 0x0000000500057221 */ /* 0x001fc80000000000 */
[----:B------:R-:W-:-:S04]  /*0bc0*/  FADD R6, R5, R6 ;  /* 0x0000000605067221 */ /* 0x000fc80000000000 */
[----:B------:R-:W-:-:S04]  /*0bd0*/  FADD R7, R6, R7 ;  /* 0x0000000706077221 */ /* 0x000fc80000000000 */
[----:B-1----:R-:W-:-:S04]  /*0be0*/  FADD R12, R7, R12 ;  /* 0x0000000c070c7221 */ /* 0x002fc80000000000 */
[----:B------:R-:W-:-:S04]  /*0bf0*/  FADD R13, R12, R13 ;  /* 0x0000000d0c0d7221 */ /* 0x000fc80000000000 */
[----:B------:R-:W-:-:S04]  /*0c00*/  FADD R14, R13, R14 ;  /* 0x0000000e0d0e7221 */ /* 0x000fc80000000000 */
[----:B------:R-:W-:-:S04]  /*0c10*/  FADD R15, R14, R15 ;  /* 0x0000000f0e0f7221 */ /* 0x000fc80000000000 */
[----:B--2---:R-:W-:-:S04]  /*0c20*/  FADD R8, R15, R8 ;  /* 0x000000080f087221 */ /* 0x004fc80000000000 */
[----:B------:R-:W-:-:S04]  /*0c30*/  FADD R9, R8, R9 ;  /* 0x0000000908097221 */ /* 0x000fc80000000000 */
[----:B------:R-:W-:-:S04]  /*0c40*/  FADD R10, R9, R10 ;  /* 0x0000000a090a7221 */ /* 0x000fc80000000000 */
[----:B------:R-:W-:-:S04]  /*0c50*/  FADD R11, R10, R11 ;  /* 0x0000000b0a0b7221 */ /* 0x000fc80000000000 */
[----:B---3--:R-:W-:-:S04]  /*0c60*/  FADD R16, R11, R16 ;  /* 0x000000100b107221 */ /* 0x008fc80000000000 */
[----:B------:R-:W-:-:S04]  /*0c70*/  FADD R17, R16, R17 ;  /* 0x0000001110117221 */ /* 0x000fc80000000000 */
[----:B------:R-:W-:-:S04]  /*0c80*/  FADD R18, R17, R18 ;  /* 0x0000001211127221 */ /* 0x000fc80000000000 */
[----:B------:R-:W-:Y:S01]  /*0c90*/  FADD R0, R18, R19 ;  /* 0x0000001312007221 */ /* 0x000fe20000000000 */
[----:B------:R-:W-:Y:S06]  /*0ca0*/  BRA `(.L_x_135) ;  /* 0x0000003400707947 */ /* 0x000fec0003800000 */
.L_x_134:
        /* <DEDUP_REMOVED lines=23> */
[-C--:B------:R-:W-:Y:S02]  /*0e20*/  ISETP.GT.AND P0, PT, R5, R4.reuse, PT ;  /* 0x000000040500720c */ /* 0x080fe40003f04270 */
[----:B------:R-:W-:Y:S02]  /*0e30*/  IADD3 R5, PT, PT, R9, 0x10, RZ ;  /* 0x0000001009057810 */ /* 0x000fe40007ffe0ff */
        /* <DEDUP_REMOVED lines=20> */
[----:B------:R-:W0:Y:S04]  /*0f80*/  LDS.128 R16, [UR4+0x10] ;  /* 0x00001004ff107984 */ /* 0x000e280008000c00 */
[----:B----4-:R-:W1:Y:S04]  /*0f90*/  LDS.128 R4, [UR4+0x20] ;  /* 0x00002004ff047984 */ /* 0x010e680008000c00 */
[----:B------:R-:W2:Y:S04]  /*0fa0*/  LDS.128 R8, [UR4+0x30] ;  /* 0x00003004ff087984 */ /* 0x000ea80008000c00 */
[----:B------:R-:W3:Y:S01]  /*0fb0*/  LDS.128 R12, [UR4+0x40] ;  /* 0x00004004ff0c7984 */ /* 0x000ee20008000c00 */
[----:B0-----:R-:W-:Y:S01]  /*0fc0*/  @P2 FADD R0, R0, R17 ;  /* 0x0000001100002221 */ /* 0x001fe20000000000 */
[----:B------:R-:W-:-:S03]  /*0fd0*/  ISETP.GT.AND P2, PT, R3, 0x80, PT ;  /* 0x000000800300780c */ /* 0x000fc60003f44270 */
[----:B------:R-:W-:Y:S01]  /*0fe0*/  @P3 FADD R0, R0, R18 ;  /* 0x0000001200003221 */ /* 0x000fe20000000000 */
[----:B------:R-:W-:-:S03]  /*0ff0*/  ISETP.GT.AND P3, PT, R3, 0xa0, PT ;  /* 0x000000a00300780c */ /* 0x000fc60003f64270 */
[----:B------:R-:W-:Y:S01]  /*1000*/  @P1 FADD R0, R0, R19 ;  /* 0x0000001300001221 */ /* 0x000fe20000000000 */
[----:B------:R-:W-:-:S05]  /*1010*/  ISETP.GT.AND P1, PT, R3, 0xe0, PT ;  /* 0x000000e00300780c */ /* 0x000fca0003f24270 */
[----:B-1----:R-:W-:Y:S01]  /*1020*/  @P2 FADD R0, R0, R4 ;  /* 0x0000000400002221 */ /* 0x002fe20000000000 */
[----:B------:R-:W-:-:S03]  /*1030*/  ISETP.GT.AND P2, PT, R3, 0x100, PT ;  /* 0x000001000300780c */ /* 0x000fc60003f44270 */
[----:B------:R-:W-:Y:S01]  /*1040*/  @P3 FADD R0, R0, R5 ;  /* 0x0000000500003221 */ /* 0x000fe20000000000 */
[----:B------:R-:W-:-:S03]  /*1050*/  ISETP.GT.AND P3, PT, R3, 0x120, PT ;  /* 0x000001200300780c */ /* 0x000fc60003f64270 */
[----:B------:R-:W-:Y:S01]  /*1060*/  @P4 FADD R0, R0, R6 ;  /* 0x0000000600004221 */ /* 0x000fe20000000000 */
[----:B------:R-:W-:-:S03]  /*1070*/  ISETP.GT.AND P4, PT, R3, 0x140, PT ;  /* 0x000001400300780c */ /* 0x000fc60003f84270 */
[----:B------:R-:W-:Y:S01]  /*1080*/  @P1 FADD R0, R0, R7 ;  /* 0x0000000700001221 */ /* 0x000fe20000000000 */
[----:B------:R-:W-:-:S03]  /*1090*/  ISETP.GT.AND P1, PT, R3, 0x160, PT ;  /* 0x000001600300780c */ /* 0x000fc60003f24270 */
[----:B--2---:R-:W-:Y:S01]  /*10a0*/  @P2 FADD R0, R0, R8 ;  /* 0x0000000800002221 */ /* 0x004fe20000000000 */
[----:B------:R-:W-:-:S03]  /*10b0*/  ISETP.GT.AND P2, PT, R3, 0x180, PT ;  /* 0x000001800300780c */ /* 0x000fc60003f44270 */
[----:B------:R-:W-:Y:S01]  /*10c0*/  @P3 FADD R0, R0, R9 ;  /* 0x0000000900003221 */ /* 0x000fe20000000000 */
[----:B------:R-:W-:-:S03]  /*10d0*/  ISETP.GT.AND P3, PT, R3, 0x1a0, PT ;  /* 0x000001a00300780c */ /* 0x000fc60003f64270 */
[----:B------:R-:W-:Y:S01]  /*10e0*/  @P4 FADD R0, R0, R10 ;  /* 0x0000000a00004221 */ /* 0x000fe20000000000 */
[----:B------:R-:W-:-:S03]  /*10f0*/  ISETP.GT.AND P4, PT, R3, 0x1c0, PT ;  /* 0x000001c00300780c */ /* 0x000fc60003f84270 */
[----:B------:R-:W-:Y:S01]  /*1100*/  @P1 FADD R0, R0, R11 ;  /* 0x0000000b00001221 */ /* 0x000fe20000000000 */
[----:B------:R-:W-:-:S03]  /*1110*/  ISETP.GT.AND P1, PT, R3, 0x1e0, PT ;  /* 0x000001e00300780c */ /* 0x000fc60003f24270 */
[----:B---3--:R-:W-:-:S04]  /*1120*/  @P2 FADD R0, R0, R12 ;  /* 0x0000000c00002221 */ /* 0x008fc80000000000 */
[----:B------:R-:W-:-:S04]  /*1130*/  @P3 FADD R0, R0, R13 ;  /* 0x0000000d00003221 */ /* 0x000fc80000000000 */
[----:B------:R-:W-:-:S04]  /*1140*/  @P4 FADD R0, R0, R14 ;  /* 0x0000000e00004221 */ /* 0x000fc80000000000 */
[----:B------:R-:W-:Y:S01]  /*1150*/  @P1 FADD R0, R0, R15 ;  /* 0x0000000f00001221 */ /* 0x000fe20000000000 */
[----:B------:R-:W-:Y:S06]  /*1160*/  BRA `(.L_x_135) ;  /* 0x0000003000407947 */ /* 0x000fec0003800000 */
.L_x_121:
[----:B------:R-:W0:Y:S01]  /*1170*/  S2R R2, SR_TID.X ;  /* 0x0000000000027919 */ /* 0x000e220000002100 */
[----:B------:R-:W1:Y:S01]  /*1180*/  LDC.64 R4, c[0x0][0x380] ;  /* 0x0000e000ff047b82 */ /* 0x000e620000000a00 */
[----:B0-----:R-:W-:-:S05]  /*1190*/  SHF.L.U32 R7, R2, 0x1, RZ ;  /* 0x0000000102077819 */ /* 0x001fca00000006ff */
[----:B-1----:R-:W-:-:S05]  /*11a0*/  IMAD.WIDE.U32 R4, R7, 0x4, R4 ;  /* 0x0000000407047825 */ /* 0x002fca00078e0004 */
[----:B------:R-:W2:Y:S04]  /*11b0*/  LDG.E.64.CONSTANT R14, desc[UR6][R4.64] ;  /* 0x00000006040e7981 */ /* 0x000ea8000c1e9b00 */
[----:B------:R-:W3:Y:S04]  /*11c0*/  LDG.E.64.CONSTANT R16, desc[UR6][R4.64+0x1000] ;  /* 0x0010000604107981 */ /* 0x000ee8000c1e9b00 */
[----:B------:R-:W4:Y:S04]  /*11d0*/  LDG.E.64.CONSTANT R18, desc[UR6][R4.64+0x2000] ;  /* 0x0020000604127981 */ /* 0x000f28000c1e9b00 */
[----:B------:R-:W5:Y:S04]  /*11e0*/  LDG.E.64.CONSTANT R20, desc[UR6][R4.64+0x3000] ;  /* 0x0030000604147981 */ /* 0x000f68000c1e9b00 */
[----:B------:R-:W5:Y:S04]  /*11f0*/  LDG.E.64.CONSTANT R12, desc[UR6][R4.64+0x4000] ;  /* 0x00400006040c7981 */ /* 0x000f68000c1e9b00 */
[----:B------:R-:W5:Y:S04]  /*1200*/  LDG.E.64.CONSTANT R10, desc[UR6][R4.64+0x5000] ;  /* 0x00500006040a7981 */ /* 0x000f68000c1e9b00 */
[----:B------:R-:W5:Y:S04]  /*1210*/  LDG.E.64.CONSTANT R6, desc[UR6][R4.64+0x6000] ;  /* 0x0060000604067981 */ /* 0x000f68000c1e9b00 */
[----:B------:R-:W5:Y:S01]  /*1220*/  LDG.E.64.CONSTANT R8, desc[UR6][R4.64+0x7000] ;  /* 0x0070000604087981 */ /* 0x000f62000c1e9b00 */
[----:B------:R-:W-:Y:S01]  /*1230*/  ISETP.GE.U32.AND P0, PT, R3, 0x4000, PT ;  /* 0x000040000300780c */ /* 0x000fe20003f06070 */
[----:B--2---:R-:W-:Y:S01]  /*1240*/  FADD R14, R14, R15 ;  /* 0x0000000f0e0e7221 */ /* 0x004fe20000000000 */
[----:B---3--:R-:W-:Y:S01]  /*1250*/  FADD R17, R16, R17 ;  /* 0x0000001110117221 */ /* 0x008fe20000000000 */
[----:B----4-:R-:W-:-:S03]  /*1260*/  FADD R18, R18, R19 ;  /* 0x0000001312127221 */ /* 0x010fc60000000000 */
[----:B------:R-:W-:Y:S01]  /*1270*/  FADD R14, R14, R17 ;  /* 0x000000110e0e7221 */ /* 0x000fe20000000000 */
[----:B-----5:R-:W-:Y:S01]  /*1280*/  FADD R21, R20, R21 ;  /* 0x0000001514157221 */ /* 0x020fe20000000000 */
[----:B------:R-:W-:Y:S02]  /*1290*/  HFMA2 R20, -RZ, RZ, 0, 0.0078125 ;  /* 0x00002000ff147431 */ /* 0x000fe400000001ff */
[----:B------:R-:W-:Y:S01]  /*12a0*/  FADD R12, R12, R13 ;  /* 0x0000000d0c0c7221 */ /* 0x000fe20000000000 */
[----:B------:R-:W-:Y:S01]  /*12b0*/  FADD R21, R18, R21 ;  /* 0x0000001512157221 */ /* 0x000fe20000000000 */
[----:B------:R-:W-:-:S03]  /*12c0*/  FADD R11, R10, R11 ;  /* 0x0000000b0a0b7221 */ /* 0x000fc60000000000 */
[----:B------:R-:W-:Y:S01]  /*12d0*/  FADD R14, R14, R21 ;  /* 0x000000150e0e7221 */ /* 0x000fe20000000000 */
[----:B------:R-:W-:Y:S01]  /*12e0*/  FADD R6, R6, R7 ;  /* 0x0000000706067221 */ /* 0x000fe20000000000 */
[----:B------:R-:W-:Y:S01]  /*12f0*/  FADD R11, R12, R11 ;  /* 0x0000000b0c0b7221 */ /* 0x000fe20000000000 */
[----:B------:R-:W-:-:S04]  /*1300*/  FADD R9, R8, R9 ;  /* 0x0000000908097221 */ /* 0x000fc80000000000 */
[----:B------:R-:W-:-:S04]  /*1310*/  FADD R6, R6, R9 ;  /* 0x0000000906067221 */ /* 0x000fc80000000000 */
[----:B------:R-:W-:-:S04]  /*1320*/  FADD R11, R11, R6 ;  /* 0x000000060b0b7221 */ /* 0x000fc80000000000 */
[----:B------:R-:W-:Y:S01]  /*1330*/  FADD R0, R14, R11 ;  /* 0x0000000b0e007221 */ /* 0x000fe20000000000 */
[----:B------:R-:W-:Y:S06]  /*1340*/  @!P0 BRA `(.L_x_136) ;  /* 0x00000000008c8947 */ /* 0x000fec0003800000 */
[----:B------:R-:W0:Y:S01]  /*1350*/  LDC R24, c[0x0][0x390] ;  /* 0x0000e400ff187b82 */ /* 0x000e220000000800 */
[----:B------:R-:W-:Y:S02]  /*1360*/  IADD3 R21, PT, PT, R3, -0x2000, RZ ;  /* 0xffffe00003157810 */ /* 0x000fe40007ffe0ff */
[----:B------:R-:W-:-:S07]  /*1370*/  MOV R20, 0x2000 ;  /* 0x0000200000147802 */ /* 0x000fce0000000f00 */
.L_x_138:
[----:B------:R-:W-:-:S05]  /*1380*/  IMAD.WIDE R26, R20, 0x4, R4 ;  /* 0x00000004141a7825 */ /* 0x000fca00078e0204 */
[----:B------:R-:W2:Y:S04]  /*1390*/  LDG.E.64.CONSTANT R14, desc[UR6][R26.64+0x6000] ;  /* 0x006000061a0e7981 */ /* 0x000ea8000c1e9b00 */
[----:B------:R-:W2:Y:S04]  /*13a0*/  LDG.E.64.CONSTANT R6, desc[UR6][R26.64+0x7000] ;  /* 0x007000061a067981 */ /* 0x000ea8000c1e9b00 */
[----:B------:R-:W3:Y:S04]  /*13b0*/  LDG.E.64.CONSTANT R22, desc[UR6][R26.64] ;  /* 0x000000061a167981 */ /* 0x000ee8000c1e9b00 */
[----:B------:R-:W4:Y:S04]  /*13c0*/  LDG.E.64.CONSTANT R18, desc[UR6][R26.64+0x1000] ;  /* 0x001000061a127981 */ /* 0x000f28000c1e9b00 */
[----:B------:R-:W5:Y:S04]  /*13d0*/  LDG.E.64.CONSTANT R16, desc[UR6][R26.64+0x2000] ;  /* 0x002000061a107981 */ /* 0x000f68000c1e9b00 */
[----:B------:R-:W5:Y:S04]  /*13e0*/  LDG.E.64.CONSTANT R12, desc[UR6][R26.64+0x3000] ;  /* 0x003000061a0c7981 */ /* 0x000f68000c1e9b00 */
[----:B------:R-:W5:Y:S04]  /*13f0*/  LDG.E.64.CONSTANT R10, desc[UR6][R26.64+0x4000] ;  /* 0x004000061a0a7981 */ /* 0x000f68000c1e9b00 */
[----:B------:R-:W5:Y:S01]  /*1400*/  LDG.E.64.CONSTANT R8, desc[UR6][R26.64+0x5000] ;  /* 0x005000061a087981 */ /* 0x000f62000c1e9b00 */
[----:B0-----:R-:W-:Y:S01]  /*1410*/  MOV R3, R24 ;  /* 0x0000001800037202 */ /* 0x001fe20000000f00 */
[----:B--2---:R-:W-:-:S03]  /*1420*/  FADD R15, R15, R6 ;  /* 0x000000060f0f7221 */ /* 0x004fc60000000000 */
[----:B------:R-:W-:Y:S01]  /*1430*/  IADD3 R6, PT, PT, -R20, R3, RZ ;  /* 0x0000000314067210 */ /* 0x000fe20007ffe1ff */
[----:B---3--:R-:W-:-:S03]  /*1440*/  FADD R0, R22, R0 ;  /* 0x0000000016007221 */ /* 0x008fc60000000000 */
[----:B------:R-:W-:Y:S01]  /*1450*/  ISETP.GE.AND P0, PT, R6, 0x2000, PT ;  /* 0x000020000600780c */ /* 0x000fe20003f06270 */
[----:B----4-:R-:W-:Y:S01]  /*1460*/  FADD R23, R23, R18 ;  /* 0x0000001217177221 */ /* 0x010fe20000000000 */
[----:B-----5:R-:W-:Y:S01]  /*1470*/  FADD R18, R19, R16 ;  /* 0x0000001013127221 */ /* 0x020fe20000000000 */
[----:B------:R-:W-:Y:S01]  /*1480*/  FADD R17, R17, R12 ;  /* 0x0000000c11117221 */ /* 0x000fe20000000000 */
[----:B------:R-:W-:Y:S01]  /*1490*/  FADD R12, R13, R10 ;  /* 0x0000000a0d0c7221 */ /* 0x000fe20000000000 */
[----:B------:R-:W-:Y:S01]  /*14a0*/  FADD R11, R11, R8 ;  /* 0x000000080b0b7221 */ /* 0x000fe20000000000 */
[----:B------:R-:W-:Y:S01]  /*14b0*/  FADD R8, R9, R14 ;  /* 0x0000000e09087221 */ /* 0x000fe20000000000 */
[----:B------:R-:W-:Y:S01]  /*14c0*/  FADD R0, R0, R23 ;  /* 0x0000001700007221 */ /* 0x000fe20000000000 */
[----:B------:R-:W-:Y:S01]  /*14d0*/  FADD R17, R18, R17 ;  /* 0x0000001112117221 */ /* 0x000fe20000000000 */
[----:B------:R-:W-:Y:S01]  /*14e0*/  FADD R11, R12, R11 ;  /* 0x0000000b0c0b7221 */ /* 0x000fe20000000000 */
[----:B------:R-:W-:-:S02]  /*14f0*/  FADD R8, R8, R15 ;  /* 0x0000000f08087221 */ /* 0x000fc40000000000 */
[----:B------:R-:W-:Y:S02]  /*1500*/  FADD R0, R0, R17 ;  /* 0x0000001100007221 */ /* 0x000fe40000000000 */
[----:B------:R-:W-:-:S04]  /*1510*/  FADD R11, R11, R8 ;  /* 0x000000080b0b7221 */ /* 0x000fc80000000000 */
[----:B------:R-:W-:-:S04]  /*1520*/  FADD R11, R0, R11 ;  /* 0x0000000b000b7221 */ /* 0x000fc80000000000 */
[----:B------:R-:W-:Y:S01]  /*1530*/  FADD R0, R7, R11 ;  /* 0x0000000b07007221 */ /* 0x000fe20000000000 */
[----:B------:R-:W-:Y:S06]  /*1540*/  @!P0 BRA `(.L_x_137) ;  /* 0x0000000800308947 */ /* 0x000fec0003800000 */
[----:B------:R-:W-:-:S04]  /*1550*/  IADD3 R20, PT, PT, R20, 0x2000, RZ ;  /* 0x0000200014147810 */ /* 0x000fc80007ffe0ff */
[----:B------:R-:W-:-:S13]  /*1560*/  ISETP.GT.AND P0, PT, R20, R21, PT ;  /* 0x000000151400720c */ /* 0x000fda0003f04270 */
[----:B------:R-:W-:Y:S05]  /*1570*/  @!P0 BRA `(.L_x_138) ;  /* 0xfffffffc00808947 */ /* 0x000fea000383ffff */
.L_x_136:
        /* <DEDUP_REMOVED lines=20> */
.L_x_142:
        /* <DEDUP_REMOVED lines=8> */
.L_x_141:
[----:B------:R-:W-:Y:S05]  /*1740*/  BSYNC.RECONVERGENT B2 ;  /* 0x0000000000027941 */ /* 0x000fea0003800200 */
.L_x_140:
[----:B------:R-:W-:Y:S05]  /*1750*/  @!P1 BRA `(.L_x_139) ;  /* 0x0000000400a89947 */ /* 0x000fea0003800000 */
[----:B------:R-:W0:Y:S01]  /*1760*/  LDCU.64 UR4, c[0x0][0x380] ;  /* 0x00007000ff0477ac */ /* 0x000e220008000a00 */
[----:B------:R-:W-:Y:S01]  /*1770*/  IADD3 R5, PT, PT, R11, -R10, RZ ;  /* 0x8000000a0b057210 */ /* 0x000fe20007ffe0ff */
[----:B------:R-:W-:Y:S01]  /*1780*/  BSSY.RECONVERGENT B2, `(.L_x_143) ;  /* 0x000003b000027945 */ /* 0x000fe20003800200 */
[----:B------:R-:W-:Y:S02]  /*1790*/  IADD3 R3, P0, PT, R10, R20, RZ ;  /* 0x000000140a037210 */ /* 0x000fe40007f1e0ff */
[----:B------:R-:W-:Y:S02]  /*17a0*/  ISETP.GT.AND P1, PT, R5, 0x1800, PT ;  /* 0x000018000500780c */ /* 0x000fe40003f24270 */
[----:B------:R-:W-:Y:S02]  /*17b0*/  IADD3.X R6, PT, PT, RZ, RZ, RZ, P0, !PT ;  /* 0x000000ffff067210 */ /* 0x000fe400007fe4ff */
[----:B0-----:R-:W-:-:S04]  /*17c0*/  LEA R4, P0, R3, UR4, 0x2 ;  /* 0x0000000403047c11 */ /* 0x001fc8000f8010ff */
[----:B------:R-:W-:Y:S02]  /*17d0*/  LEA.HI.X R3, R3, UR5, R6, 0x2, P0 ;  /* 0x0000000503037c11 */ /* 0x000fe400080f1406 */
[----:B------:R-:W-:-:S04]  /*17e0*/  IADD3 R4, P0, PT, R4, 0x1000, RZ ;  /* 0x0000100004047810 */ /* 0x000fc80007f1e0ff */
[----:B------:R-:W-:Y:S02]  /*17f0*/  IADD3.X R5, PT, PT, RZ, R3, RZ, P0, !PT ;  /* 0x00000003ff057210 */ /* 0x000fe400007fe4ff */
[----:B------:R-:W-:Y:S02]  /*1800*/  PLOP3.LUT P0, PT, PT, PT, PT, 0x80, 0x8 ;  /* 0x000000000008781c */ /* 0x000fe40003f0f070 */
[----:B------:R-:W-:Y:S01]  /*1810*/  IADD3 R3, PT, PT, R10, R20, RZ ;  /* 0x000000140a037210 */ /* 0x000fe20007ffe0ff */
[----:B------:R-:W-:Y:S10]  /*1820*/  @!P1 BRA `(.L_x_144) ;  /* 0x0000000000c09947 */ /* 0x000ff40003800000 */
[----:B------:R-:W-:Y:S02]  /*1830*/  PLOP3.LUT P0, PT, PT, PT, PT, 0x8, 0x80 ;  /* 0x000000000080781c */ /* 0x000fe40003f0e170 */
[----:B------:R-:W-:-:S11]  /*1840*/  IADD3 R13, PT, PT, R11, -0x1800, RZ ;  /* 0xffffe8000b0d7810 */ /* 0x000fd60007ffe0ff */
.L_x_145:
        /* <DEDUP_REMOVED lines=46> */
.L_x_144:
[----:B------:R-:W-:Y:S05]  /*1b30*/  BSYNC.RECONVERGENT B2 ;  /* 0x0000000000027941 */ /* 0x000fea0003800200 */
.L_x_143:
        /* <DEDUP_REMOVED lines=31> */
.L_x_147:
[----:B------:R-:W-:Y:S05]  /*1d30*/  BSYNC.RECONVERGENT B2 ;  /* 0x0000000000027941 */ /* 0x000fea0003800200 */
.L_x_146:
        /* <DEDUP_REMOVED lines=9> */
[----:B----4-:R-:W-:-:S04]  /*1dd0*/  FADD R0, R0, R3 ;  /* 0x0000000300007221 */ /* 0x010fc80000000000 */
[----:B--2---:R-:W-:-:S04]  /*1de0*/  FADD R0, R0, R9 ;  /* 0x0000000900007221 */ /* 0x004fc80000000000 */
[----:B---3--:R-:W-:-:S07]  /*1df0*/  FADD R0, R0, R11 ;  /* 0x0000000b00007221 */ /* 0x008fce0000000000 */
.L_x_139:
[----:B------:R-:W-:Y:S05]  /*1e00*/  BSYNC.RECONVERGENT B1 ;  /* 0x0000000000017941 */ /* 0x000fea0003800200 */
.L_x_137:
        /* <DEDUP_REMOVED lines=32> */
[----:B---3--:R-:W0:Y:S04]  /*2010*/  LDS.128 R4, [UR4+0x10] ;  /* 0x00001004ff047984 */ /* 0x008e280008000c00 */
        /* <DEDUP_REMOVED lines=19> */
.L_x_120:
        /* <DEDUP_REMOVED lines=12> */
.L_x_150:
[----:B------:R-:W-:Y:S05]  /*2210*/  BSYNC.RECONVERGENT B1 ;  /* 0x0000000000017941 */ /* 0x000fea0003800200 */
.L_x_149:
        /* <DEDUP_REMOVED lines=16> */
.L_x_155:
        /* <DEDUP_REMOVED lines=9> */
.L_x_154:
[----:B------:R-:W-:Y:S05]  /*23b0*/  BSYNC.RECONVERGENT B2 ;  /* 0x0000000000027941 */ /* 0x000fea0003800200 */
.L_x_153:
        /* <DEDUP_REMOVED lines=8> */
.L_x_158:
        /* <DEDUP_REMOVED lines=43> */
.L_x_157:
[----:B------:R-:W-:Y:S05]  /*26f0*/  BSYNC.RECONVERGENT B2 ;  /* 0x0000000000027941 */ /* 0x000fea0003800200 */
.L_x_156:
        /* <DEDUP_REMOVED lines=26> */
.L_x_160:
[----:B------:R-:W-:Y:S05]  /*28a0*/  BSYNC.RECONVERGENT B2 ;  /* 0x0000000000027941 */ /* 0x000fea0003800200 */
.L_x_159:
        /* <DEDUP_REMOVED lines=12> */
.L_x_152:
[----:B------:R-:W-:Y:S05]  /*2970*/  BSYNC.RECONVERGENT B1 ;  /* 0x0000000000017941 */ /* 0x000fea0003800200 */
.L_x_151:
[----:B------:R-:W-:Y:S02]  /*2980*/  ISETP.GE.AND P0, PT, R3, 0x200, PT ;  /* 0x000002000300780c */ /* 0x000fe40003f06270 */
[----:B0----5:R-:W-:-:S11]  /*2990*/  MOV R5, R0 ;  /* 0x0000000000057202 */ /* 0x021fd60000000f00 */
[----:B------:R-:W-:Y:S05]  /*29a0*/  @!P0 BRA `(.L_x_161) ;  /* 0x0000000000d08947 */ /* 0x000fea0003800000 */
[----:B------:R-:W0:Y:S01]  /*29b0*/  S2R R7, SR_LANEID ;  /* 0x0000000000077919 */ /* 0x000e220000000000 */
[----:B------:R-:W1:Y:S02]  /*29c0*/  SHFL.DOWN PT, R0, R5, 0x1, 0x1f ;  /* 0x08201f0005007f89 */ /* 0x000e6400000e0000 */
[----:B-1----:R-:W-:Y:S01]  /*29d0*/  FADD R0, R0, R5 ;  /* 0x0000000500007221 */ /* 0x002fe20000000000 */
[C---:B0-----:R-:W-:Y:S02]  /*29e0*/  ISETP.GT.AND P0, PT, R7.reuse, 0x1e, PT ;  /* 0x0000001e0700780c */ /* 0x041fe40003f04270 */
[----:B------:R-:W-:Y:S02]  /*29f0*/  ISETP.NE.AND P1, PT, R7, RZ, PT ;  /* 0x000000ff0700720c */ /* 0x000fe40003f25270 */
        /* <DEDUP_REMOVED lines=27> */
[----:B--2---:R-:W0:Y:S04]  /*2bb0*/  LDS.128 R4, [UR4+0x10] ;  /* 0x00001004ff047984 */ /* 0x004e280008000c00 */
        /* <DEDUP_REMOVED lines=19> */
.L_x_161:
[----:B------:R-:W0:Y:S01]  /*2cf0*/  S2R R4, SR_LANEID ;  /* 0x0000000000047919 */ /* 0x000e220000000000 */
[----:B------:R-:W-:-:S04]  /*2d00*/  LOP3.LUT R0, R2, 0x3e0, RZ, 0xc0, !PT ;  /* 0x000003e002007812 */ /* 0x000fc800078ec0ff */
[----:B------:R-:W-:Y:S02]  /*2d10*/  IADD3 R6, PT, PT, R0, 0x20, RZ ;  /* 0x0000002000067810 */ /* 0x000fe40007ffe0ff */
[----:B------:R-:W-:Y:S02]  /*2d20*/  LOP3.LUT R0, RZ, R0, RZ, 0x33, !PT ;  /* 0x00000000ff007212 */ /* 0x000fe400078e33ff */
[-C--:B------:R-:W-:Y:S02]  /*2d30*/  ISETP.GT.AND P0, PT, R6, R3.reuse, PT ;  /* 0x000000030600720c */ /* 0x080fe40003f04270 */
[----:B------:R-:W-:-:S04]  /*2d40*/  IADD3 R0, PT, PT, R0, R3, RZ ;  /* 0x0000000300007210 */ /* 0x000fc80007ffe0ff */
[----:B------:R-:W-:-:S05]  /*2d50*/  SEL R6, R0, 0x1f, P0 ;  /* 0x0000001f00067807 */ /* 0x000fca0000000000 */
[----:B------:R-:W1:Y:S01]  /*2d60*/  SHFL.DOWN PT, R0, R5, 0x1, R6 ;  /* 0x0820000005007989 */ /* 0x000e6200000e0006 */
[C---:B0-----:R-:W-:Y:S02]  /*2d70*/  ISETP.GE.AND P0, PT, R4.reuse, R6, PT ;  /* 0x000000060400720c */ /* 0x041fe40003f06270 */
[C---:B------:R-:W-:Y:S02]  /*2d80*/  IADD3 R7, PT, PT, R4.reuse, 0x2, RZ ;  /* 0x0000000204077810 */ /* 0x040fe40007ffe0ff */
[----:B------:R-:W-:-:S09]  /*2d90*/  ISETP.NE.AND P1, PT, R4, RZ, PT ;  /* 0x000000ff0400720c */ /* 0x000fd20003f25270 */
[----:B-1----:R-:W-:Y:S01]  /*2da0*/  @!P0 FADD R5, R0, R5 ;  /* 0x0000000500058221 */ /* 0x002fe20000000000 */
[-C--:B------:R-:W-:Y:S02]  /*2db0*/  ISETP.GT.AND P0, PT, R7, R6.reuse, PT ;  /* 0x000000060700720c */ /* 0x080fe40003f04270 */
[----:B------:R-:W-:Y:S01]  /*2dc0*/  IADD3 R7, PT, PT, R4, 0x4, RZ ;  /* 0x0000000404077810 */ /* 0x000fe20007ffe0ff */
[----:B------:R-:W0:Y:S01]  /*2dd0*/  @!P1 S2R R8, SR_CgaCtaId ;  /* 0x0000000000089919 */ /* 0x000e220000008800 */
        /* <DEDUP_REMOVED lines=31> */
[----:B-1----:R-:W1:Y:S04]  /*2fd0*/  LDS.128 R4, [UR4+0x20] ;  /* 0x00002004ff047984 */ /* 0x002e680008000c00 */
        /* <DEDUP_REMOVED lines=29> */
.L_x_148:
        /* <DEDUP_REMOVED lines=28> */
[----:B------:R-:W-:Y:S02]  /*3370*/  HFMA2 R11, -RZ, RZ, 0, 0.0078125 ;  /* 0x00002000ff0b7431 */ /* 0x000fe400000001ff */
[----:B------:R-:W-:-:S04]  /*3380*/  FADD R15, R14, R15 ;  /* 0x0000000f0e0f7221 */ /* 0x000fc80000000000 */
        /* <DEDUP_REMOVED lines=10> */
.L_x_164:
[----:B------:R-:W-:-:S05]  /*3430*/  IMAD.WIDE R2, R11, 0x4, R4 ;  /* 0x000000040b027825 */ /* 0x000fca00078e0204 */
        /* <DEDUP_REMOVED lines=15> */
[----:B------:R0:W5:Y:S02]  /*3530*/  LDG.E.CONSTANT R18, desc[UR6][R2.64+0x7800] ;  /* 0x0078000602127981 */ /* 0x000164000c1e9900 */
[----:B0-----:R-:W-:-:S04]  /*3540*/  MOV R3, R7 ;  /* 0x0000000700037202 */ /* 0x001fc80000000f00 */
[----:B------:R-:W-:-:S04]  /*3550*/  IADD3 R2, PT, PT, -R11, R3, RZ ;  /* 0x000000030b027210 */ /* 0x000fc80007ffe1ff */
[----:B------:R-:W-:Y:S01]  /*3560*/  ISETP.GE.AND P0, PT, R2, 0x2000, PT ;  /* 0x000020000200780c */ /* 0x000fe20003f06270 */
        /* <DEDUP_REMOVED lines=13> */
[----:B------:R-:W-:-:S04]  /*3640*/  FADD R15, R15, R12 ;  /* 0x0000000c0f0f7221 */ /* 0x000fc80000000000 */
[----:B------:R-:W-:-:S04]  /*3650*/  FADD R15, R0, R15 ;  /* 0x0000000f000f7221 */ /* 0x000fc80000000000 */
[----:B------:R-:W-:Y:S01]  /*3660*/  FADD R0, R18, R15 ;  /* 0x0000000f12007221 */ /* 0x000fe20000000000 */
[----:B------:R-:W-:Y:S06]  /*3670*/  @!P0 BRA `(.L_x_163) ;  /* 0x0000000800308947 */ /* 0x000fec0003800000 */
[----:B------:R-:W-:-:S04]  /*3680*/  IADD3 R11, PT, PT, R11, 0x2000, RZ ;  /* 0x000020000b0b7810 */ /* 0x000fc80007ffe0ff */
[----:B------:R-:W-:-:S13]  /*3690*/  ISETP.GT.AND P0, PT, R11, R6, PT ;  /* 0x000000060b00720c */ /* 0x000fda0003f04270 */
[----:B------:R-:W-:Y:S05]  /*36a0*/  @!P0 BRA `(.L_x_164) ;  /* 0xfffffffc00608947 */ /* 0x000fea000383ffff */
.L_x_162:
        /* <DEDUP_REMOVED lines=20> */
.L_x_168:
        /* <DEDUP_REMOVED lines=8> */
.L_x_167:
[----:B------:R-:W-:Y:S05]  /*3870*/  BSYNC.RECONVERGENT B2 ;  /* 0x0000000000027941 */ /* 0x000fea0003800200 */
.L_x_166:
        /* <DEDUP_REMOVED lines=16> */
.L_x_171:
        /* <DEDUP_REMOVED lines=46> */
.L_x_170:
[----:B------:R-:W-:Y:S05]  /*3c60*/  BSYNC.RECONVERGENT B2 ;  /* 0x0000000000027941 */ /* 0x000fea0003800200 */
.L_x_169:
        /* <DEDUP_REMOVED lines=31> */
.L_x_173:
[----:B------:R-:W-:Y:S05]  /*3e60*/  BSYNC.RECONVERGENT B2 ;  /* 0x0000000000027941 */ /* 0x000fea0003800200 */
.L_x_172:
        /* <DEDUP_REMOVED lines=12> */
.L_x_165:
[----:B------:R-:W-:Y:S05]  /*3f30*/  BSYNC.RECONVERGENT B1 ;  /* 0x0000000000017941 */ /* 0x000fea0003800200 */
.L_x_163:
        /* <DEDUP_REMOVED lines=50> */
[----:B------:R-:W-:-:S07]  /*4260*/  FADD R0, R18, R19 ;  /* 0x0000001312007221 */ /* 0x000fce0000000000 */
.L_x_135:
[----:B------:R-:W-:Y:S05]  /*4270*/  BSYNC.RECONVERGENT B0 ;  /* 0x0000000000007941 */ /* 0x000fea0003800200 */
.L_x_119:
[----:B------:R-:W-:Y:S05]  /*4280*/  @P0 EXIT ;  /* 0x000000000000094d */ /* 0x000fea0003800000 */
[----:B0-23--:R-:W0:Y:S01]  /*4290*/  LDC.64 R2, c[0x0][0x388] ;  /* 0x0000e200ff027b82 */ /* 0x00de220000000a00 */
[----:B------:R-:W4:Y:S02]  /*42a0*/  LDCU UR4, c[0x0][0x398] ;  /* 0x00007300ff0477ac */ /* 0x000f240008000800 */
[----:B----4-:R-:W-:-:S05]  /*42b0*/  FADD R5, R0, UR4 ;  /* 0x0000000400057e21 */ /* 0x010fca0008000000 */
[----:B0-----:R-:W-:Y:S01]  /*42c0*/  STG.E desc[UR6][R2.64], R5 ;  /* 0x0000000502007986 */ /* 0x001fe2000c101906 */
[----:B------:R-:W-:Y:S05]  /*42d0*/  EXIT ;  /* 0x000000000000794d */ /* 0x000fea0003800000 */
.L_x_174:
        /* <DEDUP_REMOVED lines=10> */
.L_x_242:


//--------------------- .text._ZN3cub18CUB_300001_SM_10006detail6reduce18DeviceReduceKernelINS2_10policy_hubIfjN4cuda3std3__44plusIfEEE10Policy1000EN6thrust24THRUST_300001_SM_1000_NS6detail15normal_iteratorINSD_10device_ptrIfEEEEjS9_f6squareEEvT0_PT3_T1_NS0_13GridEvenShareISN_EET2_T4_ --------------------------
	.section	.text._ZN3cub18CUB_300001_SM_10006detail6reduce18DeviceReduceKernelINS2_10policy_hubIfjN4cuda3std3__44plusIfEEE10Policy1000EN6thrust24THRUST_300001_SM_1000_NS6detail15normal_iteratorINSD_10device_ptrIfEEEEjS9_f6squareEEvT0_PT3_T1_NS0_13GridEvenShareISN_EET2_T4_,"ax",@progbits
	.align	128
        .global         _ZN3cub18CUB_300001_SM_10006detail6reduce18DeviceReduceKernelINS2_10policy_hubIfjN4cuda3std3__44plusIfEEE10Policy1000EN6thrust24THRUST_300001_SM_1000_NS6detail15normal_iteratorINSD_10device_ptrIfEEEEjS9_f6squareEEvT0_PT3_T1_NS0_13GridEvenShareISN_EET2_T4_
        .type           _ZN3cub18CUB_300001_SM_10006detail6reduce18DeviceReduceKernelINS2_10policy_hubIfjN4cuda3std3__44plusIfEEE10Policy1000EN6thrust24THRUST_300001_SM_1000_NS6detail15normal_iteratorINSD_10device_ptrIfEEEEjS9_f6squareEEvT0_PT3_T1_NS0_13GridEvenShareISN_EET2_T4_,@function
        .size           _ZN3cub18CUB_300001_SM_10006detail6reduce18DeviceReduceKernelINS2_10policy_hubIfjN4cuda3std3__44plusIfEEE10Policy1000EN6thrust24THRUST_300001_SM_1000_NS6detail15normal_iteratorINSD_10device_ptrIfEEEEjS9_f6squareEEvT0_PT3_T1_NS0_13GridEvenShareISN_EET2_T4_,(.L_x_243 - _ZN3cub18CUB_300001_SM_10006detail6reduce18DeviceReduceKernelINS2_10policy_hubIfjN4cuda3std3__44plusIfEEE10Policy1000EN6thrust24THRUST_300001_SM_1000_NS6detail15normal_iteratorINSD_10device_ptrIfEEEEjS9_f6squareEEvT0_PT3_T1_NS0_13GridEvenShareISN_EET2_T4_)
        .other          _ZN3cub18CUB_300001_SM_10006detail6reduce18DeviceReduceKernelINS2_10policy_hubIfjN4cuda3std3__44plusIfEEE10Policy1000EN6thrust24THRUST_300001_SM_1000_NS6detail15normal_iteratorINSD_10device_ptrIfEEEEjS9_f6squareEEvT0_PT3_T1_NS0_13GridEvenShareISN_EET2_T4_,@"STO_CUDA_ENTRY STV_DEFAULT"
_ZN3cub18CUB_300001_SM_10006detail6reduce18DeviceReduceKernelINS2_10policy_hubIfjN4cuda3std3__44plusIfEEE10Policy1000EN6thrust24THRUST_300001_SM_1000_NS6detail15normal_iteratorINSD_10device_ptrIfEEEEjS9_f6squareEEvT0_PT3_T1_NS0_13GridEvenShareISN_EET2_T4_:
.text._ZN3cub18CUB_300001_SM_10006detail6reduce18DeviceReduceKernelINS2_10policy_hubIfjN4cuda3std3__44plusIfEEE10Policy1000EN6thrust24THRUST_300001_SM_1000_NS6detail15normal_iteratorINSD_10device_ptrIfEEEEjS9_f6squareEEvT0_PT3_T1_NS0_13GridEvenShareISN_EET2_T4_:
[----:B------:R-:W-:Y:S01]  /*0000*/  LDC R1, c[0x0][0x37c] ;  /* 0x0000df00ff017b82 */ /* 0x000fe20000000800 */
[----:B------:R-:W0:Y:S07]  /*0010*/  S2R R3, SR_CTAID.X ;  /* 0x0000000000037919 */ /* 0x000e2e0000002500 */
[----:B------:R-:W1:Y:S01]  /*0020*/  LDC.64 R8, c[0x0][0x3a8] ;  /* 0x0000ea00ff087b82 */ /* 0x000e620000000a00 */
[----:B------:R-:W2:Y:S01]  /*0030*/  LDCU.64 UR6, c[0x0][0x358] ;  /* 0x00006b00ff0677ac */ /* 0x000ea20008000a00 */
[----:B------:R-:W-:Y:S01]  /*0040*/  BSSY.RECONVERGENT B0, `(.L_x_175) ;  /* 0x000028b000007945 */ /* 0x000fe20003800200 */
[----:B-1----:R-:W-:Y:S01]  /*0050*/  SHF.L.U32 R11, R9, 0xd, RZ ;  /* 0x0000000d090b7819 */ /* 0x002fe200000006ff */
[----:B0-----:R-:W-:-:S05]  /*0060*/  IMAD R0, R3, -0x2000, R8 ;  /* 0xffffe00003007824 */ /* 0x001fca00078e0208 */
[----:B------:R-:W-:-:S13]  /*0070*/  ISETP.GT.U32.AND P0, PT, R0, 0x1fff, PT ;  /* 0x00001fff0000780c */ /* 0x000fda0003f04070 */
[----:B--2---:R-:W-:Y:S05]  /*0080*/  @P0 BRA `(.L_x_176) ;  /* 0x0000001000d80947 */ /* 0x004fea0003800000 */
[----:B------:R-:W0:Y:S01]  /*0090*/  S2R R2, SR_TID.X ;  /* 0x0000000000027919 */ /* 0x000e220000002100 */
[----:B------:R-:W-:Y:S01]  /*00a0*/  BSSY.RECONVERGENT B1, `(.L_x_177) ;  /* 0x000000b000017945 */ /* 0x000fe20003800200 */
[----:B------:R-:W-:Y:S01]  /*00b0*/  HFMA2 R14, -RZ, RZ, 0, 0 ;  /* 0x00000000ff0e7431 */ /* 0x000fe200000001ff */
[----:B0-----:R-:W-:Y:S02]  /*00c0*/  ISETP.GE.U32.AND P0, PT, R2, R0, PT ;  /* 0x000000000200720c */ /* 0x001fe40003f06070 */
[----:B------:R-:W-:-:S11]  /*00d0*/  MOV R4, R2 ;  /* 0x0000000200047202 */ /* 0x000fd60000000f00 */
[----:B------:R-:W-:Y:S05]  /*00e0*/  @P0 BRA `(.L_x_178) ;  /* 0x0000000000180947 */ /* 0x000fea0003800000 */
[----:B------:R-:W0:Y:S01]  /*00f0*/  LDC.64 R6, c[0x0][0x380] ;  /* 0x0000e000ff067b82 */ /* 0x000e220000000a00 */
[----:B------:R-:W-:-:S05]  /*0100*/  LEA R5, R3, R2, 0xd ;  /* 0x0000000203057211 */ /* 0x000fca00078e68ff */
[----:B0-----:R-:W-:-:S06]  /*0110*/  IMAD.WIDE.U32 R6, R5, 0x4, R6 ;  /* 0x0000000405067825 */ /* 0x001fcc00078e0006 */
[----:B------:R-:W2:Y:S01]  /*0120*/  LDG.E R6, desc[UR6][R6.64] ;  /* 0x0000000606067981 */ /* 0x000ea2000c1e1900 */
[----:B------:R-:W-:Y:S01]  /*0130*/  IADD3 R4, PT, PT, R2, 0x200, RZ ;  /* 0x0000020002047810 */ /* 0x000fe20007ffe0ff */
[----:B--2---:R-:W-:-:S07]  /*0140*/  FMUL R14, R6, R6 ;  /* 0x00000006060e7220 */ /* 0x004fce0000400000 */
.L_x_178:
[----:B------:R-:W-:Y:S05]  /*0150*/  BSYNC.RECONVERGENT B1 ;  /* 0x0000000000017941 */ /* 0x000fea0003800200 */
.L_x_177:
[----:B------:R-:W-:Y:S01]  /*0160*/  ISETP.GE.U32.AND P0, PT, R4, R0, PT ;  /* 0x000000000400720c */ /* 0x000fe20003f06070 */
[----:B------:R-:W-:-:S12]  /*0170*/  BSSY.RECONVERGENT B1, `(.L_x_179) ;  /* 0x00000a5000017945 */ /* 0x000fd80003800200 */
[----:B------:R-:W-:Y:S05]  /*0180*/  @P0 BRA `(.L_x_180) ;  /* 0x00000008008c0947 */ /* 0x000fea0003800000 */
[----:B------:R-:W-:Y:S01]  /*0190*/  LOP3.LUT R5, RZ, R4, RZ, 0x33, !PT ;  /* 0x00000004ff057212 */ /* 0x000fe200078e33ff */
[----:B------:R-:W-:Y:S03]  /*01a0*/  BSSY.RECONVERGENT B2, `(.L_x_181) ;  /* 0x0000053000027945 */ /* 0x000fe60003800200 */
[----:B------:R-:W-:-:S05]  /*01b0*/  IADD3 R8, PT, PT, R5, R8, RZ ;  /* 0x0000000805087210 */ /* 0x000fca0007ffe0ff */
[----:B------:R-:W-:-:S05]  /*01c0*/  IMAD R8, R3, -0x2000, R8 ;  /* 0xffffe00003087824 */ /* 0x000fca00078e0208 */
[C---:B------:R-:W-:Y:S02]  /*01d0*/  ISETP.GE.U32.AND P0, PT, R8.reuse, 0x1e00, PT ;  /* 0x00001e000800780c */ /* 0x040fe40003f06070 */
[----:B------:R-:W-:-:S04]  /*01e0*/  LEA.HI R5, R8, 0x1, RZ, 0x17 ;  /* 0x0000000108057811 */ /* 0x000fc800078fb8ff */
[----:B------:R-:W-:-:S07]  /*01f0*/  LOP3.LUT R6, R5, 0xf, RZ, 0xc0, !PT ;  /* 0x0000000f05067812 */ /* 0x000fce00078ec0ff */
[----:B------:R-:W-:Y:S05]  /*0200*/  @!P0 BRA `(.L_x_182) ;  /* 0x0000000400308947 */ /* 0x000fea0003800000 */
[----:B------:R-:W-:Y:S01]  /*0210*/  LOP3.LUT R8, R5, 0xfffff0, RZ, 0xc0, !PT ;  /* 0x00fffff005087812 */ /* 0x000fe200078ec0ff */
[----:B------:R-:W-:Y:S01]  /*0220*/  BSSY.RECONVERGENT B3, `(.L_x_183) ;  /* 0x0000049000037945 */ /* 0x000fe20003800200 */
[----:B------:R-:W-:Y:S02]  /*0230*/  LOP3.LUT R7, R4, 0x1000, RZ, 0xfc, !PT ;  /* 0x0000100004077812 */ /* 0x000fe400078efcff */
[----:B------:R-:W-:Y:S02]  /*0240*/  LEA R4, R3, R4, 0xd ;  /* 0x0000000403047211 */ /* 0x000fe400078e68ff */
[----:B------:R-:W-:-:S07]  /*0250*/  IADD3 R8, PT, PT, -R8, RZ, RZ ;  /* 0x000000ff08087210 */ /* 0x000fce0007ffe1ff */
.L_x_184:
[----:B------:R-:W0:Y:S02]  /*0260*/  LDC.64 R12, c[0x0][0x380] ;  /* 0x0000e000ff0c7b82 */ /* 0x000e240000000a00 */
[----:B0-----:R-:W-:-:S05]  /*0270*/  IMAD.WIDE.U32 R22, R4, 0x4, R12 ;  /* 0x0000000404167825 */ /* 0x001fca00078e000c */
[----:B------:R0:W2:Y:S01]  /*0280*/  LDG.E R9, desc[UR6][R22.64] ;  /* 0x0000000616097981 */ /* 0x0000a2000c1e1900 */
[C---:B------:R-:W-:Y:S02]  /*0290*/  IADD3 R11, PT, PT, R4.reuse, 0x200, RZ ;  /* 0x00000200040b7810 */ /* 0x040fe40007ffe0ff */
[C---:B------:R-:W-:Y:S02]  /*02a0*/  IADD3 R21, PT, PT, R4.reuse, 0x400, RZ ;  /* 0x0000040004157810 */ /* 0x040fe40007ffe0ff */
[C---:B------:R-:W-:Y:S01]  /*02b0*/  IADD3 R17, PT, PT, R4.reuse, 0x600, RZ ;  /* 0x0000060004117810 */ /* 0x040fe20007ffe0ff */
[----:B------:R-:W-:Y:S01]  /*02c0*/  IMAD.WIDE.U32 R10, R11, 0x4, R12 ;  /* 0x000000040b0a7825 */ /* 0x000fe200078e000c */
[----:B------:R-:W-:-:S03]  /*02d0*/  IADD3 R19, PT, PT, R4, 0x800, RZ ;  /* 0x0000080004137810 */ /* 0x000fc60007ffe0ff */
[--C-:B------:R-:W-:Y:S02]  /*02e0*/  IMAD.WIDE.U32 R20, R21, 0x4, R12.reuse ;  /* 0x0000000415147825 */ /* 0x100fe400078e000c */
[----:B------:R1:W3:Y:S01]  /*02f0*/  LDG.E R10, desc[UR6][R10.64] ;  /* 0x000000060a0a7981 */ /* 0x0002e2000c1e1900 */
[C---:B------:R-:W-:Y:S01]  /*0300*/  IADD3 R15, PT, PT, R4.reuse, 0xa00, RZ ;  /* 0x00000a00040f7810 */ /* 0x040fe20007ffe0ff */
[--C-:B------:R-:W-:Y:S01]  /*0310*/  IMAD.WIDE.U32 R16, R17, 0x4, R12.reuse ;  /* 0x0000000411107825 */ /* 0x100fe200078e000c */
[----:B------:R-:W-:Y:S01]  /*0320*/  IADD3 R25, PT, PT, R4, 0xc00, RZ ;  /* 0x00000c0004197810 */ /* 0x000fe20007ffe0ff */
[----:B------:R4:W5:Y:S02]  /*0330*/  LDG.E R29, desc[UR6][R20.64] ;  /* 0x00000006141d7981 */ /* 0x000964000c1e1900 */
[--C-:B------:R-:W-:Y:S02]  /*0340*/  IMAD.WIDE.U32 R18, R19, 0x4, R12.reuse ;  /* 0x0000000413127825 */ /* 0x100fe400078e000c */
[----:B------:R4:W5:Y:S02]  /*0350*/  LDG.E R28, desc[UR6][R16.64] ;  /* 0x00000006101c7981 */ /* 0x000964000c1e1900 */
[----:B0-----:R-:W-:-:S02]  /*0360*/  IMAD.WIDE.U32 R22, R15, 0x4, R12 ;  /* 0x000000040f167825 */ /* 0x001fc400078e000c */
[----:B------:R-:W5:Y:S01]  /*0370*/  LDG.E R27, desc[UR6][R18.64] ;  /* 0x00000006121b7981 */ /* 0x000f62000c1e1900 */
[C---:B-1----:R-:W-:Y:S01]  /*0380*/  IADD3 R11, PT, PT, R4.reuse, 0xe00, RZ ;  /* 0x00000e00040b7810 */ /* 0x042fe20007ffe0ff */
[--C-:B----4-:R-:W-:Y:S02]  /*0390*/  IMAD.WIDE.U32 R20, R25, 0x4, R12.reuse ;  /* 0x0000000419147825 */ /* 0x110fe400078e000c */
[----:B------:R0:W4:Y:S01]  /*03a0*/  LDG.E R26, desc[UR6][R22.64] ;  /* 0x00000006161a7981 */ /* 0x000122000c1e1900 */
[C---:B------:R-:W-:Y:S01]  /*03b0*/  IADD3 R15, PT, PT, R4.reuse, 0x1000, RZ ;  /* 0x00001000040f7810 */ /* 0x040fe20007ffe0ff */
[----:B------:R-:W-:Y:S01]  /*03c0*/  IMAD.WIDE.U32 R16, R11, 0x4, R12 ;  /* 0x000000040b107825 */ /* 0x000fe200078e000c */
[C---:B------:R-:W-:Y:S01]  /*03d0*/  IADD3 R24, PT, PT, R4.reuse, 0x1200, RZ ;  /* 0x0000120004187810 */ /* 0x040fe20007ffe0ff */
[----:B------:R1:W4:Y:S01]  /*03e0*/  LDG.E R25, desc[UR6][R20.64] ;  /* 0x0000000614197981 */ /* 0x000322000c1e1900 */
[----:B------:R-:W-:-:S03]  /*03f0*/  IADD3 R11, PT, PT, R4, 0x1400, RZ ;  /* 0x00001400040b7810 */ /* 0x000fc60007ffe0ff */
[--C-:B0-----:R-:W-:Y:S02]  /*0400*/  IMAD.WIDE.U32 R22, R24, 0x4, R12.reuse ;  /* 0x0000000418167825 */ /* 0x101fe400078e000c */
[----:B------:R0:W4:Y:S02]  /*0410*/  LDG.E R24, desc[UR6][R16.64] ;  /* 0x0000000610187981 */ /* 0x000124000c1e1900 */
[--C-:B-1----:R-:W-:Y:S01]  /*0420*/  IMAD.WIDE.U32 R20, R15, 0x4, R12.reuse ;  /* 0x000000040f147825 */ /* 0x102fe200078e000c */
[C---:B------:R-:W-:Y:S01]  /*0430*/  IADD3 R15, PT, PT, R4.reuse, 0x1600, RZ ;  /* 0x00001600040f7810 */ /* 0x040fe20007ffe0ff */
[----:B------:R1:W4:Y:S04]  /*0440*/  LDG.E R18, desc[UR6][R22.64] ;  /* 0x0000000616127981 */ /* 0x000328000c1e1900 */
[----:B------:R1:W4:Y:S01]  /*0450*/  LDG.E R19, desc[UR6][R20.64] ;  /* 0x0000000614137981 */ /* 0x000322000c1e1900 */
[----:B0-----:R-:W-:Y:S01]  /*0460*/  IMAD.WIDE.U32 R16, R11, 0x4, R12 ;  /* 0x000000040b107825 */ /* 0x001fe200078e000c */
[----:B-1----:R-:W-:-:S04]  /*0470*/  IADD3 R23, PT, PT, R4, 0x1800, RZ ;  /* 0x0000180004177810 */ /* 0x002fc80007ffe0ff */
[----:B------:R0:W4:Y:S01]  /*0480*/  LDG.E R11, desc[UR6][R16.64] ;  /* 0x00000006100b7981 */ /* 0x000122000c1e1900 */
[C---:B------:R-:W-:Y:S01]  /*0490*/  IADD3 R21, PT, PT, R4.reuse, 0x1a00, RZ ;  /* 0x00001a0004157810 */ /* 0x040fe20007ffe0ff */
[----:B0-----:R-:W-:Y:S01]  /*04a0*/  IMAD.WIDE.U32 R16, R23, 0x4, R12 ;  /* 0x0000000417107825 */ /* 0x001fe200078e000c */
[----:B------:R-:W-:-:S03]  /*04b0*/  IADD3 R23, PT, PT, R4, 0x1c00, RZ ;  /* 0x00001c0004177810 */ /* 0x000fc60007ffe0ff */
[--C-:B------:R-:W-:Y:S02]  /*04c0*/  IMAD.WIDE.U32 R20, R21, 0x4, R12.reuse ;  /* 0x0000000415147825 */ /* 0x100fe400078e000c */
[----:B------:R-:W4:Y:S02]  /*04d0*/  LDG.E R16, desc[UR6][R16.64] ;  /* 0x0000000610107981 */ /* 0x000f24000c1e1900 */
[----:B------:R-:W-:Y:S02]  /*04e0*/  IMAD.WIDE.U32 R22, R23, 0x4, R12 ;  /* 0x0000000417167825 */ /* 0x000fe400078e000c */
[----:B------:R-:W4:Y:S04]  /*04f0*/  LDG.E R20, desc[UR6][R20.64] ;  /* 0x0000000614147981 */ /* 0x000f28000c1e1900 */
[----:B------:R-:W4:Y:S01]  /*0500*/  LDG.E R22, desc[UR6][R22.64] ;  /* 0x0000000616167981 */ /* 0x000f22000c1e1900 */
[----:B--2---:R-:W-:Y:S01]  /*0510*/  FFMA R9, R9, R9, R14 ;  /* 0x0000000909097223 */ /* 0x004fe2000000000e */
[----:B------:R-:W-:-:S06]  /*0520*/  IMAD.WIDE.U32 R14, R15, 0x4, R12 ;  /* 0x000000040f0e7825 */ /* 0x000fcc00078e000c */
[----:B------:R0:W2:Y:S02]  /*0530*/  LDG.E R14, desc[UR6][R14.64] ;  /* 0x000000060e0e7981 */ /* 0x0000a4000c1e1900 */
[----:B0-----:R-:W-:-:S05]  /*0540*/  IADD3 R15, PT, PT, R4, 0x1e00, RZ ;  /* 0x00001e00040f7810 */ /* 0x001fca0007ffe0ff */
[----:B------:R-:W-:-:S06]  /*0550*/  IMAD.WIDE.U32 R12, R15, 0x4, R12 ;  /* 0x000000040f0c7825 */ /* 0x000fcc00078e000c */
[----:B------:R-:W2:Y:S01]  /*0560*/  LDG.E R12, desc[UR6][R12.64] ;  /* 0x000000060c0c7981 */ /* 0x000ea2000c1e1900 */
[----:B---3--:R-:W-:-:S04]  /*0570*/  FFMA R10, R10, R10, R9 ;  /* 0x0000000a0a0a7223 */ /* 0x008fc80000000009 */
[----:B-----5:R-:W-:-:S04]  /*0580*/  FFMA R29, R29, R29, R10 ;  /* 0x0000001d1d1d7223 */ /* 0x020fc8000000000a */
[----:B------:R-:W-:-:S04]  /*0590*/  FFMA R28, R28, R28, R29 ;  /* 0x0000001c1c1c7223 */ /* 0x000fc8000000001d */
[----:B------:R-:W-:-:S04]  /*05a0*/  FFMA R27, R27, R27, R28 ;  /* 0x0000001b1b1b7223 */ /* 0x000fc8000000001c */
[----:B----4-:R-:W-:-:S04]  /*05b0*/  FFMA R26, R26, R26, R27 ;  /* 0x0000001a1a1a7223 */ /* 0x010fc8000000001b */
[----:B------:R-:W-:-:S04]  /*05c0*/  FFMA R25, R25, R25, R26 ;  /* 0x0000001919197223 */ /* 0x000fc8000000001a */
[----:B------:R-:W-:-:S04]  /*05d0*/  FFMA R24, R24, R24, R25 ;  /* 0x0000001818187223 */ /* 0x000fc80000000019 */
[----:B------:R-:W-:-:S04]  /*05e0*/  FFMA R19, R19, R19, R24 ;  /* 0x0000001313137223 */ /* 0x000fc80000000018 */
[----:B------:R-:W-:Y:S01]  /*05f0*/  FFMA R18, R18, R18, R19 ;  /* 0x0000001212127223 */ /* 0x000fe20000000013 */
[----:B------:R-:W-:-:S03]  /*0600*/  IADD3 R8, PT, PT, R8, 0x10, RZ ;  /* 0x0000001008087810 */ /* 0x000fc60007ffe0ff */
[----:B------:R-:W-:Y:S01]  /*0610*/  FFMA R11, R11, R11, R18 ;  /* 0x0000000b0b0b7223 */ /* 0x000fe20000000012 */
[----:B------:R-:W-:Y:S02]  /*0620*/  ISETP.NE.AND P0, PT, R8, RZ, PT ;  /* 0x000000ff0800720c */ /* 0x000fe40003f05270 */
[----:B------:R-:W-:Y:S02]  /*0630*/  IADD3 R7, PT, PT, R7, 0x2000, RZ ;  /* 0x0000200007077810 */ /* 0x000fe40007ffe0ff */
[----:B------:R-:W-:Y:S01]  /*0640*/  IADD3 R4, PT, PT, R4, 0x2000, RZ ;  /* 0x0000200004047810 */ /* 0x000fe20007ffe0ff */
[----:B--2---:R-:W-:-:S04]  /*0650*/  FFMA R11, R14, R14, R11 ;  /* 0x0000000e0e0b7223 */ /* 0x004fc8000000000b */
[----:B------:R-:W-:-:S04]  /*0660*/  FFMA R11, R16, R16, R11 ;  /* 0x00000010100b7223 */ /* 0x000fc8000000000b */
[----:B------:R-:W-:-:S04]  /*0670*/  FFMA R11, R20, R20, R11 ;  /* 0x00000014140b7223 */ /* 0x000fc8000000000b */
[----:B------:R-:W-:-:S04]  /*0680*/  FFMA R11, R22, R22, R11 ;  /* 0x00000016160b7223 */ /* 0x000fc8000000000b */
[----:B------:R-:W-:Y:S01]  /*0690*/  FFMA R14, R12, R12, R11 ;  /* 0x0000000c0c0e7223 */ /* 0x000fe2000000000b */
[----:B------:R-:W-:Y:S06]  /*06a0*/  @P0 BRA `(.L_x_184) ;  /* 0xfffffff800ec0947 */ /* 0x000fec000383ffff */
[----:B------:R-:W-:Y:S05]  /*06b0*/  BSYNC.RECONVERGENT B3 ;  /* 0x0000000000037941 */ /* 0x000fea0003800200 */
.L_x_183:
[----:B------:R-:W-:-:S07]  /*06c0*/  IADD3 R4, PT, PT, R7, -0x1000, RZ ;  /* 0xfffff00007047810 */ /* 0x000fce0007ffe0ff */
.L_x_182:
[----:B------:R-:W-:Y:S05]  /*06d0*/  BSYNC.RECONVERGENT B2 ;  /* 0x0000000000027941 */ /* 0x000fea0003800200 */
.L_x_181:
[----:B------:R-:W-:-:S13]  /*06e0*/  ISETP.NE.AND P0, PT, R6, RZ, PT ;  /* 0x000000ff0600720c */ /* 0x000fda0003f05270 */
[----:B------:R-:W-:Y:S05]  /*06f0*/  @!P0 BRA `(.L_x_180) ;  /* 0x0000000400308947 */ /* 0x000fea0003800000 */
[----:B------:R-:W-:Y:S01]  /*0700*/  ISETP.GE.U32.AND P0, PT, R6, 0x8, PT ;  /* 0x000000080600780c */ /* 0x000fe20003f06070 */
[----:B------:R-:W-:Y:S01]  /*0710*/  BSSY.RECONVERGENT B2, `(.L_x_185) ;  /* 0x0000026000027945 */ /* 0x000fe20003800200 */
[----:B------:R-:W-:-:S04]  /*0720*/  LOP3.LUT R22, R5, 0x7, RZ, 0xc0, !PT ;  /* 0x0000000705167812 */ /* 0x000fc800078ec0ff */
[----:B------:R-:W-:-:S07]  /*0730*/  ISETP.NE.AND P1, PT, R22, RZ, PT ;  /* 0x000000ff1600720c */ /* 0x000fce0003f25270 */
[----:B------:R-:W-:Y:S06]  /*0740*/  @!P0 BRA `(.L_x_186) ;  /* 0x0000000000888947 */ /* 0x000fec0003800000 */
[----:B------:R-:W0:Y:S01]  /*0750*/  LDC.64 R6, c[0x0][0x380] ;  /* 0x0000e000ff067b82 */ /* 0x000e220000000a00 */
[----:B------:R-:W-:-:S04]  /*0760*/  LEA R19, R3, R4, 0xd ;  /* 0x0000000403137211 */ /* 0x000fc800078e68ff */
[C---:B------:R-:W-:Y:S02]  /*0770*/  IADD3 R17, PT, PT, R19.reuse, 0x200, RZ ;  /* 0x0000020013117810 */ /* 0x040fe40007ffe0ff */
[C---:B------:R-:W-:Y:S02]  /*0780*/  IADD3 R21, PT, PT, R19.reuse, 0x400, RZ ;  /* 0x0000040013157810 */ /* 0x040fe40007ffe0ff */
[C---:B------:R-:W-:Y:S02]  /*0790*/  IADD3 R13, PT, PT, R19.reuse, 0x600, RZ ;  /* 0x00000600130d7810 */ /* 0x040fe40007ffe0ff */
[C---:B------:R-:W-:Y:S01]  /*07a0*/  IADD3 R9, PT, PT, R19.reuse, 0x800, RZ ;  /* 0x0000080013097810 */ /* 0x040fe20007ffe0ff */
[----:B0-----:R-:W-:-:S04]  /*07b0*/  IMAD.WIDE.U32 R10, R19, 0x4, R6 ;  /* 0x00000004130a7825 */ /* 0x001fc800078e0006 */
[--C-:B------:R-:W-:Y:S01]  /*07c0*/  IMAD.WIDE.U32 R16, R17, 0x4, R6.reuse ;  /* 0x0000000411107825 */ /* 0x100fe200078e0006 */
[----:B------:R0:W2:Y:S03]  /*07d0*/  LDG.E R15, desc[UR6][R10.64] ;  /* 0x000000060a0f7981 */ /* 0x0000a6000c1e1900 */
[--C-:B------:R-:W-:Y:S01]  /*07e0*/  IMAD.WIDE.U32 R20, R21, 0x4, R6.reuse ;  /* 0x0000000415147825 */ /* 0x100fe200078e0006 */
[----:B------:R1:W3:Y:S03]  /*07f0*/  LDG.E R18, desc[UR6][R16.64] ;  /* 0x0000000610127981 */ /* 0x0002e6000c1e1900 */
[--C-:B------:R-:W-:Y:S01]  /*0800*/  IMAD.WIDE.U32 R12, R13, 0x4, R6.reuse ;  /* 0x000000040d0c7825 */ /* 0x100fe200078e0006 */
[----:B------:R-:W-:Y:S01]  /*0810*/  IADD3 R23, PT, PT, R19, 0xa00, RZ ;  /* 0x00000a0013177810 */ /* 0x000fe20007ffe0ff */
[----:B------:R-:W4:Y:S02]  /*0820*/  LDG.E R20, desc[UR6][R20.64] ;  /* 0x0000000614147981 */ /* 0x000f24000c1e1900 */
[--C-:B------:R-:W-:Y:S01]  /*0830*/  IMAD.WIDE.U32 R8, R9, 0x4, R6.reuse ;  /* 0x0000000409087825 */ /* 0x100fe200078e0006 */
[----:B------:R-:W-:Y:S01]  /*0840*/  IADD3 R25, PT, PT, R19, 0xc00, RZ ;  /* 0x00000c0013197810 */ /* 0x000fe20007ffe0ff */
[----:B------:R-:W5:Y:S02]  /*0850*/  LDG.E R12, desc[UR6][R12.64] ;  /* 0x000000060c0c7981 */ /* 0x000f64000c1e1900 */
[--C-:B0-----:R-:W-:Y:S01]  /*0860*/  IMAD.WIDE.U32 R10, R23, 0x4, R6.reuse ;  /* 0x00000004170a7825 */ /* 0x101fe200078e0006 */
[----:B------:R-:W-:Y:S01]  /*0870*/  IADD3 R19, PT, PT, R19, 0xe00, RZ ;  /* 0x00000e0013137810 */ /* 0x000fe20007ffe0ff */
[----:B------:R-:W5:Y:S02]  /*0880*/  LDG.E R8, desc[UR6][R8.64] ;  /* 0x0000000608087981 */ /* 0x000f64000c1e1900 */
[----:B-1----:R-:W-:-:S02]  /*0890*/  IMAD.WIDE.U32 R16, R25, 0x4, R6 ;  /* 0x0000000419107825 */ /* 0x002fc400078e0006 */
[----:B------:R-:W5:Y:S02]  /*08a0*/  LDG.E R10, desc[UR6][R10.64] ;  /* 0x000000060a0a7981 */ /* 0x000f64000c1e1900 */
[----:B------:R-:W-:Y:S02]  /*08b0*/  IMAD.WIDE.U32 R6, R19, 0x4, R6 ;  /* 0x0000000413067825 */ /* 0x000fe400078e0006 */
        /* <DEDUP_REMOVED lines=11> */
.L_x_186:
[----:B------:R-:W-:Y:S05]  /*0970*/  BSYNC.RECONVERGENT B2 ;  /* 0x0000000000027941 */ /* 0x000fea0003800200 */
.L_x_185:
        /* <DEDUP_REMOVED lines=10> */
[C---:B------:R-:W-:Y:S01]  /*0a20*/  IADD3 R17, PT, PT, R13.reuse, 0x600, RZ ;  /* 0x000006000d117810 */ /* 0x040fe20007ffe0ff */
[----:B0-----:R-:W-:-:S04]  /*0a30*/  IMAD.WIDE.U32 R8, R13, 0x4, R6 ;  /* 0x000000040d087825 */ /* 0x001fc800078e0006 */
[--C-:B------:R-:W-:Y:S02]  /*0a40*/  IMAD.WIDE.U32 R10, R11, 0x4, R6.reuse ;  /* 0x000000040b0a7825 */ /* 0x100fe400078e0006 */
[----:B------:R-:W2:Y:S02]  /*0a50*/  LDG.E R9, desc[UR6][R8.64] ;  /* 0x0000000608097981 */ /* 0x000ea4000c1e1900 */
[--C-:B------:R-:W-:Y:S02]  /*0a60*/  IMAD.WIDE.U32 R12, R15, 0x4, R6.reuse ;  /* 0x000000040f0c7825 */ /* 0x100fe400078e0006 */
[----:B------:R-:W3:Y:S02]  /*0a70*/  LDG.E R11, desc[UR6][R10.64] ;  /* 0x000000060a0b7981 */ /* 0x000ee4000c1e1900 */
[----:B------:R-:W-:Y:S02]  /*0a80*/  IMAD.WIDE.U32 R6, R17, 0x4, R6 ;  /* 0x0000000411067825 */ /* 0x000fe400078e0006 */
[----:B------:R-:W4:Y:S04]  /*0a90*/  LDG.E R13, desc[UR6][R12.64] ;  /* 0x000000060c0d7981 */ /* 0x000f28000c1e1900 */
[----:B------:R-:W5:Y:S01]  /*0aa0*/  LDG.E R7, desc[UR6][R6.64] ;  /* 0x0000000606077981 */ /* 0x000f62000c1e1900 */
[----:B------:R-:W-:Y:S01]  /*0ab0*/  IADD3 R4, PT, PT, R4, 0x800, RZ ;  /* 0x0000080004047810 */ /* 0x000fe20007ffe0ff */
[----:B--2---:R-:W-:-:S04]  /*0ac0*/  FFMA R14, R9, R9, R14 ;  /* 0x00000009090e7223 */ /* 0x004fc8000000000e */
[----:B---3--:R-:W-:-:S04]  /*0ad0*/  FFMA R14, R11, R11, R14 ;  /* 0x0000000b0b0e7223 */ /* 0x008fc8000000000e */
[----:B----4-:R-:W-:-:S04]  /*0ae0*/  FFMA R14, R13, R13, R14 ;  /* 0x0000000d0d0e7223 */ /* 0x010fc8000000000e */
[----:B-----5:R-:W-:-:S07]  /*0af0*/  FFMA R14, R7, R7, R14 ;  /* 0x00000007070e7223 */ /* 0x020fce000000000e */
.L_x_188:
[----:B------:R-:W-:Y:S05]  /*0b00*/  BSYNC.RECONVERGENT B2 ;  /* 0x0000000000027941 */ /* 0x000fea0003800200 */
.L_x_187:
[----:B------:R-:W-:Y:S05]  /*0b10*/  @!P1 BRA `(.L_x_180) ;  /* 0x0000000000289947 */ /* 0x000fea0003800000 */
[----:B------:R-:W0:Y:S01]  /*0b20*/  LDC.64 R6, c[0x0][0x380] ;  /* 0x0000e000ff067b82 */ /* 0x000e220000000a00 */
[----:B------:R-:W-:Y:S02]  /*0b30*/  LEA R9, R3, R4, 0xd ;  /* 0x0000000403097211 */ /* 0x000fe400078e68ff */
[----:B------:R-:W-:-:S07]  /*0b40*/  IADD3 R8, PT, PT, -R5, RZ, RZ ;  /* 0x000000ff05087210 */ /* 0x000fce0007ffe1ff */
.L_x_189:
[----:B0-----:R-:W-:-:S06]  /*0b50*/  IMAD.WIDE.U32 R4, R9, 0x4, R6 ;  /* 0x0000000409047825 */ /* 0x001fcc00078e0006 */
[----:B------:R-:W2:Y:S01]  /*0b60*/  LDG.E R5, desc[UR6][R4.64] ;  /* 0x0000000604057981 */ /* 0x000ea2000c1e1900 */
[----:B------:R-:W-:Y:S02]  /*0b70*/  IADD3 R8, PT, PT, R8, 0x1, RZ ;  /* 0x0000000108087810 */ /* 0x000fe40007ffe0ff */
[----:B------:R-:W-:Y:S02]  /*0b80*/  IADD3 R9, PT, PT, R9, 0x200, RZ ;  /* 0x0000020009097810 */ /* 0x000fe40007ffe0ff */
[----:B------:R-:W-:Y:S01]  /*0b90*/  ISETP.NE.AND P0, PT, R8, RZ, PT ;  /* 0x000000ff0800720c */ /* 0x000fe20003f05270 */
[----:B--2---:R-:W-:-:S12]  /*0ba0*/  FFMA R14, R5, R5, R14 ;  /* 0x00000005050e7223 */ /* 0x004fd8000000000e */
[----:B------:R-:W-:Y:S05]  /*0bb0*/  @P0 BRA `(.L_x_189) ;  /* 0xfffffffc00e40947 */ /* 0x000fea000383ffff */
.L_x_180:
[----:B------:R-:W-:Y:S05]  /*0bc0*/  BSYNC.RECONVERGENT B1 ;  /* 0x0000000000017941 */ /* 0x000fea0003800200 */
.L_x_179:
[----:B------:R-:W-:-:S13]  /*0bd0*/  ISETP.GE.U32.AND P0, PT, R0, 0x200, PT ;  /* 0x000002000000780c */ /* 0x000fda0003f06070 */
        /* <DEDUP_REMOVED lines=33> */
[----:B------:R-:W0:Y:S04]  /*0df0*/  LDS.128 R12, [UR4+0x10] ;  /* 0x00001004ff0c7984 */ /* 0x000e280008000c00 */
[----:B------:R-:W2:Y:S04]  /*0e00*/  LDS.128 R8, [UR4+0x20] ;  /* 0x00002004ff087984 */ /* 0x000ea80008000c00 */
[----:B-1----:R-:W1:Y:S04]  /*0e10*/  LDS.128 R4, [UR4+0x30] ;  /* 0x00003004ff047984 */ /* 0x002e680008000c00 */
[----:B------:R-:W3:Y:S01]  /*0e20*/  LDS.128 R16, [UR4+0x40] ;  /* 0x00004004ff107984 */ /* 0x000ee20008000c00 */
[----:B0-----:R-:W-:-:S04]  /*0e30*/  FADD R13, R20, R13 ;  /* 0x0000000d140d7221 */ /* 0x001fc80000000000 */
[----:B------:R-:W-:-:S04]  /*0e40*/  FADD R14, R13, R14 ;  /* 0x0000000e0d0e7221 */ /* 0x000fc80000000000 */
[----:B------:R-:W-:-:S04]  /*0e50*/  FADD R15, R14, R15 ;  /* 0x0000000f0e0f7221 */ /* 0x000fc80000000000 */
[----:B--2---:R-:W-:-:S04]  /*0e60*/  FADD R8, R15, R8 ;  /* 0x000000080f087221 */ /* 0x004fc80000000000 */
[----:B------:R-:W-:-:S04]  /*0e70*/  FADD R9, R8, R9 ;  /* 0x0000000908097221 */ /* 0x000fc80000000000 */
[----:B------:R-:W-:-:S04]  /*0e80*/  FADD R10, R9, R10 ;  /* 0x0000000a090a7221 */ /* 0x000fc80000000000 */
[----:B------:R-:W-:-:S04]  /*0e90*/  FADD R11, R10, R11 ;  /* 0x0000000b0a0b7221 */ /* 0x000fc80000000000 */
[----:B-1----:R-:W-:-:S04]  /*0ea0*/  FADD R4, R11, R4 ;  /* 0x000000040b047221 */ /* 0x002fc80000000000 */
        /* <DEDUP_REMOVED lines=8> */
.L_x_190:
[----:B------:R-:W0:Y:S01]  /*0f30*/  S2R R8, SR_LANEID ;  /* 0x0000000000087919 */ /* 0x000e220000000000 */
[----:B------:R-:W-:-:S04]  /*0f40*/  LOP3.LUT R4, R2, 0x3e0, RZ, 0xc0, !PT ;  /* 0x000003e002047812 */ /* 0x000fc800078ec0ff */
[----:B------:R-:W-:Y:S02]  /*0f50*/  IADD3 R5, PT, PT, R4, 0x20, RZ ;  /* 0x0000002004057810 */ /* 0x000fe40007ffe0ff */
[----:B------:R-:W-:Y:S02]  /*0f60*/  LOP3.LUT R7, RZ, R4, RZ, 0x33, !PT ;  /* 0x00000004ff077212 */ /* 0x000fe400078e33ff */
[----:B------:R-:W-:Y:S02]  /*0f70*/  ISETP.GT.U32.AND P0, PT, R5, R0, PT ;  /* 0x000000000500720c */ /* 0x000fe40003f04070 */
[----:B------:R-:W-:-:S04]  /*0f80*/  IADD3 R7, PT, PT, R0, R7, RZ ;  /* 0x0000000700077210 */ /* 0x000fc80007ffe0ff */
[----:B------:R-:W-:-:S05]  /*0f90*/  SEL R7, R7, 0x1f, P0 ;  /* 0x0000001f07077807 */ /* 0x000fca0000000000 */
[----:B------:R-:W1:Y:S01]  /*0fa0*/  SHFL.DOWN PT, R4, R14, 0x1, R7 ;  /* 0x082000000e047989 */ /* 0x000e6200000e0007 */
[C---:B0-----:R-:W-:Y:S02]  /*0fb0*/  ISETP.GE.AND P0, PT, R8.reuse, R7, PT ;  /* 0x000000070800720c */ /* 0x041fe40003f06270 */
[C---:B------:R-:W-:Y:S02]  /*0fc0*/  IADD3 R6, PT, PT, R8.reuse, 0x2, RZ ;  /* 0x0000000208067810 */ /* 0x040fe40007ffe0ff */
[----:B------:R-:W-:-:S09]  /*0fd0*/  ISETP.NE.AND P1, PT, R8, RZ, PT ;  /* 0x000000ff0800720c */ /* 0x000fd20003f25270 */
[----:B-1----:R-:W-:Y:S01]  /*0fe0*/  @!P0 FADD R14, R4, R14 ;  /* 0x0000000e040e8221 */ /* 0x002fe20000000000 */
[----:B------:R-:W-:Y:S02]  /*0ff0*/  ISETP.GT.AND P0, PT, R6, R7, PT ;  /* 0x000000070600720c */ /* 0x000fe40003f04270 */
[----:B------:R-:W-:Y:S01]  /*1000*/  IADD3 R6, PT, PT, R8, 0x4, RZ ;  /* 0x0000000408067810 */ /* 0x000fe20007ffe0ff */
[----:B------:R-:W0:Y:S01]  /*1010*/  @!P1 S2R R9, SR_CgaCtaId ;  /* 0x0000000000099919 */ /* 0x000e220000008800 */
        /* <DEDUP_REMOVED lines=23> */
[----:B------:R-:W1:Y:S01]  /*1190*/  S2UR UR5, SR_CgaCtaId ;  /* 0x00000000000579c3 */ /* 0x000e620000008800 */
[----:B------:R-:W-:Y:S01]  /*11a0*/  UMOV UR4, 0x400 ;  /* 0x0000040000047882 */ /* 0x000fe20000000000 */
[C---:B------:R-:W-:Y:S02]  /*11b0*/  ISETP.GT.U32.AND P2, PT, R0.reuse, 0x20, PT ;  /* 0x000000200000780c */ /* 0x040fe40003f44070 */
[C---:B------:R-:W-:Y:S02]  /*11c0*/  ISETP.GT.U32.AND P3, PT, R0.reuse, 0x40, PT ;  /* 0x000000400000780c */ /* 0x040fe40003f64070 */
[C---:B------:R-:W-:Y:S02]  /*11d0*/  ISETP.GT.U32.AND P1, PT, R0.reuse, 0x60, PT ;  /* 0x000000600000780c */ /* 0x040fe40003f24070 */
[----:B------:R-:W-:Y:S01]  /*11e0*/  ISETP.GT.U32.AND P4, PT, R0, 0xc0, PT ;  /* 0x000000c00000780c */ /* 0x000fe20003f84070 */
[----:B-1----:R-:W-:-:S09]  /*11f0*/  ULEA UR4, UR5, UR4, 0x18 ;  /* 0x0000000405047291 */ /* 0x002fd2000f8ec0ff */
[----:B0-----:R-:W0:Y:S04]  /*1200*/  LDS.128 R4, [UR4+0x10] ;  /* 0x00001004ff047984 */ /* 0x001e280008000c00 */
[----:B------:R-:W1:Y:S04]  /*1210*/  LDS.128 R8, [UR4+0x20] ;  /* 0x00002004ff087984 */ /* 0x000e680008000c00 */
[----:B------:R-:W2:Y:S04]  /*1220*/  LDS.128 R12, [UR4+0x30] ;  /* 0x00003004ff0c7984 */ /* 0x000ea80008000c00 */
[----:B------:R-:W3:Y:S01]  /*1230*/  LDS.128 R16, [UR4+0x40] ;  /* 0x00004004ff107984 */ /* 0x000ee20008000c00 */
[----:B0-----:R-:W-:Y:S01]  /*1240*/  @P2 FADD R20, R20, R5 ;  /* 0x0000000514142221 */ /* 0x001fe20000000000 */
[----:B------:R-:W-:-:S03]  /*1250*/  ISETP.GT.U32.AND P2, PT, R0, 0x80, PT ;  /* 0x000000800000780c */ /* 0x000fc60003f44070 */
[----:B------:R-:W-:Y:S01]  /*1260*/  @P3 FADD R20, R20, R6 ;  /* 0x0000000614143221 */ /* 0x000fe20000000000 */
[----:B------:R-:W-:-:S03]  /*1270*/  ISETP.GT.U32.AND P3, PT, R0, 0xa0, PT ;  /* 0x000000a00000780c */ /* 0x000fc60003f64070 */
[----:B------:R-:W-:Y:S01]  /*1280*/  @P1 FADD R20, R20, R7 ;  /* 0x0000000714141221 */ /* 0x000fe20000000000 */
[----:B------:R-:W-:-:S05]  /*1290*/  ISETP.GT.U32.AND P1, PT, R0, 0xe0, PT ;  /* 0x000000e00000780c */ /* 0x000fca0003f24070 */
[----:B-1----:R-:W-:Y:S01]  /*12a0*/  @P2 FADD R20, R20, R8 ;  /* 0x0000000814142221 */ /* 0x002fe20000000000 */
[----:B------:R-:W-:-:S03]  /*12b0*/  ISETP.GT.U32.AND P2, PT, R0, 0x100, PT ;  /* 0x000001000000780c */ /* 0x000fc60003f44070 */
[----:B------:R-:W-:Y:S01]  /*12c0*/  @P3 FADD R20, R20, R9 ;  /* 0x0000000914143221 */ /* 0x000fe20000000000 */
[----:B------:R-:W-:-:S03]  /*12d0*/  ISETP.GT.U32.AND P3, PT, R0, 0x120, PT ;  /* 0x000001200000780c */ /* 0x000fc60003f64070 */
[----:B------:R-:W-:Y:S01]  /*12e0*/  @P4 FADD R20, R20, R10 ;  /* 0x0000000a14144221 */ /* 0x000fe20000000000 */
[----:B------:R-:W-:-:S03]  /*12f0*/  ISETP.GT.U32.AND P4, PT, R0, 0x140, PT ;  /* 0x000001400000780c */ /* 0x000fc60003f84070 */
[----:B------:R-:W-:Y:S01]  /*1300*/  @P1 FADD R20, R20, R11 ;  /* 0x0000000b14141221 */ /* 0x000fe20000000000 */
[----:B------:R-:W-:-:S03]  /*1310*/  ISETP.GT.U32.AND P1, PT, R0, 0x160, PT ;  /* 0x000001600000780c */ /* 0x000fc60003f24070 */
[----:B--2---:R-:W-:Y:S01]  /*1320*/  @P2 FADD R20, R20, R12 ;  /* 0x0000000c14142221 */ /* 0x004fe20000000000 */
[----:B------:R-:W-:-:S03]  /*1330*/  ISETP.GT.U32.AND P2, PT, R0, 0x180, PT ;  /* 0x000001800000780c */ /* 0x000fc60003f44070 */
[----:B------:R-:W-:Y:S01]  /*1340*/  @P3 FADD R20, R20, R13 ;  /* 0x0000000d14143221 */ /* 0x000fe20000000000 */
[----:B------:R-:W-:-:S03]  /*1350*/  ISETP.GT.U32.AND P3, PT, R0, 0x1a0, PT ;  /* 0x000001a00000780c */ /* 0x000fc60003f64070 */
[----:B------:R-:W-:Y:S01]  /*1360*/  @P4 FADD R20, R20, R14 ;  /* 0x0000000e14144221 */ /* 0x000fe20000000000 */
[----:B------:R-:W-:-:S03]  /*1370*/  ISETP.GT.U32.AND P4, PT, R0, 0x1c0, PT ;  /* 0x000001c00000780c */ /* 0x000fc60003f84070 */
[----:B------:R-:W-:Y:S01]  /*1380*/  @P1 FADD R20, R20, R15 ;  /* 0x0000000f14141221 */ /* 0x000fe20000000000 */
[----:B------:R-:W-:-:S03]  /*1390*/  ISETP.GT.U32.AND P1, PT, R0, 0x1e0, PT ;  /* 0x000001e00000780c */ /* 0x000fc60003f24070 */
[----:B---3--:R-:W-:-:S04]  /*13a0*/  @P2 FADD R20, R20, R16 ;  /* 0x0000001014142221 */ /* 0x008fc80000000000 */
[----:B------:R-:W-:-:S04]  /*13b0*/  @P3 FADD R20, R20, R17 ;  /* 0x0000001114143221 */ /* 0x000fc80000000000 */
[----:B------:R-:W-:-:S04]  /*13c0*/  @P4 FADD R20, R20, R18 ;  /* 0x0000001214144221 */ /* 0x000fc80000000000 */
[----:B------:R-:W-:Y:S01]  /*13d0*/  @P1 FADD R20, R20, R19 ;  /* 0x0000001314141221 */ /* 0x000fe20000000000 */
[----:B------:R-:W-:Y:S06]  /*13e0*/  BRA `(.L_x_191) ;  /* 0x0000001400407947 */ /* 0x000fec0003800000 */
.L_x_176:
[----:B------:R-:W0:Y:S01]  /*13f0*/  S2R R2, SR_TID.X ;  /* 0x0000000000027919 */ /* 0x000e220000002100 */
[----:B------:R-:W1:Y:S02]  /*1400*/  LDCU.64 UR4, c[0x0][0x380] ;  /* 0x00007000ff0477ac */ /* 0x000e640008000a00 */
[----:B-1----:R-:W-:Y:S02]  /*1410*/  MOV R4, UR4 ;  /* 0x0000000400047c02 */ /* 0x002fe40008000f00 */
[----:B------:R-:W-:Y:S02]  /*1420*/  MOV R5, UR5 ;  /* 0x0000000500057c02 */ /* 0x000fe40008000f00 */
[----:B0-----:R-:W-:-:S05]  /*1430*/  LEA R7, R3, R2, 0xd ;  /* 0x0000000203077211 */ /* 0x001fca00078e68ff */
[----:B------:R-:W-:-:S05]  /*1440*/  IMAD.WIDE.U32 R6, R7, 0x4, R4 ;  /* 0x0000000407067825 */ /* 0x000fca00078e0004 */
        /* <DEDUP_REMOVED lines=16> */
[----:B------:R-:W-:Y:S01]  /*1550*/  ISETP.GE.U32.AND P0, PT, R0, R11, PT ;  /* 0x0000000b0000720c */ /* 0x000fe20003f06070 */
[----:B--2---:R-:W-:Y:S01]  /*1560*/  FMUL R22, R22, R22 ;  /* 0x0000001616167220 */ /* 0x004fe20000400000 */
[----:B---3--:R-:W-:Y:S01]  /*1570*/  FMUL R23, R23, R23 ;  /* 0x0000001717177220 */ /* 0x008fe20000400000 */
[----:B----4-:R-:W-:Y:S01]  /*1580*/  FMUL R25, R24, R24 ;  /* 0x0000001818197220 */ /* 0x010fe20000400000 */
[----:B-----5:R-:W-:Y:S01]  /*1590*/  FMUL R26, R26, R26 ;  /* 0x0000001a1a1a7220 */ /* 0x020fe20000400000 */
[----:B------:R-:W-:Y:S01]  /*15a0*/  FMUL R9, R9, R9 ;  /* 0x0000000909097220 */ /* 0x000fe20000400000 */
[----:B------:R-:W-:Y:S01]  /*15b0*/  FMUL R12, R12, R12 ;  /* 0x0000000c0c0c7220 */ /* 0x000fe20000400000 */
[----:B------:R-:W-:Y:S01]  /*15c0*/  FMUL R13, R13, R13 ;  /* 0x0000000d0d0d7220 */ /* 0x000fe20000400000 */
        /* <DEDUP_REMOVED lines=17> */
[----:B------:R-:W-:Y:S01]  /*16e0*/  LEA R9, R3, R11, 0xd ;  /* 0x0000000b03097211 */ /* 0x000fe200078e68ff */
[----:B------:R-:W-:Y:S01]  /*16f0*/  UMOV UR4, URZ ;  /* 0x000000ff00047c82 */ /* 0x000fe20008000000 */
[----:B------:R-:W-:Y:S02]  /*1700*/  IADD3 R0, PT, PT, R8, -0x2000, RZ ;  /* 0xffffe00008007810 */ /* 0x000fe40007ffe0ff */
[----:B------:R-:W-:Y:S02]  /*1710*/  LOP3.LUT R6, RZ, R2, RZ, 0x33, !PT ;  /* 0x00000002ff067212 */ /* 0x000fe400078e33ff */
[----:B------:R-:W-:Y:S02]  /*1720*/  ISETP.GT.U32.AND P0, PT, R9, R0, PT ;  /* 0x000000000900720c */ /* 0x000fe40003f04070 */
[----:B------:R-:W-:Y:S02]  /*1730*/  IADD3 R6, PT, PT, -R11, R8, R6 ;  /* 0x000000080b067210 */ /* 0x000fe40007ffe106 */
[----:B------:R-:W-:-:S02]  /*1740*/  IADD3 R7, PT, PT, R9, 0x1000, R2 ;  /* 0x0000100009077810 */ /* 0x000fc40007ffe002 */
[----:B------:R-:W-:Y:S01]  /*1750*/  MOV R2, R9 ;  /* 0x0000000900027202 */ /* 0x000fe20000000f00 */
[----:B------:R-:W-:-:S06]  /*1760*/  IMAD R6, R3, -0x2000, R6 ;  /* 0xffffe00003067824 */ /* 0x000fcc00078e0206 */
[----:B------:R-:W-:Y:S05]  /*1770*/  @P0 BRA `(.L_x_193) ;  /* 0x0000000000d80947 */ /* 0x000fea0003800000 */
[----:B------:R-:W0:Y:S08]  /*1780*/  LDC R8, c[0x0][0x3a8] ;  /* 0x0000ea00ff087b82 */ /* 0x000e300000000800 */
[----:B------:R-:W1:Y:S02]  /*1790*/  LDC.64 R4, c[0x0][0x380] ;  /* 0x0000e000ff047b82 */ /* 0x000e640000000a00 */
.L_x_194:
[----:B------:R-:W2:Y:S02]  /*17a0*/  S2R R10, SR_TID.X ;  /* 0x00000000000a7919 */ /* 0x000ea40000002100 */
[----:B--2---:R-:W-:-:S05]  /*17b0*/  IADD3 R13, PT, PT, R10, R9, RZ ;  /* 0x000000090a0d7210 */ /* 0x004fca0007ffe0ff */
        /* <DEDUP_REMOVED lines=13> */
[----:B--2---:R-:W-:-:S04]  /*1890*/  FMUL R15, R15, R15 ;  /* 0x0000000f0f0f7220 */ /* 0x004fc80000400000 */
[----:B---3--:R-:W-:Y:S02]  /*18a0*/  FFMA R15, R14, R14, R15 ;  /* 0x0000000e0e0f7223 */ /* 0x008fe4000000000f */
[----:B------:R-:W2:Y:S01]  /*18b0*/  LDG.E R14, desc[UR6][R12.64+0x7000] ;  /* 0x007000060c0e7981 */ /* 0x000ea2000c1e1900 */
[----:B----4-:R-:W-:-:S03]  /*18c0*/  FFMA R10, R10, R10, R23 ;  /* 0x0000000a0a0a7223 */ /* 0x010fc60000000017 */
[----:B------:R-:W3:Y:S01]  /*18d0*/  LDG.E R23, desc[UR6][R12.64+0x7800] ;  /* 0x007800060c177981 */ /* 0x000ee2000c1e1900 */
[----:B-----5:R-:W-:Y:S01]  /*18e0*/  FMUL R17, R17, R17 ;  /* 0x0000001111117220 */ /* 0x020fe20000400000 */
[----:B------:R-:W-:Y:S02]  /*18f0*/  FADD R10, R10, R15 ;  /* 0x0000000f0a0a7221 */ /* 0x000fe40000000000 */
[----:B------:R-:W4:Y:S01]  /*1900*/  LDG.E R15, desc[UR6][R12.64+0x6000] ;  /* 0x006000060c0f7981 */ /* 0x000f22000c1e1900 */
[----:B------:R-:W-:-:S03]  /*1910*/  FFMA R16, R16, R16, R17 ;  /* 0x0000001010107223 */ /* 0x000fc60000000011 */
[----:B------:R0:W5:Y:S01]  /*1920*/  LDG.E R17, desc[UR6][R12.64+0x6800] ;  /* 0x006800060c117981 */ /* 0x000162000c1e1900 */
[----:B------:R-:W-:-:S04]  /*1930*/  FMUL R22, R22, R22 ;  /* 0x0000001616167220 */ /* 0x000fc80000400000 */
[----:B------:R-:W-:Y:S01]  /*1940*/  FFMA R25, R25, R25, R22 ;  /* 0x0000001919197223 */ /* 0x000fe20000000016 */
[----:B------:R-:W-:Y:S01]  /*1950*/  FMUL R27, R24, R24 ;  /* 0x00000018181b7220 */ /* 0x000fe20000400000 */
[----:B0-----:R-:W-:Y:S01]  /*1960*/  IADD3 R12, PT, PT, -R9, R8, RZ ;  /* 0x00000008090c7210 */ /* 0x001fe20007ffe1ff */
[----:B------:R-:W-:-:S03]  /*1970*/  FMUL R22, R21, R21 ;  /* 0x0000001515167220 */ /* 0x000fc60000400000 */
[----:B------:R-:W-:Y:S01]  /*1980*/  ISETP.GE.U32.AND P0, PT, R12, R11, PT ;  /* 0x0000000b0c00720c */ /* 0x000fe20003f06070 */
[----:B------:R-:W-:Y:S01]  /*1990*/  FFMA R27, R20, R20, R27 ;  /* 0x00000014141b7223 */ /* 0x000fe2000000001b */
[----:B------:R-:W-:Y:S01]  /*19a0*/  FFMA R22, R19, R19, R22 ;  /* 0x0000001313167223 */ /* 0x000fe20000000016 */
[----:B------:R-:W-:-:S03]  /*19b0*/  FADD R25, R16, R25 ;  /* 0x0000001910197221 */ /* 0x000fc60000000000 */
[----:B------:R-:W-:Y:S01]  /*19c0*/  FADD R22, R27, R22 ;  /* 0x000000161b167221 */ /* 0x000fe20000000000 */
[----:B------:R-:W-:Y:S01]  /*19d0*/  FADD R10, R10, R25 ;  /* 0x000000190a0a7221 */ /* 0x000fe20000000000 */
[----:B--2---:R-:W-:Y:S01]  /*19e0*/  FMUL R14, R14, R14 ;  /* 0x0000000e0e0e7220 */ /* 0x004fe20000400000 */
[----:B----4-:R-:W-:-:S04]  /*19f0*/  FMUL R15, R15, R15 ;  /* 0x0000000f0f0f7220 */ /* 0x010fc80000400000 */
[----:B------:R-:W-:Y:S01]  /*1a00*/  FFMA R15, R18, R18, R15 ;  /* 0x00000012120f7223 */ /* 0x000fe2000000000f */
[----:B-----5:R-:W-:-:S04]  /*1a10*/  FFMA R14, R17, R17, R14 ;  /* 0x00000011110e7223 */ /* 0x020fc8000000000e */
[----:B------:R-:W-:-:S04]  /*1a20*/  FADD R15, R15, R14 ;  /* 0x0000000e0f0f7221 */ /* 0x000fc80000000000 */
[----:B------:R-:W-:-:S04]  /*1a30*/  FADD R15, R22, R15 ;  /* 0x0000000f160f7221 */ /* 0x000fc80000000000 */
[----:B------:R-:W-:-:S04]  /*1a40*/  FADD R10, R10, R15 ;  /* 0x0000000f0a0a7221 */ /* 0x000fc80000000000 */
[----:B---3--:R-:W-:Y:S01]  /*1a50*/  FFMA R23, R23, R23, R10 ;  /* 0x0000001717177223 */ /* 0x008fe2000000000a */
[----:B------:R-:W-:Y:S06]  /*1a60*/  @!P0 BRA `(.L_x_192) ;  /* 0x0000000800d48947 */ /* 0x000fec0003800000 */
[C---:B------:R-:W-:Y:S01]  /*1a70*/  IADD3 R9, PT, PT, R11.reuse, R9, RZ ;  /* 0x000000090b097210 */ /* 0x040fe20007ffe0ff */
[----:B------:R-:W-:Y:S01]  /*1a80*/  UIADD3 UR4, UPT, UPT, UR4, 0x1, URZ ;  /* 0x0000000104047890 */ /* 0x000fe2000fffe0ff */
[----:B------:R-:W-:Y:S02]  /*1a90*/  IADD3 R2, PT, PT, R11, R2, RZ ;  /* 0x000000020b027210 */ /* 0x000fe40007ffe0ff */
[----:B------:R-:W-:Y:S02]  /*1aa0*/  ISETP.GT.U32.AND P0, PT, R9, R0, PT ;  /* 0x000000000900720c */ /* 0x000fe40003f04070 */
[C---:B------:R-:W-:Y:S02]  /*1ab0*/  IADD3 R6, PT, PT, -R11.reuse, R6, RZ ;  /* 0x000000060b067210 */ /* 0x040fe40007ffe1ff */
[----:B------:R-:W-:-:S09]  /*1ac0*/  IADD3 R7, PT, PT, R11, R7, RZ ;  /* 0x000000070b077210 */ /* 0x000fd20007ffe0ff */
[----:B------:R-:W-:Y:S05]  /*1ad0*/  @!P0 BRA `(.L_x_194) ;  /* 0xfffffffc00308947 */ /* 0x000fea000383ffff */
.L_x_193:
[----:B------:R-:W0:Y:S01]  /*1ae0*/  S2R R13, SR_TID.X ;  /* 0x00000000000d7919 */ /* 0x000e220000002100 */
[----:B------:R-:W-:Y:S01]  /*1af0*/  IADD3 R0, PT, PT, -R9, R8, RZ ;  /* 0x0000000809007210 */ /* 0x000fe20007ffe1ff */
[----:B------:R-:W-:Y:S03]  /*1b00*/  BSSY.RECONVERGENT B1, `(.L_x_192) ;  /* 0x00000ab000017945 */ /* 0x000fe60003800200 */
[----:B0-----:R-:W-:-:S04]  /*1b10*/  ISETP.GE.AND P0, PT, R13, R0, PT ;  /* 0x000000000d00720c */ /* 0x001fc80003f06270 */
[----:B------:R-:W-:-:S13]  /*1b20*/  ISETP.GE.U32.OR P0, PT, R9, R8, P0 ;  /* 0x000000080900720c */ /* 0x000fda0000706470 */
[----:B------:R-:W-:Y:S05]  /*1b30*/  @P0 BRA `(.L_x_195) ;  /* 0x00000008009c0947 */ /* 0x000fea0003800000 */
[----:B------:R-:W0:Y:S01]  /*1b40*/  LDC R0, c[0x0][0x3ac] ;  /* 0x0000eb00ff007b82 */ /* 0x000e220000000800 */
[----:B------:R-:W-:Y:S01]  /*1b50*/  LOP3.LUT R10, RZ, R13, RZ, 0x33, !PT ;  /* 0x0000000dff0a7212 */ /* 0x000fe200078e33ff */
[----:B------:R-:W-:Y:S06]  /*1b60*/  BSSY.RECONVERGENT B2, `(.L_x_196) ;  /* 0x0000057000027945 */ /* 0x000fec0003800200 */
[----:B------:R-:W1:Y:S01]  /*1b70*/  LDC R11, c[0x0][0x3ac] ;  /* 0x0000eb00ff0b7b82 */ /* 0x000e620000000800 */
[----:B0-----:R-:W-:-:S04]  /*1b80*/  SHF.L.U32 R0, R0, 0xd, RZ ;  /* 0x0000000d00007819 */ /* 0x001fc800000006ff */
[----:B------:R-:W-:Y:S02]  /*1b90*/  LEA R15, R3, R0, 0xd ;  /* 0x00000000030f7211 */ /* 0x000fe400078e68ff */
[----:B------:R-:W-:Y:S02]  /*1ba0*/  MOV R0, R13 ;  /* 0x0000000d00007202 */ /* 0x000fe40000000f00 */
[----:B------:R-:W-:Y:S01]  /*1bb0*/  IADD3 R8, PT, PT, -R15, R8, R10 ;  /* 0x000000080f087210 */ /* 0x000fe20007ffe10a */
[----:B-1----:R-:W-:-:S04]  /*1bc0*/  IMAD R11, R11, UR4, RZ ;  /* 0x000000040b0b7c24 */ /* 0x002fc8000f8e02ff */
[----:B------:R-:W-:-:S05]  /*1bd0*/  IMAD R8, R11, -0x2000, R8 ;  /* 0xffffe0000b087824 */ /* 0x000fca00078e0208 */
[C---:B------:R-:W-:Y:S02]  /*1be0*/  ISETP.GE.U32.AND P0, PT, R8.reuse, 0x1e00, PT ;  /* 0x00001e000800780c */ /* 0x040fe40003f06070 */
[----:B------:R-:W-:-:S04]  /*1bf0*/  LEA.HI R8, R8, 0x1, RZ, 0x17 ;  /* 0x0000000108087811 */ /* 0x000fc800078fb8ff */
[----:B------:R-:W-:-:S07]  /*1c00*/  LOP3.LUT R10, R8, 0xf, RZ, 0xc0, !PT ;  /* 0x0000000f080a7812 */ /* 0x000fce00078ec0ff */
[----:B------:R-:W-:Y:S05]  /*1c10*/  @!P0 BRA `(.L_x_197) ;  /* 0x00000004002c8947 */ /* 0x000fea0003800000 */
[----:B------:R-:W-:Y:S01]  /*1c20*/  LEA.HI R0, R6, 0x1, RZ, 0x17 ;  /* 0x0000000106007811 */ /* 0x000fe200078fb8ff */
[----:B------:R-:W-:Y:S01]  /*1c30*/  BSSY.RECONVERGENT B3, `(.L_x_198) ;  /* 0x0000048000037945 */ /* 0x000fe20003800200 */
[----:B------:R-:W-:Y:S02]  /*1c40*/  LOP3.LUT R11, R13, 0x1000, RZ, 0xfc, !PT ;  /* 0x000010000d0b7812 */ /* 0x000fe400078efcff */
[----:B------:R-:W-:-:S04]  /*1c50*/  LOP3.LUT R0, R0, 0xfffff0, RZ, 0xc0, !PT ;  /* 0x00fffff000007812 */ /* 0x000fc800078ec0ff */
[----:B------:R-:W-:-:S07]  /*1c60*/  IADD3 R0, PT, PT, -R0, RZ, RZ ;  /* 0x000000ff00007210 */ /* 0x000fce0007ffe1ff */
.L_x_199:
[C---:B------:R-:W-:Y:S02]  /*1c70*/  IADD3 R19, PT, PT, R7.reuse, -0x1000, RZ ;  /* 0xfffff00007137810 */ /* 0x040fe40007ffe0ff */
[----:B------:R-:W-:-:S03]  /*1c80*/  IADD3 R21, PT, PT, R7, -0xe00, RZ ;  /* 0xfffff20007157810 */ /* 0x000fc60007ffe0ff */
[----:B------:R-:W-:Y:S01]  /*1c90*/  IMAD.WIDE.U32 R18, R19, 0x4, R4 ;  /* 0x0000000413127825 */ /* 0x000fe200078e0004 */
[----:B------:R-:W-:-:S04]  /*1ca0*/  IADD3 R15, PT, PT, R7, -0xc00, RZ ;  /* 0xfffff400070f7810 */ /* 0x000fc80007ffe0ff */
[----:B------:R0:W2:Y:S01]  /*1cb0*/  LDG.E R22, desc[UR6][R18.64] ;  /* 0x0000000612167981 */ /* 0x0000a2000c1e1900 */
[----:B------:R-:W-:-:S04]  /*1cc0*/  IMAD.WIDE.U32 R20, R21, 0x4, R4 ;  /* 0x0000000415147825 */ /* 0x000fc800078e0004 */
[--C-:B------:R-:W-:Y:S01]  /*1cd0*/  IMAD.WIDE.U32 R14, R15, 0x4, R4.reuse ;  /* 0x000000040f0e7825 */ /* 0x100fe200078e0004 */
[----:B------:R1:W3:Y:S04]  /*1ce0*/  LDG.E R17, desc[UR6][R20.64] ;  /* 0x0000000614117981 */ /* 0x0002e8000c1e1900 */
[----:B------:R4:W5:Y:S01]  /*1cf0*/  LDG.E R16, desc[UR6][R14.64] ;  /* 0x000000060e107981 */ /* 0x000962000c1e1900 */
[C---:B------:R-:W-:Y:S02]  /*1d00*/  IADD3 R13, PT, PT, R7.reuse, -0xa00, RZ ;  /* 0xfffff600070d7810 */ /* 0x040fe40007ffe0ff */
[C---:B------:R-:W-:Y:S02]  /*1d10*/  IADD3 R29, PT, PT, R7.reuse, -0x800, RZ ;  /* 0xfffff800071d7810 */ /* 0x040fe40007ffe0ff */
[----:B------:R-:W-:Y:S01]  /*1d20*/  IADD3 R25, PT, PT, R7, -0x600, RZ ;  /* 0xfffffa0007197810 */ /* 0x000fe20007ffe0ff */
[----:B------:R-:W-:Y:S01]  /*1d30*/  IMAD.WIDE.U32 R12, R13, 0x4, R4 ;  /* 0x000000040d0c7825 */ /* 0x000fe200078e0004 */
[----:B------:R-:W-:-:S03]  /*1d40*/  IADD3 R27, PT, PT, R7, -0x400, RZ ;  /* 0xfffffc00071b7810 */ /* 0x000fc60007ffe0ff */
[--C-:B------:R-:W-:Y:S02]  /*1d50*/  IMAD.WIDE.U32 R28, R29, 0x4, R4.reuse ;  /* 0x000000041d1c7825 */ /* 0x100fe400078e0004 */
[----:B------:R-:W5:Y:S02]  /*1d60*/  LDG.E R12, desc[UR6][R12.64] ;  /* 0x000000060c0c7981 */ /* 0x000f64000c1e1900 */
[----:B0-----:R-:W-:Y:S01]  /*1d70*/  IMAD.WIDE.U32 R18, R25, 0x4, R4 ;  /* 0x0000000419127825 */ /* 0x001fe200078e0004 */
[----:B------:R-:W-:-:S03]  /*1d80*/  IADD3 R26, PT, PT, R7, -0x200, RZ ;  /* 0xfffffe00071a7810 */ /* 0x000fc60007ffe0ff */
[--C-:B-1----:R-:W-:Y:S02]  /*1d90*/  IMAD.WIDE.U32 R20, R27, 0x4, R4.reuse ;  /* 0x000000041b147825 */ /* 0x102fe400078e0004 */
[----:B------:R-:W5:Y:S04]  /*1da0*/  LDG.E R18, desc[UR6][R18.64] ;  /* 0x0000000612127981 */ /* 0x000f68000c1e1900 */
[----:B------:R0:W5:Y:S01]  /*1db0*/  LDG.E R13, desc[UR6][R28.64] ;  /* 0x000000061c0d7981 */ /* 0x000162000c1e1900 */
[----:B----4-:R-:W-:-:S03]  /*1dc0*/  IMAD.WIDE.U32 R14, R26, 0x4, R4 ;  /* 0x000000041a0e7825 */ /* 0x010fc600078e0004 */
[----:B------:R1:W4:Y:S01]  /*1dd0*/  LDG.E R27, desc[UR6][R20.64] ;  /* 0x00000006141b7981 */ /* 0x000322000c1e1900 */
[----:B------:R-:W-:-:S03]  /*1de0*/  IMAD.WIDE.U32 R24, R7, 0x4, R4 ;  /* 0x0000000407187825 */ /* 0x000fc600078e0004 */
[----:B------:R1:W4:Y:S01]  /*1df0*/  LDG.E R26, desc[UR6][R14.64] ;  /* 0x000000060e1a7981 */ /* 0x000322000c1e1900 */
[----:B0-----:R-:W-:-:S03]  /*1e00*/  IADD3 R29, PT, PT, R7, 0x200, RZ ;  /* 0x00000200071d7810 */ /* 0x001fc60007ffe0ff */
[----:B------:R0:W4:Y:S01]  /*1e10*/  LDG.E R19, desc[UR6][R24.64] ;  /* 0x0000000618137981 */ /* 0x000122000c1e1900 */
[----:B-1----:R-:W-:Y:S01]  /*1e20*/  IADD3 R21, PT, PT, R7, 0x400, RZ ;  /* 0x0000040007157810 */ /* 0x002fe20007ffe0ff */
[----:B------:R-:W-:Y:S01]  /*1e30*/  IMAD.WIDE.U32 R28, R29, 0x4, R4 ;  /* 0x000000041d1c7825 */ /* 0x000fe200078e0004 */
[----:B------:R-:W-:-:S05]  /*1e40*/  IADD3 R15, PT, PT, R7, 0x800, RZ ;  /* 0x00000800070f7810 */ /* 0x000fca0007ffe0ff */
[----:B------:R-:W4:Y:S01]  /*1e50*/  LDG.E R28, desc[UR6][R28.64] ;  /* 0x000000061c1c7981 */ /* 0x000f22000c1e1900 */
[----:B0-----:R-:W-:Y:S01]  /*1e60*/  IADD3 R25, PT, PT, R7, 0xa00, RZ ;  /* 0x00000a0007197810 */ /* 0x001fe20007ffe0ff */
[----:B--2---:R-:W-:Y:S01]  /*1e70*/  FFMA R14, R22, R22, R23 ;  /* 0x00000016160e7223 */ /* 0x004fe20000000017 */
[----:B------:R-:W-:Y:S01]  /*1e80*/  IMAD.WIDE.U32 R22, R21, 0x4, R4 ;  /* 0x0000000415167825 */ /* 0x000fe200078e0004 */
[----:B------:R-:W-:-:S03]  /*1e90*/  IADD3 R21, PT, PT, R7, 0x600, RZ ;  /* 0x0000060007157810 */ /* 0x000fc60007ffe0ff */
[----:B---3--:R-:W-:Y:S02]  /*1ea0*/  FFMA R17, R17, R17, R14 ;  /* 0x0000001111117223 */ /* 0x008fe4000000000e */
[--C-:B------:R-:W-:Y:S01]  /*1eb0*/  IMAD.WIDE.U32 R20, R21, 0x4, R4.reuse ;  /* 0x0000000415147825 */ /* 0x100fe200078e0004 */
[----:B------:R-:W2:Y:S03]  /*1ec0*/  LDG.E R29, desc[UR6][R22.64] ;  /* 0x00000006161d7981 */ /* 0x000ea6000c1e1900 */
[----:B------:R-:W-:Y:S02]  /*1ed0*/  IMAD.WIDE.U32 R14, R15, 0x4, R4 ;  /* 0x000000040f0e7825 */ /* 0x000fe400078e0004 */
[----:B------:R5:W3:Y:S04]  /*1ee0*/  LDG.E R20, desc[UR6][R20.64] ;  /* 0x0000000614147981 */ /* 0x000ae8000c1e1900 */
[----:B------:R-:W3:Y:S01]  /*1ef0*/  LDG.E R14, desc[UR6][R14.64] ;  /* 0x000000060e0e7981 */ /* 0x000ee2000c1e1900 */
[----:B-----5:R-:W-:Y:S01]  /*1f00*/  FFMA R21, R16, R16, R17 ;  /* 0x0000001010157223 */ /* 0x020fe20000000011 */
[----:B------:R-:W-:Y:S01]  /*1f10*/  IMAD.WIDE.U32 R16, R25, 0x4, R4 ;  /* 0x0000000419107825 */ /* 0x000fe200078e0004 */
[----:B------:R-:W-:-:S05]  /*1f20*/  IADD3 R25, PT, PT, R7, 0xc00, RZ ;  /* 0x00000c0007197810 */ /* 0x000fca0007ffe0ff */
[--C-:B------:R-:W-:Y:S01]  /*1f30*/  IMAD.WIDE.U32 R22, R25, 0x4, R4.reuse ;  /* 0x0000000419167825 */ /* 0x100fe200078e0004 */
[----:B------:R-:W-:Y:S01]  /*1f40*/  IADD3 R25, PT, PT, R7, 0xe00, RZ ;  /* 0x00000e0007197810 */ /* 0x000fe20007ffe0ff */
[----:B------:R-:W5:Y:S04]  /*1f50*/  LDG.E R16, desc[UR6][R16.64] ;  /* 0x0000000610107981 */ /* 0x000f68000c1e1900 */
[----:B------:R-:W-:Y:S01]  /*1f60*/  IMAD.WIDE.U32 R24, R25, 0x4, R4 ;  /* 0x0000000419187825 */ /* 0x000fe200078e0004 */
[----:B------:R-:W5:Y:S05]  /*1f70*/  LDG.E R22, desc[UR6][R22.64] ;  /* 0x0000000616167981 */ /* 0x000f6a000c1e1900 */
[----:B------:R-:W5:Y:S01]  /*1f80*/  LDG.E R24, desc[UR6][R24.64] ;  /* 0x0000000618187981 */ /* 0x000f62000c1e1900 */
[----:B------:R-:W-:-:S04]  /*1f90*/  FFMA R12, R12, R12, R21 ;  /* 0x0000000c0c0c7223 */ /* 0x000fc80000000015 */
[----:B------:R-:W-:-:S04]  /*1fa0*/  FFMA R13, R13, R13, R12 ;  /* 0x0000000d0d0d7223 */ /* 0x000fc8000000000c */
[----:B------:R-:W-:-:S04]  /*1fb0*/  FFMA R18, R18, R18, R13 ;  /* 0x0000001212127223 */ /* 0x000fc8000000000d */
[----:B----4-:R-:W-:-:S04]  /*1fc0*/  FFMA R27, R27, R27, R18 ;  /* 0x0000001b1b1b7223 */ /* 0x010fc80000000012 */
[----:B------:R-:W-:-:S04]  /*1fd0*/  FFMA R26, R26, R26, R27 ;  /* 0x0000001a1a1a7223 */ /* 0x000fc8000000001b */
[----:B------:R-:W-:-:S04]  /*1fe0*/  FFMA R19, R19, R19, R26 ;  /* 0x0000001313137223 */ /* 0x000fc8000000001a */
[----:B------:R-:W-:Y:S01]  /*1ff0*/  FFMA R28, R28, R28, R19 ;  /* 0x0000001c1c1c7223 */ /* 0x000fe20000000013 */
[----:B------:R-:W-:-:S04]  /*2000*/  IADD3 R0, PT, PT, R0, 0x10, RZ ;  /* 0x0000001000007810 */ /* 0x000fc80007ffe0ff */
[----:B------:R-:W-:Y:S02]  /*2010*/  ISETP.NE.AND P0, PT, R0, RZ, PT ;  /* 0x000000ff0000720c */ /* 0x000fe40003f05270 */
[----:B------:R-:W-:Y:S02]  /*2020*/  IADD3 R11, PT, PT, R11, 0x2000, RZ ;  /* 0x000020000b0b7810 */ /* 0x000fe40007ffe0ff */
[----:B------:R-:W-:Y:S01]  /*2030*/  IADD3 R7, PT, PT, R7, 0x2000, RZ ;  /* 0x0000200007077810 */ /* 0x000fe20007ffe0ff */
[----:B--2---:R-:W-:-:S04]  /*2040*/  FFMA R29, R29, R29, R28 ;  /* 0x0000001d1d1d7223 */ /* 0x004fc8000000001c */
[----:B---3--:R-:W-:-:S04]  /*2050*/  FFMA R29, R20, R20, R29 ;  /* 0x00000014141d7223 */ /* 0x008fc8000000001d */
[----:B------:R-:W-:-:S04]  /*2060*/  FFMA R29, R14, R14, R29 ;  /* 0x0000000e0e1d7223 */ /* 0x000fc8000000001d */
[----:B-----5:R-:W-:-:S04]  /*2070*/  FFMA R29, R16, R16, R29 ;  /* 0x00000010101d7223 */ /* 0x020fc8000000001d */
[----:B------:R-:W-:-:S04]  /*2080*/  FFMA R29, R22, R22, R29 ;  /* 0x00000016161d7223 */ /* 0x000fc8000000001d */
[----:B------:R-:W-:Y:S01]  /*2090*/  FFMA R23, R24, R24, R29 ;  /* 0x0000001818177223 */ /* 0x000fe2000000001d */
[----:B------:R-:W-:Y:S06]  /*20a0*/  @P0 BRA `(.L_x_199) ;  /* 0xfffffff800f00947 */ /* 0x000fec000383ffff */
[----:B------:R-:W-:Y:S05]  /*20b0*/  BSYNC.RECONVERGENT B3 ;  /* 0x0000000000037941 */ /* 0x000fea0003800200 */
.L_x_198:
[----:B------:R-:W-:-:S07]  /*20c0*/  IADD3 R0, PT, PT, R11, -0x1000, RZ ;  /* 0xfffff0000b007810 */ /* 0x000fce0007ffe0ff */
.L_x_197:
[----:B------:R-:W-:Y:S05]  /*20d0*/  BSYNC.RECONVERGENT B2 ;  /* 0x0000000000027941 */ /* 0x000fea0003800200 */
.L_x_196:
[----:B------:R-:W-:-:S13]  /*20e0*/  ISETP.NE.AND P0, PT, R10, RZ, PT ;  /* 0x000000ff0a00720c */ /* 0x000fda0003f05270 */
[----:B------:R-:W-:Y:S05]  /*20f0*/  @!P0 BRA `(.L_x_195) ;  /* 0x00000004002c8947 */ /* 0x000fea0003800000 */
[----:B------:R-:W-:Y:S01]  /*2100*/  ISETP.GE.U32.AND P0, PT, R10, 0x8, PT ;  /* 0x000000080a00780c */ /* 0x000fe20003f06070 */
[----:B------:R-:W-:Y:S01]  /*2110*/  BSSY.RECONVERGENT B2, `(.L_x_200) ;  /* 0x0000025000027945 */ /* 0x000fe20003800200 */
[----:B------:R-:W-:-:S04]  /*2120*/  LOP3.LUT R25, R8, 0x7, RZ, 0xc0, !PT ;  /* 0x0000000708197812 */ /* 0x000fc800078ec0ff */
[----:B------:R-:W-:-:S07]  /*2130*/  ISETP.NE.AND P1, PT, R25, RZ, PT ;  /* 0x000000ff1900720c */ /* 0x000fce0003f25270 */
[----:B------:R-:W-:Y:S06]  /*2140*/  @!P0 BRA `(.L_x_201) ;  /* 0x0000000000848947 */ /* 0x000fec0003800000 */
[----:B------:R-:W-:-:S04]  /*2150*/  IADD3 R7, PT, PT, R0, R9, RZ ;  /* 0x0000000900077210 */ /* 0x000fc80007ffe0ff */
[C---:B------:R-:W-:Y:S01]  /*2160*/  IADD3 R19, PT, PT, R7.reuse, 0x200, RZ ;  /* 0x0000020007137810 */ /* 0x040fe20007ffe0ff */
[C---:B------:R-:W-:Y:S01]  /*2170*/  IMAD.WIDE.U32 R14, R7.reuse, 0x4, R4 ;  /* 0x00000004070e7825 */ /* 0x040fe200078e0004 */
[----:B------:R-:W-:-:S03]  /*2180*/  IADD3 R17, PT, PT, R7, 0x400, RZ ;  /* 0x0000040007117810 */ /* 0x000fc60007ffe0ff */
[--C-:B------:R-:W-:Y:S01]  /*2190*/  IMAD.WIDE.U32 R18, R19, 0x4, R4.reuse ;  /* 0x0000000413127825 */ /* 0x100fe200078e0004 */
[----:B------:R0:W2:Y:S01]  /*21a0*/  LDG.E R22, desc[UR6][R14.64] ;  /* 0x000000060e167981 */ /* 0x0000a2000c1e1900 */
[----:B------:R-:W-:Y:S02]  /*21b0*/  IADD3 R11, PT, PT, R7, 0x600, RZ ;  /* 0x00000600070b7810 */ /* 0x000fe40007ffe0ff */
[--C-:B------:R-:W-:Y:S01]  /*21c0*/  IMAD.WIDE.U32 R16, R17, 0x4, R4.reuse ;  /* 0x0000000411107825 */ /* 0x100fe200078e0004 */
[----:B------:R1:W3:Y:S01]  /*21d0*/  LDG.E R24, desc[UR6][R18.64] ;  /* 0x0000000612187981 */ /* 0x0002e2000c1e1900 */
[----:B------:R-:W-:Y:S02]  /*21e0*/  IADD3 R13, PT, PT, R7, 0x800, RZ ;  /* 0x00000800070d7810 */ /* 0x000fe40007ffe0ff */
        /* <DEDUP_REMOVED lines=23> */
.L_x_201:
[----:B------:R-:W-:Y:S05]  /*2360*/  BSYNC.RECONVERGENT B2 ;  /* 0x0000000000027941 */ /* 0x000fea0003800200 */
.L_x_200:
[----:B------:R-:W-:Y:S05]  /*2370*/  @!P1 BRA `(.L_x_195) ;  /* 0x00000000008c9947 */ /* 0x000fea0003800000 */
[----:B------:R-:W-:Y:S01]  /*2380*/  ISETP.GE.U32.AND P0, PT, R25, 0x4, PT ;  /* 0x000000041900780c */ /* 0x000fe20003f06070 */
[----:B------:R-:W-:Y:S01]  /*2390*/  BSSY.RECONVERGENT B2, `(.L_x_202) ;  /* 0x0000014000027945 */ /* 0x000fe20003800200 */
[----:B------:R-:W-:-:S11]  /*23a0*/  LOP3.LUT P1, RZ, R8, 0x3, RZ, 0xc0, !PT ;  /* 0x0000000308ff7812 */ /* 0x000fd6000782c0ff */
[----:B------:R-:W-:Y:S05]  /*23b0*/  @!P0 BRA `(.L_x_203) ;  /* 0x0000000000448947 */ /* 0x000fea0003800000 */
[----:B------:R-:W-:-:S04]  /*23c0*/  IADD3 R7, PT, PT, R0, R9, RZ ;  /* 0x0000000900077210 */ /* 0x000fc80007ffe0ff */
[C---:B------:R-:W-:Y:S01]  /*23d0*/  IADD3 R11, PT, PT, R7.reuse, 0x200, RZ ;  /* 0x00000200070b7810 */ /* 0x040fe20007ffe0ff */
[C---:B------:R-:W-:Y:S01]  /*23e0*/  IMAD.WIDE.U32 R8, R7.reuse, 0x4, R4 ;  /* 0x0000000407087825 */ /* 0x040fe200078e0004 */
[----:B------:R-:W-:-:S03]  /*23f0*/  IADD3 R13, PT, PT, R7, 0x400, RZ ;  /* 0x00000400070d7810 */ /* 0x000fc60007ffe0ff */
[--C-:B------:R-:W-:Y:S01]  /*2400*/  IMAD.WIDE.U32 R10, R11, 0x4, R4.reuse ;  /* 0x000000040b0a7825 */ /* 0x100fe200078e0004 */
[----:B------:R-:W-:Y:S01]  /*2410*/  IADD3 R15, PT, PT, R7, 0x600, RZ ;  /* 0x00000600070f7810 */ /* 0x000fe20007ffe0ff */
        /* <DEDUP_REMOVED lines=11> */
.L_x_203:
[----:B------:R-:W-:Y:S05]  /*24d0*/  BSYNC.RECONVERGENT B2 ;  /* 0x0000000000027941 */ /* 0x000fea0003800200 */
.L_x_202:
[----:B------:R-:W-:Y:S05]  /*24e0*/  @!P1 BRA `(.L_x_195) ;  /* 0x0000000000309947 */ /* 0x000fea0003800000 */
[----:B------:R-:W-:Y:S02]  /*24f0*/  LOP3.LUT R6, R6, 0xffff, RZ, 0xc0, !PT ;  /* 0x0000ffff06067812 */ /* 0x000fe400078ec0ff */
[----:B------:R-:W-:Y:S02]  /*2500*/  IADD3 R9, PT, PT, R0, R2, RZ ;  /* 0x0000000200097210 */ /* 0x000fe40007ffe0ff */
[----:B------:R-:W-:-:S04]  /*2510*/  LEA.HI R6, R6, 0x1, RZ, 0x17 ;  /* 0x0000000106067811 */ /* 0x000fc800078fb8ff */
[----:B------:R-:W-:-:S04]  /*2520*/  LOP3.LUT R6, R6, 0x3, RZ, 0xc0, !PT ;  /* 0x0000000306067812 */ /* 0x000fc800078ec0ff */
[----:B------:R-:W-:-:S07]  /*2530*/  IADD3 R0, PT, PT, -R6, RZ, RZ ;  /* 0x000000ff06007210 */ /* 0x000fce0007ffe1ff */
.L_x_204:
[----:B------:R-:W-:-:S06]  /*2540*/  IMAD.WIDE.U32 R6, R9, 0x4, R4 ;  /* 0x0000000409067825 */ /* 0x000fcc00078e0004 */
[----:B------:R-:W2:Y:S01]  /*2550*/  LDG.E R6, desc[UR6][R6.64] ;  /* 0x0000000606067981 */ /* 0x000ea2000c1e1900 */
[----:B------:R-:W-:Y:S02]  /*2560*/  IADD3 R0, PT, PT, R0, 0x1, RZ ;  /* 0x0000000100007810 */ /* 0x000fe40007ffe0ff */
[----:B------:R-:W-:Y:S02]  /*2570*/  IADD3 R9, PT, PT, R9, 0x200, RZ ;  /* 0x0000020009097810 */ /* 0x000fe40007ffe0ff */
[----:B------:R-:W-:Y:S01]  /*2580*/  ISETP.NE.AND P0, PT, R0, RZ, PT ;  /* 0x000000ff0000720c */ /* 0x000fe20003f05270 */
[----:B--2---:R-:W-:-:S12]  /*2590*/  FFMA R23, R6, R6, R23 ;  /* 0x0000000606177223 */ /* 0x004fd80000000017 */
[----:B------:R-:W-:Y:S05]  /*25a0*/  @P0 BRA `(.L_x_204) ;  /* 0xfffffffc00e40947 */ /* 0x000fea000383ffff */
.L_x_195:
[----:B------:R-:W-:Y:S05]  /*25b0*/  BSYNC.RECONVERGENT B1 ;  /* 0x0000000000017941 */ /* 0x000fea0003800200 */
.L_x_192:
        /* <DEDUP_REMOVED lines=33> */
[----:B------:R-:W1:Y:S04]  /*27d0*/  LDS.128 R8, [UR4+0x20] ;  /* 0x00002004ff087984 */ /* 0x000e680008000c00 */
[----:B--2---:R-:W2:Y:S04]  /*27e0*/  LDS.128 R4, [UR4+0x30] ;  /* 0x00003004ff047984 */ /* 0x004ea80008000c00 */
        /* <DEDUP_REMOVED lines=16> */
.L_x_191:
[----:B------:R-:W-:Y:S05]  /*28f0*/  BSYNC.RECONVERGENT B0 ;  /* 0x0000000000007941 */ /* 0x000fea0003800200 */
.L_x_175:
[----:B------:R-:W-:Y:S05]  /*2900*/  @P0 EXIT ;  /* 0x000000000000094d */ /* 0x000fea0003800000 */
[----:B012---:R-:W0:Y:S02]  /*2910*/  LDC.64 R4, c[0x0][0x388] ;  /* 0x0000e200ff047b82 */ /* 0x007e240000000a00 */
[----:B0-----:R-:W-:-:S05]  /*2920*/  IMAD.WIDE.U32 R2, R3, 0x4, R4 ;  /* 0x0000000403027825 */ /* 0x001fca00078e0004 */
[----:B------:R-:W-:Y:S01]  /*2930*/  STG.E desc[UR6][R2.64], R20 ;  /* 0x0000001402007986 */ /* 0x000fe2000c101906 */
[----:B------:R-:W-:Y:S05]  /*2940*/  EXIT ;  /* 0x000000000000794d */ /* 0x000fea0003800000 */
.L_x_205:
        /* <DEDUP_REMOVED lines=11> */
.L_x_243:


//--------------------- .text._ZN3cub18CUB_300001_SM_10006detail6reduce28DeviceReduceSingleTileKernelINS2_10policy_hubIfjN4cuda3std3__44plusIfEEE10Policy1000EN6thrust24THRUST_300001_SM_1000_NS6detail15normal_iteratorINSD_10device_ptrIfEEEEPfjS9_ff6squareEEvT0_T1_T2_T3_T4_T6_ --------------------------
	.section	.text._ZN3cub18CUB_300001_SM_10006detail6reduce28DeviceReduceSingleTileKernelINS2_10policy_hubIfjN4cuda3std3__44plusIfEEE10Policy1000EN6thrust24THRUST_300001_SM_1000_NS6detail15normal_iteratorINSD_10device_ptrIfEEEEPfjS9_ff6squareEEvT0_T1_T2_T3_T4_T6_,"ax",@progbits
	.align	128
        .global         _ZN3cub18CUB_300001_SM_10006detail6reduce28DeviceReduceSingleTileKernelINS2_10policy_hubIfjN4cuda3std3__44plusIfEEE10Policy1000EN6thrust24THRUST_300001_SM_1000_NS6detail15normal_iteratorINSD_10device_ptrIfEEEEPfjS9_ff6squareEEvT0_T1_T2_T3_T4_T6_
        .type           _ZN3cub18CUB_300001_SM_10006detail6reduce28DeviceReduceSingleTileKernelINS2_10policy_hubIfjN4cuda3std3__44plusIfEEE10Policy1000EN6thrust24THRUST_300001_SM_1000_NS6detail15normal_iteratorINSD_10device_ptrIfEEEEPfjS9_ff6squareEEvT0_T1_T2_T3_T4_T6_,@function
        .size           _ZN3cub18CUB_300001_SM_10006detail6reduce28DeviceReduceSingleTileKernelINS2_10policy_hubIfjN4cuda3std3__44plusIfEEE10Policy1000EN6thrust24THRUST_300001_SM_1000_NS6detail15normal_iteratorINSD_10device_ptrIfEEEEPfjS9_ff6squareEEvT0_T1_T2_T3_T4_T6_,(.L_x_244 - _ZN3cub18CUB_300001_SM_10006detail6reduce28DeviceReduceSingleTileKernelINS2_10policy_hubIfjN4cuda3std3__44plusIfEEE10Policy1000EN6thrust24THRUST_300001_SM_1000_NS6detail15normal_iteratorINSD_10device_ptrIfEEEEPfjS9_ff6squareEEvT0_T1_T2_T3_T4_T6_)
        .other          _ZN3cub18CUB_300001_SM_10006detail6reduce28DeviceReduceSingleTileKernelINS2_10policy_hubIfjN4cuda3std3__44plusIfEEE10Policy1000EN6thrust24THRUST_300001_SM_1000_NS6detail15normal_iteratorINSD_10device_ptrIfEEEEPfjS9_ff6squareEEvT0_T1_T2_T3_T4_T6_,@"STO_CUDA_ENTRY STV_DEFAULT"
_ZN3cub18CUB_300001_SM_10006detail6reduce28DeviceReduceSingleTileKernelINS2_10policy_hubIfjN4cuda3std3__44plusIfEEE10Policy1000EN6thrust24THRUST_300001_SM_1000_NS6detail15normal_iteratorINSD_10device_ptrIfEEEEPfjS9_ff6squareEEvT0_T1_T2_T3_T4_T6_:
.text._ZN3cub18CUB_300001_SM_10006detail6reduce28DeviceReduceSingleTileKernelINS2_10policy_hubIfjN4cuda3std3__44plusIfEEE10Policy1000EN6thrust24THRUST_300001_SM_1000_NS6detail15normal_iteratorINSD_10device_ptrIfEEEEPfjS9_ff6squareEEvT0_T1_T2_T3_T4_T6_:
        /* <DEDUP_REMOVED lines=13> */
.L_x_206:
[----:B------:R-:W-:Y:S01]  /*00d0*/  ISETP.GT.U32.AND P0, PT, R4, 0x1fff, PT ;  /* 0x00001fff0400780c */ /* 0x000fe20003f04070 */
[----:B------:R-:W-:-:S12]  /*00e0*/  BSSY.RECONVERGENT B0, `(.L_x_207) ;  /* 0x000023c000007945 */ /* 0x000fd80003800200 */
[----:B------:R-:W-:Y:S05]  /*00f0*/  @P0 BRA `(.L_x_208) ;  /* 0x0000001000040947 */ /* 0x000fea0003800000 */
[----:B------:R-:W0:Y:S01]  /*0100*/  S2R R5, SR_TID.X ;  /* 0x0000000000057919 */ /* 0x000e220000002100 */
[----:B------:R-:W-:Y:S01]  /*0110*/  BSSY.RECONVERGENT B1, `(.L_x_209) ;  /* 0x000000a000017945 */ /* 0x000fe20003800200 */
[----:B------:R-:W-:Y:S01]  /*0120*/  HFMA2 R0, -RZ, RZ, 0, 0 ;  /* 0x00000000ff007431 */ /* 0x000fe200000001ff */
        /* <DEDUP_REMOVED lines=8> */
.L_x_210:
[----:B------:R-:W-:Y:S05]  /*01b0*/  BSYNC.RECONVERGENT B1 ;  /* 0x0000000000017941 */ /* 0x000fea0003800200 */
.L_x_209:
[----:B------:R-:W-:Y:S01]  /*01c0*/  ISETP.GE.U32.AND P0, PT, R7, R4, PT ;  /* 0x000000040700720c */ /* 0x000fe20003f06070 */
[----:B------:R-:W-:-:S12]  /*01d0*/  BSSY.RECONVERGENT B1, `(.L_x_211) ;  /* 0x0000070000017945 */ /* 0x000fd80003800200 */
[----:B------:R-:W-:Y:S05]  /*01e0*/  @P0 BRA `(.L_x_212) ;  /* 0x0000000400b80947 */ /* 0x000fea0003800000 */
[----:B------:R-:W-:Y:S01]  /*01f0*/  LOP3.LUT R3, RZ, R7, RZ, 0x33, !PT ;  /* 0x00000007ff037212 */ /* 0x000fe200078e33ff */
[----:B------:R-:W-:Y:S03]  /*0200*/  BSSY.RECONVERGENT B2, `(.L_x_213) ;  /* 0x0000033000027945 */ /* 0x000fe60003800200 */
[----:B------:R-:W-:-:S04]  /*0210*/  IADD3 R3, PT, PT, R3, R4, RZ ;  /* 0x0000000403037210 */ /* 0x000fc80007ffe0ff */
        /* <DEDUP_REMOVED lines=11> */
.L_x_215:
        /* <DEDUP_REMOVED lines=38> */
.L_x_214:
[----:B------:R-:W-:Y:S05]  /*0530*/  BSYNC.RECONVERGENT B2 ;  /* 0x0000000000027941 */ /* 0x000fea0003800200 */
.L_x_213:
[----:B------:R-:W-:Y:S05]  /*0540*/  @!P1 BRA `(.L_x_212) ;  /* 0x0000000000e09947 */ /* 0x000fea0003800000 */
[----:B------:R-:W-:Y:S01]  /*0550*/  ISETP.GE.U32.AND P0, PT, R20, 0x8, PT ;  /* 0x000000081400780c */ /* 0x000fe20003f06070 */
[----:B------:R-:W-:Y:S01]  /*0560*/  BSSY.RECONVERGENT B2, `(.L_x_216) ;  /* 0x0000017000027945 */ /* 0x000fe20003800200 */
[----:B------:R-:W-:-:S04]  /*0570*/  LOP3.LUT R8, R6, 0x7, RZ, 0xc0, !PT ;  /* 0x0000000706087812 */ /* 0x000fc800078ec0ff */
[----:B------:R-:W-:-:S07]  /*0580*/  ISETP.NE.AND P1, PT, R8, RZ, PT ;  /* 0x000000ff0800720c */ /* 0x000fce0003f25270 */
[----:B------:R-:W-:Y:S06]  /*0590*/  @!P0 BRA `(.L_x_217) ;  /* 0x00000000004c8947 */ /* 0x000fec0003800000 */
        /* <DEDUP_REMOVED lines=19> */
.L_x_217:
[----:B------:R-:W-:Y:S05]  /*06d0*/  BSYNC.RECONVERGENT B2 ;  /* 0x0000000000027941 */ /* 0x000fea0003800200 */
.L_x_216:
        /* <DEDUP_REMOVED lines=17> */
.L_x_219:
[----:B------:R-:W-:Y:S05]  /*07f0*/  BSYNC.RECONVERGENT B2 ;  /* 0x0000000000027941 */ /* 0x000fea0003800200 */
.L_x_218:
[----:B------:R-:W-:Y:S05]  /*0800*/  @!P1 BRA `(.L_x_212) ;  /* 0x0000000000309947 */ /* 0x000fea0003800000 */
[----:B------:R-:W0:Y:S01]  /*0810*/  LDC.64 R2, c[0x0][0x380] ;  /* 0x0000e000ff027b82 */ /* 0x000e220000000a00 */
[----:B------:R-:W-:Y:S01]  /*0820*/  IADD3 R6, PT, PT, -R6, RZ, RZ ;  /* 0x000000ff06067210 */ /* 0x000fe20007ffe1ff */
[----:B0-----:R-:W-:-:S05]  /*0830*/  IMAD.WIDE.U32 R2, R7, 0x4, R2 ;  /* 0x0000000407027825 */ /* 0x001fca00078e0002 */
[----:B------:R-:W-:-:S07]  /*0840*/  MOV R7, R3 ;  /* 0x0000000300077202 */ /* 0x000fce0000000f00 */
.L_x_220:
[----:B------:R-:W-:-:S06]  /*0850*/  MOV R3, R7 ;  /* 0x0000000700037202 */ /* 0x000fcc0000000f00 */
[----:B------:R0:W2:Y:S01]  /*0860*/  LDG.E R3, desc[UR6][R2.64] ;  /* 0x0000000602037981 */ /* 0x0000a2000c1e1900 */
[----:B------:R-:W-:-:S04]  /*0870*/  IADD3 R6, PT, PT, R6, 0x1, RZ ;  /* 0x0000000106067810 */ /* 0x000fc80007ffe0ff */
[----:B------:R-:W-:Y:S02]  /*0880*/  ISETP.NE.AND P0, PT, R6, RZ, PT ;  /* 0x000000ff0600720c */ /* 0x000fe40003f05270 */
[----:B0-----:R-:W-:-:S04]  /*0890*/  IADD3 R2, P1, PT, R2, 0x800, RZ ;  /* 0x0000080002027810 */ /* 0x001fc80007f3e0ff */
[----:B------:R-:W-:Y:S01]  /*08a0*/  IADD3.X R7, PT, PT, RZ, R7, RZ, P1, !PT ;  /* 0x00000007ff077210 */ /* 0x000fe20000ffe4ff */
[----:B--2---:R-:W-:-:S06]  /*08b0*/  FFMA R0, R3, R3, R0 ;  /* 0x0000000303007223 */ /* 0x004fcc0000000000 */
[----:B------:R-:W-:Y:S05]  /*08c0*/  @P0 BRA `(.L_x_220) ;  /* 0xfffffffc00e00947 */ /* 0x000fea000383ffff */
.L_x_212:
[----:B------:R-:W-:Y:S05]  /*08d0*/  BSYNC.RECONVERGENT B1 ;  /* 0x0000000000017941 */ /* 0x000fea0003800200 */
.L_x_211:
[----:B------:R-:W-:Y:S02]  /*08e0*/  ISETP.GE.U32.AND P0, PT, R4, 0x200, PT ;  /* 0x000002000400780c */ /* 0x000fe40003f06070 */
[----:B------:R-:W-:-:S11]  /*08f0*/  MOV R9, R0 ;  /* 0x0000000000097202 */ /* 0x000fd60000000f00 */
        /* <DEDUP_REMOVED lines=35> */
[----:B------:R-:W3:Y:S04]  /*0b30*/  LDS.128 R8, [UR4+0x30] ;  /* 0x00003004ff087984 */ /* 0x000ee80008000c00 */
[----:B------:R-:W4:Y:S01]  /*0b40*/  LDS.128 R16, [UR4+0x40] ;  /* 0x00004004ff107984 */ /* 0x000f220008000c00 */
[----:B0-----:R-:W-:-:S04]  /*0b50*/  FADD R5, R0, R5 ;  /* 0x0000000500057221 */ /* 0x001fc80000000000 */
        /* <DEDUP_REMOVED lines=9> */
[----:B------:R-:W-:-:S04]  /*0bf0*/  FADD R11, R10, R11 ;  /* 0x0000000b0a0b7221 */ /* 0x000fc80000000000 */
[----:B----4-:R-:W-:-:S04]  /*0c00*/  FADD R16, R11, R16 ;  /* 0x000000100b107221 */ /* 0x010fc80000000000 */
[----:B------:R-:W-:-:S04]  /*0c10*/  FADD R17, R16, R17 ;  /* 0x0000001110117221 */ /* 0x000fc80000000000 */
[----:B------:R-:W-:-:S04]  /*0c20*/  FADD R18, R17, R18 ;  /* 0x0000001211127221 */ /* 0x000fc80000000000 */
[----:B------:R-:W-:Y:S01]  /*0c30*/  FADD R0, R18, R19 ;  /* 0x0000001312007221 */ /* 0x000fe20000000000 */
[----:B------:R-:W-:Y:S06]  /*0c40*/  BRA `(.L_x_222) ;  /* 0x0000001800147947 */ /* 0x000fec0003800000 */
.L_x_221:
[----:B------:R-:W0:Y:S01]  /*0c50*/  S2R R6, SR_LANEID ;  /* 0x0000000000067919 */ /* 0x000e220000000000 */
[----:B------:R-:W-:-:S04]  /*0c60*/  LOP3.LUT R0, R5, 0x3e0, RZ, 0xc0, !PT ;  /* 0x000003e005007812 */ /* 0x000fc800078ec0ff */
[----:B------:R-:W-:Y:S02]  /*0c70*/  IADD3 R3, PT, PT, R0, 0x20, RZ ;  /* 0x0000002000037810 */ /* 0x000fe40007ffe0ff */
[----:B------:R-:W-:Y:S02]  /*0c80*/  LOP3.LUT R7, RZ, R0, RZ, 0x33, !PT ;  /* 0x00000000ff077212 */ /* 0x000fe400078e33ff */
[-C--:B------:R-:W-:Y:S02]  /*0c90*/  ISETP.GT.U32.AND P0, PT, R3, R4.reuse, PT ;  /* 0x000000040300720c */ /* 0x080fe40003f04070 */
        /* <DEDUP_REMOVED lines=40> */
[----:B------:R-:W0:Y:S04]  /*0f20*/  LDS.128 R20, [UR4+0x10] ;  /* 0x00001004ff147984 */ /* 0x000e280008000c00 */
        /* <DEDUP_REMOVED lines=30> */
.L_x_208:
[----:B------:R-:W0:Y:S01]  /*1110*/  S2R R0, SR_TID.X ;  /* 0x0000000000007919 */ /* 0x000e220000002100 */
[----:B------:R-:W1:Y:S02]  /*1120*/  LDCU.64 UR4, c[0x0][0x380] ;  /* 0x00007000ff0477ac */ /* 0x000e640008000a00 */
[----:B-1----:R-:W-:Y:S02]  /*1130*/  MOV R12, UR4 ;  /* 0x00000004000c7c02 */ /* 0x002fe40008000f00 */
[----:B------:R-:W-:-:S03]  /*1140*/  MOV R13, UR5 ;  /* 0x00000005000d7c02 */ /* 0x000fc60008000f00 */
        /* <DEDUP_REMOVED lines=17> */
[----:B------:R-:W-:Y:S01]  /*1260*/  UMOV UR4, 0x2000 ;  /* 0x0000200000047882 */ /* 0x000fe20000000000 */
[----:B--2---:R-:W-:-:S04]  /*1270*/  FMUL R21, R21, R21 ;  /* 0x0000001515157220 */ /* 0x004fc80000400000 */
[----:B---3--:R-:W-:Y:S01]  /*1280*/  FFMA R21, R20, R20, R21 ;  /* 0x0000001414157223 */ /* 0x008fe20000000015 */
[----:B------:R-:W-:Y:S01]  /*1290*/  IADD3 R20, PT, PT, R4, -0x2000, RZ ;  /* 0xffffe00004147810 */ /* 0x000fe20007ffe0ff */
[----:B----4-:R-:W-:-:S03]  /*12a0*/  FMUL R17, R17, R17 ;  /* 0x0000001111117220 */ /* 0x010fc60000400000 */
[----:B------:R-:W-:Y:S01]  /*12b0*/  ISETP.GE.U32.AND P0, PT, R20, 0x2000, PT ;  /* 0x000020001400780c */ /* 0x000fe20003f06070 */
[----:B-----5:R-:W-:Y:S01]  /*12c0*/  FMUL R19, R19, R19 ;  /* 0x0000001313137220 */ /* 0x020fe20000400000 */
[----:B------:R-:W-:Y:S01]  /*12d0*/  FMUL R22, R22, R22 ;  /* 0x0000001616167220 */ /* 0x000fe20000400000 */
        /* <DEDUP_REMOVED lines=19> */
[----:B------:R-:W0:Y:S01]  /*1410*/  LDC R4, c[0x0][0x390] ;  /* 0x0000e400ff047b82 */ /* 0x000e220000000800 */
[----:B------:R-:W-:-:S07]  /*1420*/  UMOV UR4, 0x2000 ;  /* 0x0000200000047882 */ /* 0x000fce0000000000 */
[----:B------:R-:W1:Y:S02]  /*1430*/  LDC.64 R12, c[0x0][0x380] ;  /* 0x0000e000ff0c7b82 */ /* 0x000e640000000a00 */
.L_x_225:
[----:B------:R-:W-:-:S05]  /*1440*/  IADD3 R3, PT, PT, R0, UR4, RZ ;  /* 0x0000000400037c10 */ /* 0x000fca000fffe0ff */
        /* <DEDUP_REMOVED lines=17> */
[----:B0-----:R-:W-:-:S04]  /*1560*/  IADD3 R2, PT, PT, R4, -UR4, RZ ;  /* 0x8000000404027c10 */ /* 0x001fc8000fffe0ff */
[----:B------:R-:W-:Y:S01]  /*1570*/  ISETP.GE.U32.AND P0, PT, R2, 0x2000, PT ;  /* 0x000020000200780c */ /* 0x000fe20003f06070 */
[----:B--2---:R-:W-:Y:S01]  /*1580*/  FFMA R7, R22, R22, R7 ;  /* 0x0000001616077223 */ /* 0x004fe20000000007 */
        /* <DEDUP_REMOVED lines=23> */
[----:B------:R-:W-:-:S06]  /*1700*/  UIADD3 UR4, UPT, UPT, UR4, 0x2000, URZ ;  /* 0x0000200004047890 */ /* 0x000fcc000fffe0ff */
[----:B------:R-:W-:-:S13]  /*1710*/  ISETP.LT.U32.AND P0, PT, R20, UR4, PT ;  /* 0x0000000414007c0c */ /* 0x000fda000bf01070 */
[----:B------:R-:W-:Y:S05]  /*1720*/  @!P0 BRA `(.L_x_225) ;  /* 0xfffffffc00448947 */ /* 0x000fea000383ffff */
.L_x_223:
[----:B------:R-:W-:Y:S01]  /*1730*/  IADD3 R3, PT, PT, R4, -UR4, RZ ;  /* 0x8000000404037c10 */ /* 0x000fe2000fffe0ff */
[----:B------:R-:W-:Y:S03]  /*1740*/  BSSY.RECONVERGENT B1, `(.L_x_224) ;  /* 0x00000a3000017945 */ /* 0x000fe60003800200 */
[----:B------:R-:W-:-:S04]  /*1750*/  ISETP.GE.AND P0, PT, R0, R3, PT ;  /* 0x000000030000720c */ /* 0x000fc80003f06270 */
[----:B------:R-:W-:-:S13]  /*1760*/  ISETP.LE.U32.OR P0, PT, R4, UR4, P0 ;  /* 0x0000000404007c0c */ /* 0x000fda0008703470 */
[----:B------:R-:W-:Y:S05]  /*1770*/  @P0 BRA `(.L_x_226) ;  /* 0x00000008007c0947 */ /* 0x000fea0003800000 */
[-C--:B------:R-:W-:Y:S01]  /*1780*/  LOP3.LUT R3, RZ, R0.reuse, RZ, 0x33, !PT ;  /* 0x00000000ff037212 */ /* 0x080fe200078e33ff */
[----:B------:R-:W-:Y:S01]  /*1790*/  BSSY.RECONVERGENT B2, `(.L_x_227) ;  /* 0x0000052000027945 */ /* 0x000fe20003800200 */
[----:B------:R-:W-:Y:S02]  /*17a0*/  MOV R5, R0 ;  /* 0x0000000000057202 */ /* 0x000fe40000000f00 */
[----:B------:R-:W-:-:S04]  /*17b0*/  IADD3 R3, PT, PT, R4, -UR4, R3 ;  /* 0x8000000404037c10 */ /* 0x000fc8000fffe003 */
[C---:B------:R-:W-:Y:S02]  /*17c0*/  ISETP.GE.U32.AND P0, PT, R3.reuse, 0x1e00, PT ;  /* 0x00001e000300780c */ /* 0x040fe40003f06070 */
[----:B------:R-:W-:-:S04]  /*17d0*/  LEA.HI R3, R3, 0x1, RZ, 0x17 ;  /* 0x0000000103037811 */ /* 0x000fc800078fb8ff */
[----:B------:R-:W-:-:S07]  /*17e0*/  LOP3.LUT R4, R3, 0xf, RZ, 0xc0, !PT ;  /* 0x0000000f03047812 */ /* 0x000fce00078ec0ff */
[----:B------:R-:W-:Y:S05]  /*17f0*/  @!P0 BRA `(.L_x_228) ;  /* 0x00000004002c8947 */ /* 0x000fea0003800000 */
[----:B------:R-:W-:Y:S01]  /*1800*/  LOP3.LUT R6, R3, 0xfffff0, RZ, 0xc0, !PT ;  /* 0x00fffff003067812 */ /* 0x000fe200078ec0ff */
[----:B------:R-:W-:Y:S01]  /*1810*/  BSSY.RECONVERGENT B3, `(.L_x_229) ;  /* 0x0000048000037945 */ /* 0x000fe20003800200 */
[C---:B------:R-:W-:Y:S02]  /*1820*/  LOP3.LUT R5, R0.reuse, 0x1000, RZ, 0xfc, !PT ;  /* 0x0000100000057812 */ /* 0x040fe400078efcff */
[----:B------:R-:W-:Y:S02]  /*1830*/  IADD3 R2, PT, PT, R0, UR4, RZ ;  /* 0x0000000400027c10 */ /* 0x000fe4000fffe0ff */
[----:B------:R-:W-:-:S07]  /*1840*/  IADD3 R6, PT, PT, -R6, RZ, RZ ;  /* 0x000000ff06067210 */ /* 0x000fce0007ffe1ff */
.L_x_230:
[C---:B------:R-:W-:Y:S01]  /*1850*/  IADD3 R19, PT, PT, R2.reuse, 0x200, RZ ;  /* 0x0000020002137810 */ /* 0x040fe20007ffe0ff */
[C---:B------:R-:W-:Y:S01]  /*1860*/  IMAD.WIDE.U32 R14, R2.reuse, 0x4, R12 ;  /* 0x00000004020e7825 */ /* 0x040fe200078e000c */
[----:B------:R-:W-:-:S03]  /*1870*/  IADD3 R11, PT, PT, R2, 0x400, RZ ;  /* 0x00000400020b7810 */ /* 0x000fc60007ffe0ff */
[--C-:B------:R-:W-:Y:S01]  /*1880*/  IMAD.WIDE.U32 R18, R19, 0x4, R12.reuse ;  /* 0x0000000413127825 */ /* 0x100fe200078e000c */
[----:B------:R0:W2:Y:S01]  /*1890*/  LDG.E R8, desc[UR6][R14.64] ;  /* 0x000000060e087981 */ /* 0x0000a2000c1e1900 */
[C---:B------:R-:W-:Y:S02]  /*18a0*/  IADD3 R21, PT, PT, R2.reuse, 0x600, RZ ;  /* 0x0000060002157810 */ /* 0x040fe40007ffe0ff */
[--C-:B------:R-:W-:Y:S01]  /*18b0*/  IMAD.WIDE.U32 R10, R11, 0x4, R12.reuse ;  /* 0x000000040b0a7825 */ /* 0x100fe200078e000c */
[----:B------:R1:W3:Y:S01]  /*18c0*/  LDG.E R9, desc[UR6][R18.64] ;  /* 0x0000000612097981 */ /* 0x0002e2000c1e1900 */
[C---:B------:R-:W-:Y:S02]  /*18d0*/  IADD3 R17, PT, PT, R2.reuse, 0x800, RZ ;  /* 0x0000080002117810 */ /* 0x040fe40007ffe0ff */
[--C-:B------:R-:W-:Y:S02]  /*18e0*/  IMAD.WIDE.U32 R20, R21, 0x4, R12.reuse ;  /* 0x0000000415147825 */ /* 0x100fe400078e000c */
[----:B------:R4:W5:Y:S01]  /*18f0*/  LDG.E R10, desc[UR6][R10.64] ;  /* 0x000000060a0a7981 */ /* 0x000962000c1e1900 */
[----:B------:R-:W-:Y:S01]  /*1900*/  IADD3 R29, PT, PT, R2, 0xa00, RZ ;  /* 0x00000a00021d7810 */ /* 0x000fe20007ffe0ff */
[----:B------:R-:W-:-:S02]  /*1910*/  IMAD.WIDE.U32 R16, R17, 0x4, R12 ;  /* 0x0000000411107825 */ /* 0x000fc400078e000c */
[----:B------:R4:W5:Y:S01]  /*1920*/  LDG.E R27, desc[UR6][R20.64] ;  /* 0x00000006141b7981 */ /* 0x000962000c1e1900 */
[C---:B------:R-:W-:Y:S01]  /*1930*/  IADD3 R23, PT, PT, R2.reuse, 0xc00, RZ ;  /* 0x00000c0002177810 */ /* 0x040fe20007ffe0ff */
[--C-:B------:R-:W-:Y:S02]  /*1940*/  IMAD.WIDE.U32 R28, R29, 0x4, R12.reuse ;  /* 0x000000041d1c7825 */ /* 0x100fe400078e000c */
[----:B------:R-:W5:Y:S01]  /*1950*/  LDG.E R26, desc[UR6][R16.64] ;  /* 0x00000006101a7981 */ /* 0x000f62000c1e1900 */
[C---:B------:R-:W-:Y:S01]  /*1960*/  IADD3 R22, PT, PT, R2.reuse, 0xe00, RZ ;  /* 0x00000e0002167810 */ /* 0x040fe20007ffe0ff */
[--C-:B0-----:R-:W-:Y:S02]  /*1970*/  IMAD.WIDE.U32 R14, R23, 0x4, R12.reuse ;  /* 0x00000004170e7825 */ /* 0x101fe400078e000c */
[----:B------:R0:W5:Y:S01]  /*1980*/  LDG.E R25, desc[UR6][R28.64] ;  /* 0x000000061c197981 */ /* 0x000162000c1e1900 */
[----:B------:R-:W-:Y:S01]  /*1990*/  IADD3 R23, PT, PT, R2, 0x1000, RZ ;  /* 0x0000100002177810 */ /* 0x000fe20007ffe0ff */
[----:B-1----:R-:W-:-:S02]  /*19a0*/  IMAD.WIDE.U32 R18, R22, 0x4, R12 ;  /* 0x0000000416127825 */ /* 0x002fc400078e000c */
[----:B------:R1:W5:Y:S01]  /*19b0*/  LDG.E R24, desc[UR6][R14.64] ;  /* 0x000000060e187981 */ /* 0x000362000c1e1900 */
[C---:B----4-:R-:W-:Y:S01]  /*19c0*/  IADD3 R11, PT, PT, R2.reuse, 0x1200, RZ ;  /* 0x00001200020b7810 */ /* 0x050fe20007ffe0ff */
[--C-:B------:R-:W-:Y:S02]  /*19d0*/  IMAD.WIDE.U32 R20, R23, 0x4, R12.reuse ;  /* 0x0000000417147825 */ /* 0x100fe400078e000c */
[----:B------:R4:W5:Y:S01]  /*19e0*/  LDG.E R23, desc[UR6][R18.64] ;  /* 0x0000000612177981 */ /* 0x000962000c1e1900 */
[C---:B0-----:R-:W-:Y:S01]  /*19f0*/  IADD3 R29, PT, PT, R2.reuse, 0x1400, RZ ;  /* 0x00001400021d7810 */ /* 0x041fe20007ffe0ff */
[--C-:B------:R-:W-:Y:S02]  /*1a00*/  IMAD.WIDE.U32 R16, R11, 0x4, R12.reuse ;  /* 0x000000040b107825 */ /* 0x100fe400078e000c */
[----:B------:R-:W5:Y:S01]  /*1a10*/  LDG.E R22, desc[UR6][R20.64] ;  /* 0x0000000614167981 */ /* 0x000f62000c1e1900 */
[----:B-1----:R-:W-:Y:S01]  /*1a20*/  IADD3 R15, PT, PT, R2, 0x1600, RZ ;  /* 0x00001600020f7810 */ /* 0x002fe20007ffe0ff */
[----:B------:R-:W-:-:S02]  /*1a30*/  IMAD.WIDE.U32 R28, R29, 0x4, R12 ;  /* 0x000000041d1c7825 */ /* 0x000fc400078e000c */
[----:B------:R0:W5:Y:S01]  /*1a40*/  LDG.E R11, desc[UR6][R16.64] ;  /* 0x00000006100b7981 */ /* 0x000162000c1e1900 */
[C---:B----4-:R-:W-:Y:S01]  /*1a50*/  IADD3 R19, PT, PT, R2.reuse, 0x1800, RZ ;  /* 0x0000180002137810 */ /* 0x050fe20007ffe0ff */
[--C-:B------:R-:W-:Y:S02]  /*1a60*/  IMAD.WIDE.U32 R14, R15, 0x4, R12.reuse ;  /* 0x000000040f0e7825 */ /* 0x100fe400078e000c */
[----:B------:R-:W4:Y:S02]  /*1a70*/  LDG.E R28, desc[UR6][R28.64] ;  /* 0x000000061c1c7981 */ /* 0x000f24000c1e1900 */
[----:B------:R-:W-:Y:S01]  /*1a80*/  IMAD.WIDE.U32 R18, R19, 0x4, R12 ;  /* 0x0000000413127825 */ /* 0x000fe200078e000c */
[C---:B0-----:R-:W-:Y:S02]  /*1a90*/  IADD3 R17, PT, PT, R2.reuse, 0x1a00, RZ ;  /* 0x00001a0002117810 */ /* 0x041fe40007ffe0ff */
[----:B------:R-:W-:-:S03]  /*1aa0*/  IADD3 R21, PT, PT, R2, 0x1c00, RZ ;  /* 0x00001c0002157810 */ /* 0x000fc60007ffe0ff */
[----:B------:R-:W4:Y:S04]  /*1ab0*/  LDG.E R18, desc[UR6][R18.64] ;  /* 0x0000000612127981 */ /* 0x000f28000c1e1900 */
[----:B------:R0:W4:Y:S01]  /*1ac0*/  LDG.E R29, desc[UR6][R14.64] ;  /* 0x000000060e1d7981 */ /* 0x000122000c1e1900 */
[----:B------:R-:W-:Y:S01]  /*1ad0*/  IADD3 R20, PT, PT, R2, 0x1e00, RZ ;  /* 0x00001e0002147810 */ /* 0x000fe20007ffe0ff */
[----:B0-----:R-:W-:-:S04]  /*1ae0*/  IMAD.WIDE.U32 R14, R17, 0x4, R12 ;  /* 0x00000004110e7825 */ /* 0x001fc800078e000c */
[--C-:B------:R-:W-:Y:S02]  /*1af0*/  IMAD.WIDE.U32 R16, R21, 0x4, R12.reuse ;  /* 0x0000000415107825 */ /* 0x100fe400078e000c */
[----:B------:R-:W4:Y:S02]  /*1b00*/  LDG.E R14, desc[UR6][R14.64] ;  /* 0x000000060e0e7981 */ /* 0x000f24000c1e1900 */
[----:B------:R-:W-:Y:S02]  /*1b10*/  IMAD.WIDE.U32 R20, R20, 0x4, R12 ;  /* 0x0000000414147825 */ /* 0x000fe400078e000c */
[----:B------:R-:W4:Y:S04]  /*1b20*/  LDG.E R16, desc[UR6][R16.64] ;  /* 0x0000000610107981 */ /* 0x000f28000c1e1900 */
[----:B------:R-:W4:Y:S01]  /*1b30*/  LDG.E R20, desc[UR6][R20.64] ;  /* 0x0000000614147981 */ /* 0x000f22000c1e1900 */
[----:B------:R-:W-:-:S04]  /*1b40*/  IADD3 R6, PT, PT, R6, 0x10, RZ ;  /* 0x0000001006067810 */ /* 0x000fc80007ffe0ff */
[----:B------:R-:W-:Y:S02]  /*1b50*/  ISETP.NE.AND P0, PT, R6, RZ, PT ;  /* 0x000000ff0600720c */ /* 0x000fe40003f05270 */
[----:B------:R-:W-:Y:S02]  /*1b60*/  IADD3 R5, PT, PT, R5, 0x2000, RZ ;  /* 0x0000200005057810 */ /* 0x000fe40007ffe0ff */
[----:B------:R-:W-:Y:S01]  /*1b70*/  IADD3 R2, PT, PT, R2, 0x2000, RZ ;  /* 0x0000200002027810 */ /* 0x000fe20007ffe0ff */
[----:B--2---:R-:W-:-:S04]  /*1b80*/  FFMA R8, R8, R8, R7 ;  /* 0x0000000808087223 */ /* 0x004fc80000000007 */
[----:B---3--:R-:W-:-:S04]  /*1b90*/  FFMA R9, R9, R9, R8 ;  /* 0x0000000909097223 */ /* 0x008fc80000000008 */
        /* <DEDUP_REMOVED lines=8> */
[----:B----4-:R-:W-:-:S04]  /*1c20*/  FFMA R28, R28, R28, R11 ;  /* 0x0000001c1c1c7223 */ /* 0x010fc8000000000b */
[----:B------:R-:W-:-:S04]  /*1c30*/  FFMA R29, R29, R29, R28 ;  /* 0x0000001d1d1d7223 */ /* 0x000fc8000000001c */
[----:B------:R-:W-:-:S04]  /*1c40*/  FFMA R29, R18, R18, R29 ;  /* 0x00000012121d7223 */ /* 0x000fc8000000001d */
[----:B------:R-:W-:-:S04]  /*1c50*/  FFMA R29, R14, R14, R29 ;  /* 0x0000000e0e1d7223 */ /* 0x000fc8000000001d */
[----:B------:R-:W-:-:S04]  /*1c60*/  FFMA R29, R16, R16, R29 ;  /* 0x00000010101d7223 */ /* 0x000fc8000000001d */
[----:B------:R-:W-:Y:S01]  /*1c70*/  FFMA R7, R20, R20, R29 ;  /* 0x0000001414077223 */ /* 0x000fe2000000001d */
[----:B------:R-:W-:Y:S06]  /*1c80*/  @P0 BRA `(.L_x_230) ;  /* 0xfffffff800f00947 */ /* 0x000fec000383ffff */
[----:B------:R-:W-:Y:S05]  /*1c90*/  BSYNC.RECONVERGENT B3 ;  /* 0x0000000000037941 */ /* 0x000fea0003800200 */
.L_x_229:
[----:B------:R-:W-:-:S07]  /*1ca0*/  IADD3 R5, PT, PT, R5, -0x1000, RZ ;  /* 0xfffff00005057810 */ /* 0x000fce0007ffe0ff */
.L_x_228:
[----:B------:R-:W-:Y:S05]  /*1cb0*/  BSYNC.RECONVERGENT B2 ;  /* 0x0000000000027941 */ /* 0x000fea0003800200 */
.L_x_227:
[----:B------:R-:W-:-:S13]  /*1cc0*/  ISETP.NE.AND P0, PT, R4, RZ, PT ;  /* 0x000000ff0400720c */ /* 0x000fda0003f05270 */
[----:B------:R-:W-:Y:S05]  /*1cd0*/  @!P0 BRA `(.L_x_226) ;  /* 0x0000000400248947 */ /* 0x000fea0003800000 */
[----:B------:R-:W-:Y:S01]  /*1ce0*/  ISETP.GE.U32.AND P0, PT, R4, 0x8, PT ;  /* 0x000000080400780c */ /* 0x000fe20003f06070 */
[----:B------:R-:W-:Y:S01]  /*1cf0*/  BSSY.RECONVERGENT B2, `(.L_x_231) ;  /* 0x0000025000027945 */ /* 0x000fe20003800200 */
[----:B------:R-:W-:-:S04]  /*1d00*/  LOP3.LUT R22, R3, 0x7, RZ, 0xc0, !PT ;  /* 0x0000000703167812 */ /* 0x000fc800078ec0ff */
[----:B------:R-:W-:-:S07]  /*1d10*/  ISETP.NE.AND P1, PT, R22, RZ, PT ;  /* 0x000000ff1600720c */ /* 0x000fce0003f25270 */
[----:B------:R-:W-:Y:S06]  /*1d20*/  @!P0 BRA `(.L_x_232) ;  /* 0x0000000000848947 */ /* 0x000fec0003800000 */
[----:B------:R-:W-:-:S04]  /*1d30*/  IADD3 R15, PT, PT, R5, UR4, RZ ;  /* 0x00000004050f7c10 */ /* 0x000fc8000fffe0ff */
        /* <DEDUP_REMOVED lines=9> */
[----:B------:R-:W-:Y:S01]  /*1dd0*/  IMAD.WIDE.U32 R10, R11, 0x4, R12 ;  /* 0x000000040b0a7825 */ /* 0x000fe200078e000c */
[----:B------:R-:W4:Y:S01]  /*1de0*/  LDG.E R6, desc[UR6][R20.64] ;  /* 0x0000000614067981 */ /* 0x000f22000c1e1900 */
[----:B------:R-:W-:-:S02]  /*1df0*/  IADD3 R23, PT, PT, R15, 0xa00, RZ ;  /* 0x00000a000f177810 */ /* 0x000fc40007ffe0ff */
[--C-:B------:R-:W-:Y:S01]  /*1e00*/  IMAD.WIDE.U32 R16, R17, 0x4, R12.reuse ;  /* 0x0000000411107825 */ /* 0x100fe200078e000c */
[----:B------:R-:W-:Y:S01]  /*1e10*/  IADD3 R25, PT, PT, R15, 0xc00, RZ ;  /* 0x00000c000f197810 */ /* 0x000fe20007ffe0ff */
[----:B------:R-:W5:Y:S02]  /*1e20*/  LDG.E R10, desc[UR6][R10.64] ;  /* 0x000000060a0a7981 */ /* 0x000f64000c1e1900 */
[--C-:B0-----:R-:W-:Y:S01]  /*1e30*/  IMAD.WIDE.U32 R8, R23, 0x4, R12.reuse ;  /* 0x0000000417087825 */ /* 0x101fe200078e000c */
[----:B------:R-:W-:Y:S01]  /*1e40*/  IADD3 R23, PT, PT, R15, 0xe00, RZ ;  /* 0x00000e000f177810 */ /* 0x000fe20007ffe0ff */
[----:B------:R-:W5:Y:S02]  /*1e50*/  LDG.E R16, desc[UR6][R16.64] ;  /* 0x0000000610107981 */ /* 0x000f64000c1e1900 */
[--C-:B------:R-:W-:Y:S02]  /*1e60*/  IMAD.WIDE.U32 R14, R25, 0x4, R12.reuse ;  /* 0x00000004190e7825 */ /* 0x100fe400078e000c */
[----:B------:R-:W5:Y:S02]  /*1e70*/  LDG.E R8, desc[UR6][R8.64] ;  /* 0x0000000608087981 */ /* 0x000f64000c1e1900 */
[----:B-1----:R-:W-:-:S02]  /*1e80*/  IMAD.WIDE.U32 R18, R23, 0x4, R12 ;  /* 0x0000000417127825 */ /* 0x002fc400078e000c */
        /* <DEDUP_REMOVED lines=11> */
.L_x_232:
[----:B------:R-:W-:Y:S05]  /*1f40*/  BSYNC.RECONVERGENT B2 ;  /* 0x0000000000027941 */ /* 0x000fea0003800200 */
.L_x_231:
        /* <DEDUP_REMOVED lines=23> */
.L_x_234:
[----:B------:R-:W-:Y:S05]  /*20c0*/  BSYNC.RECONVERGENT B2 ;  /* 0x0000000000027941 */ /* 0x000fea0003800200 */
.L_x_233:
[----:B------:R-:W-:Y:S05]  /*20d0*/  @!P1 BRA `(.L_x_226) ;  /* 0x0000000000249947 */ /* 0x000fea0003800000 */
[----:B------:R-:W-:Y:S02]  /*20e0*/  IADD3 R5, PT, PT, R5, UR4, RZ ;  /* 0x0000000405057c10 */ /* 0x000fe4000fffe0ff */
[----:B------:R-:W-:-:S07]  /*20f0*/  IADD3 R4, PT, PT, -R4, RZ, RZ ;  /* 0x000000ff04047210 */ /* 0x000fce0007ffe1ff */
.L_x_235:
[----:B------:R-:W-:-:S06]  /*2100*/  IMAD.WIDE.U32 R2, R5, 0x4, R12 ;  /* 0x0000000405027825 */ /* 0x000fcc00078e000c */
[----:B------:R-:W2:Y:S01]  /*2110*/  LDG.E R2, desc[UR6][R2.64] ;  /* 0x0000000602027981 */ /* 0x000ea2000c1e1900 */
[----:B------:R-:W-:Y:S02]  /*2120*/  IADD3 R4, PT, PT, R4, 0x1, RZ ;  /* 0x0000000104047810 */ /* 0x000fe40007ffe0ff */
[----:B------:R-:W-:Y:S02]  /*2130*/  IADD3 R5, PT, PT, R5, 0x200, RZ ;  /* 0x0000020005057810 */ /* 0x000fe40007ffe0ff */
[----:B------:R-:W-:Y:S01]  /*2140*/  ISETP.NE.AND P0, PT, R4, RZ, PT ;  /* 0x000000ff0400720c */ /* 0x000fe20003f05270 */
[----:B--2---:R-:W-:-:S12]  /*2150*/  FFMA R7, R2, R2, R7 ;  /* 0x0000000202077223 */ /* 0x004fd80000000007 */
[----:B------:R-:W-:Y:S05]  /*2160*/  @P0 BRA `(.L_x_235) ;  /* 0xfffffffc00e40947 */ /* 0x000fea000383ffff */
.L_x_226:
[----:B------:R-:W-:Y:S05]  /*2170*/  BSYNC.RECONVERGENT B1 ;  /* 0x0000000000017941 */ /* 0x000fea0003800200 */
.L_x_224:
        /* <DEDUP_REMOVED lines=33> */
[----:B------:R-:W3:Y:S04]  /*2390*/  LDS.128 R8, [UR4+0x30] ;  /* 0x00003004ff087984 */ /* 0x000ee80008000c00 */
[----:B------:R-:W4:Y:S01]  /*23a0*/  LDS.128 R16, [UR4+0x40] ;  /* 0x00004004ff107984 */ /* 0x000f220008000c00 */
[----:B0-----:R-:W-:-:S04]  /*23b0*/  FADD R5, R0, R5 ;  /* 0x0000000500057221 */ /* 0x001fc80000000000 */
        /* <DEDUP_REMOVED lines=13> */
[----:B------:R-:W-:-:S07]  /*2490*/  FADD R0, R18, R19 ;  /* 0x0000001312007221 */ /* 0x000fce0000000000 */
.L_x_222:
[----:B------:R-:W-:Y:S05]  /*24a0*/  BSYNC.RECONVERGENT B0 ;  /* 0x0000000000007941 */ /* 0x000fea0003800200 */
.L_x_207:
[----:B------:R-:W-:Y:S05]  /*24b0*/  @P0 EXIT ;  /* 0x000000000000094d */ /* 0x000fea0003800000 */
[----:B012---:R-:W0:Y:S01]  /*24c0*/  LDC.64 R2, c[0x0][0x388] ;  /* 0x0000e200ff027b82 */ /* 0x007e220000000a00 */
[----:B------:R-:W1:Y:S02]  /*24d0*/  LDCU UR4, c[0x0][0x398] ;  /* 0x00007300ff0477ac */ /* 0x000e640008000800 */
[----:B-1----:R-:W-:-:S05]  /*24e0*/  FADD R5, R0, UR4 ;  /* 0x0000000400057e21 */ /* 0x002fca0008000000 */
[----:B0-----:R-:W-:Y:S01]  /*24f0*/  STG.E desc[UR6][R2.64], R5 ;  /* 0x0000000502007986 */ /* 0x001fe2000c101906 */
[----:B------:R-:W-:Y:S05]  /*2500*/  EXIT ;  /* 0x000000000000794d */ /* 0x000fea0003800000 */
.L_x_236:
        /* <DEDUP_REMOVED lines=15> */
.L_x_244:


//--------------------- .text._ZN3cub18CUB_300001_SM_10006detail11EmptyKernelIvEEvv --------------------------
	.section	.text._ZN3cub18CUB_300001_SM_10006detail11EmptyKernelIvEEvv,"ax",@progbits
	.align	128
        .global         _ZN3cub18CUB_300001_SM_10006detail11EmptyKernelIvEEvv
        .type           _ZN3cub18CUB_300001_SM_10006detail11EmptyKernelIvEEvv,@function
        .size           _ZN3cub18CUB_300001_SM_10006detail11EmptyKernelIvEEvv,(.L_x_245 - _ZN3cub18CUB_300001_SM_10006detail11EmptyKernelIvEEvv)
        .other          _ZN3cub18CUB_300001_SM_10006detail11EmptyKernelIvEEvv,@"STO_CUDA_ENTRY STV_DEFAULT"
_ZN3cub18CUB_300001_SM_10006detail11EmptyKernelIvEEvv:
.text._ZN3cub18CUB_300001_SM_10006detail11EmptyKernelIvEEvv:
[----:B------:R-:W-:Y:S01]  /*0000*/  LDC R1, c[0x0][0x37c] ;  /* 0x0000df00ff017b82 */ /* 0x000fe20000000800 */
[----:B------:R-:W-:Y:S05]  /*0010*/  EXIT ;  /* 0x000000000000794d */ /* 0x000fea0003800000 */
.L_x_237:
        /* <DEDUP_REMOVED lines=14> */
.L_x_245:


//--------------------- .nv.shared.reserved.0     --------------------------
	.section	.nv.shared.reserved.0,"aw",@nobits
	.weak		__nv_reservedSMEM_offset_0_alias
	.size		__nv_reservedSMEM_offset_0_alias, 0, 64
	.other		__nv_reservedSMEM_offset_0_alias,@"STO_CUDA_RESERVED_SHARED STV_DEFAULT"
__nv_reservedSMEM_offset_0_alias:
	.zero		0
	.zero		64


//--------------------- .nv.global                --------------------------
	.section	.nv.global,"aw",@nobits
.nv.global:
	.type		_ZN34_INTERNAL_3963a45e_4_k_cu_596b96576thrust24THRUST_300001_SM_1000_NS3seqE,@object
	.size		_ZN34_INTERNAL_3963a45e_4_k_cu_596b96576thrust24THRUST_300001_SM_1000_NS3seqE,(_ZN34_INTERNAL_3963a45e_4_k_cu_596b96574cuda3std3__48in_placeE - _ZN34_INTERNAL_3963a45e_4_k_cu_596b96576thrust24THRUST_300001_SM_1000_NS3seqE)
_ZN34_INTERNAL_3963a45e_4_k_cu_596b96576thrust24THRUST_300001_SM_1000_NS3seqE:
	.zero		1
	.type		_ZN34_INTERNAL_3963a45e_4_k_cu_596b96574cuda3std3__48in_placeE,@object
	.size		_ZN34_INTERNAL_3963a45e_4_k_cu_596b96574cuda3std3__48in_placeE,(_ZN34_INTERNAL_3963a45e_4_k_cu_596b96574cuda3std6ranges3__45__cpo4sizeE - _ZN34_INTERNAL_3963a45e_4_k_cu_596b96574cuda3std3__48in_placeE)
_ZN34_INTERNAL_3963a45e_4_k_cu_596b96574cuda3std3__48in_placeE:
	.zero		1
	.type		_ZN34_INTERNAL_3963a45e_4_k_cu_596b96574cuda3std6ranges3__45__cpo4sizeE,@object
	.size		_ZN34_INTERNAL_3963a45e_4_k_cu_596b96574cuda3std6ranges3__45__cpo4sizeE,(_ZN34_INTERNAL_3963a45e_4_k_cu_596b96576thrust24THRUST_300001_SM_1000_NS12placeholders2_3E - _ZN34_INTERNAL_3963a45e_4_k_cu_596b96574cuda3std6ranges3__45__cpo4sizeE)
_ZN34_INTERNAL_3963a45e_4_k_cu_596b96574cuda3std6ranges3__45__cpo4sizeE:
	.zero		1
	.type		_ZN34_INTERNAL_3963a45e_4_k_cu_596b96576thrust24THRUST_300001_SM_1000_NS12placeholders2_3E,@object
	.size		_ZN34_INTERNAL_3963a45e_4_k_cu_596b96576thrust24THRUST_300001_SM_1000_NS12placeholders2_3E,(_ZN34_INTERNAL_3963a45e_4_k_cu_596b96574cuda3std3__45__cpo6cbeginE - _ZN34_INTERNAL_3963a45e_4_k_cu_596b96576thrust24THRUST_300001_SM_1000_NS12placeholders2_3E)
_ZN34_INTERNAL_3963a45e_4_k_cu_596b96576thrust24THRUST_300001_SM_1000_NS12placeholders2_3E:
	.zero		1
	.type		_ZN34_INTERNAL_3963a45e_4_k_cu_596b96574cuda3std3__45__cpo6cbeginE,@object
	.size		_ZN34_INTERNAL_3963a45e_4_k_cu_596b96574cuda3std3__45__cpo6cbeginE,(_ZN34_INTERNAL_3963a45e_4_k_cu_596b96574cuda3std6ranges3__45__cpo6cbeginE - _ZN34_INTERNAL_3963a45e_4_k_cu_596b96574cuda3std3__45__cpo6cbeginE)
_ZN34_INTERNAL_3963a45e_4_k_cu_596b96574cuda3std3__45__cpo6cbeginE:
	.zero		1
	.type		_ZN34_INTERNAL_3963a45e_4_k_cu_596b96574cuda3std6ranges3__45__cpo6cbeginE,@object
	.size		_ZN34_INTERNAL_3963a45e_4_k_cu_596b96574cuda3std6ranges3__45__cpo6cbeginE,(_ZN34_INTERNAL_3963a45e_4_k_cu_596b96576thrust24THRUST_300001_SM_1000_NS12placeholders2_7E - _ZN34_INTERNAL_3963a45e_4_k_cu_596b96574cuda3std6ranges3__45__cpo6cbeginE)
_ZN34_INTERNAL_3963a45e_4_k_cu_596b96574cuda3std6ranges3__45__cpo6cbeginE:
	.zero		1
	.type		_ZN34_INTERNAL_3963a45e_4_k_cu_596b96576thrust24THRUST_300001_SM_1000_NS12placeholders2_7E,@object
	.size		_ZN34_INTERNAL_3963a45e_4_k_cu_596b96576thrust24THRUST_300001_SM_1000_NS12placeholders2_7E,(_ZN34_INTERNAL_3963a45e_4_k_cu_596b96574cuda3std3__45__cpo7crbeginE - _ZN34_INTERNAL_3963a45e_4_k_cu_596b96576thrust24THRUST_300001_SM_1000_NS12placeholders2_7E)
_ZN34_INTERNAL_3963a45e_4_k_cu_596b96576thrust24THRUST_300001_SM_1000_NS12placeholders2_7E:
	.zero		1
	.type		_ZN34_INTERNAL_3963a45e_4_k_cu_596b96574cuda3std3__45__cpo7crbeginE,@object
	.size		_ZN34_INTERNAL_3963a45e_4_k_cu_596b96574cuda3std3__45__cpo7crbeginE,(_ZN34_INTERNAL_3963a45e_4_k_cu_596b96574cuda3std6ranges3__45__cpo4nextE - _ZN34_INTERNAL_3963a45e_4_k_cu_596b96574cuda3std3__45__cpo7crbeginE)
_ZN34_INTERNAL_3963a45e_4_k_cu_596b96574cuda3std3__45__cpo7crbeginE:
	.zero		1
	.type		_ZN34_INTERNAL_3963a45e_4_k_cu_596b96574cuda3std6ranges3__45__cpo4nextE,@object
	.size		_ZN34_INTERNAL_3963a45e_4_k_cu_596b96574cuda3std6ranges3__45__cpo4nextE,(_ZN34_INTERNAL_3963a45e_4_k_cu_596b96574cuda3std6ranges3__45__cpo4swapE - _ZN34_INTERNAL_3963a45e_4_k_cu_596b96574cuda3std6ranges3__45__cpo4nextE)
_ZN34_INTERNAL_3963a45e_4_k_cu_596b96574cuda3std6ranges3__45__cpo4nextE:
	.zero		1
	.type		_ZN34_INTERNAL_3963a45e_4_k_cu_596b96574cuda3std6ranges3__45__cpo4swapE,@object
	.size		_ZN34_INTERNAL_3963a45e_4_k_cu_596b96574cuda3std6ranges3__45__cpo4swapE,(_ZN34_INTERNAL_3963a45e_4_k_cu_596b96576thrust24THRUST_300001_SM_1000_NS8cuda_cub10par_nosyncE - _ZN34_INTERNAL_3963a45e_4_k_cu_596b96574cuda3std6ranges3__45__cpo4swapE)
_ZN34_INTERNAL_3963a45e_4_k_cu_596b96574cuda3std6ranges3__45__cpo4swapE:
	.zero		1
	.type		_ZN34_INTERNAL_3963a45e_4_k_cu_596b96576thrust24THRUST_300001_SM_1000_NS8cuda_cub10par_nosyncE,@object
	.size		_ZN34_INTERNAL_3963a45e_4_k_cu_596b96576thrust24THRUST_300001_SM_1000_NS8cuda_cub10par_nosyncE,(_ZN34_INTERNAL_3963a45e_4_k_cu_596b96576thrust24THRUST_300001_SM_1000_NS12placeholders2_9E - _ZN34_INTERNAL_3963a45e_4_k_cu_596b96576thrust24THRUST_300001_SM_1000_NS8cuda_cub10par_nosyncE)
_ZN34_INTERNAL_3963a45e_4_k_cu_596b96576thrust24THRUST_300001_SM_1000_NS8cuda_cub10par_nosyncE:
	.zero		1
	.type		_ZN34_INTERNAL_3963a45e_4_k_cu_596b96576thrust24THRUST_300001_SM_1000_NS12placeholders2_9E,@object
	.size		_ZN34_INTERNAL_3963a45e_4_k_cu_596b96576thrust24THRUST_300001_SM_1000_NS12placeholders2_9E,(_ZN34_INTERNAL_3963a45e_4_k_cu_596b96574cuda3std3__436_GLOBAL__N__3963a45e_4_k_cu_596b96576ignoreE - _ZN34_INTERNAL_3963a45e_4_k_cu_596b96576thrust24THRUST_300001_SM_1000_NS12placeholders2_9E)
_ZN34_INTERNAL_3963a45e_4_k_cu_596b96576thrust24THRUST_300001_SM_1000_NS12placeholders2_9E:
	.zero		1
	.type		_ZN34_INTERNAL_3963a45e_4_k_cu_596b96574cuda3std3__436_GLOBAL__N__3963a45e_4_k_cu_596b96576ignoreE,@object
	.size		_ZN34_INTERNAL_3963a45e_4_k_cu_596b96574cuda3std3__436_GLOBAL__N__3963a45e_4_k_cu_596b96576ignoreE,(_ZN34_INTERNAL_3963a45e_4_k_cu_596b96574cuda3std6ranges3__45__cpo4dataE - _ZN34_INTERNAL_3963a45e_4_k_cu_596b96574cuda3std3__436_GLOBAL__N__3963a45e_4_k_cu_596b96576ignoreE)
_ZN34_INTERNAL_3963a45e_4_k_cu_596b96574cuda3std3__436_GLOBAL__N__3963a45e_4_k_cu_596b96576ignoreE:
	.zero		1
	.type		_ZN34_INTERNAL_3963a45e_4_k_cu_596b96574cuda3std6ranges3__45__cpo4dataE,@object
	.size		_ZN34_INTERNAL_3963a45e_4_k_cu_596b96574cuda3std6ranges3__45__cpo4dataE,(_ZN34_INTERNAL_3963a45e_4_k_cu_596b96576thrust24THRUST_300001_SM_1000_NS12placeholders2_1E - _ZN34_INTERNAL_3963a45e_4_k_cu_596b96574cuda3std6ranges3__45__cpo4dataE)
_ZN34_INTERNAL_3963a45e_4_k_cu_596b96574cuda3std6ranges3__45__cpo4dataE:
	.zero		1
	.type		_ZN34_INTERNAL_3963a45e_4_k_cu_596b96576thrust24THRUST_300001_SM_1000_NS12placeholders2_1E,@object
	.size		_ZN34_INTERNAL_3963a45e_4_k_cu_596b96576thrust24THRUST_300001_SM_1000_NS12placeholders2_1E,(_ZN34_INTERNAL_3963a45e_4_k_cu_596b96574cuda3std3__45__cpo5beginE - _ZN34_INTERNAL_3963a45e_4_k_cu_596b96576thrust24THRUST_300001_SM_1000_NS12placeholders2_1E)
_ZN34_INTERNAL_3963a45e_4_k_cu_596b96576thrust24THRUST_300001_SM_1000_NS12placeholders2_1E:
	.zero		1
	.type		_ZN34_INTERNAL_3963a45e_4_k_cu_596b96574cuda3std3__45__cpo5beginE,@object
	.size		_ZN34_INTERNAL_3963a45e_4_k_cu_596b96574cuda3std3__45__cpo5beginE,(_ZN34_INTERNAL_3963a45e_4_k_cu_596b96574cuda3std6ranges3__45__cpo5beginE - _ZN34_INTERNAL_3963a45e_4_k_cu_596b96574cuda3std3__45__cpo5beginE)
_ZN34_INTERNAL_3963a45e_4_k_cu_596b96574cuda3std3__45__cpo5beginE:
	.zero		1
	.type		_ZN34_INTERNAL_3963a45e_4_k_cu_596b96574cuda3std6ranges3__45__cpo5beginE,@object
	.size		_ZN34_INTERNAL_3963a45e_4_k_cu_596b96574cuda3std6ranges3__45__cpo5beginE,(_ZN34_INTERNAL_3963a45e_4_k_cu_596b96576thrust24THRUST_300001_SM_1000_NS12placeholders2_5E - _ZN34_INTERNAL_3963a45e_4_k_cu_596b96574cuda3std6ranges3__45__cpo5beginE)
_ZN34_INTERNAL_3963a45e_4_k_cu_596b96574cuda3std6ranges3__45__cpo5beginE:
	.zero		1
	.type		_ZN34_INTERNAL_3963a45e_4_k_cu_596b96576thrust24THRUST_300001_SM_1000_NS12placeholders2_5E,@object
	.size		_ZN34_INTERNAL_3963a45e_4_k_cu_596b96576thrust24THRUST_300001_SM_1000_NS12placeholders2_5E,(_ZN34_INTERNAL_3963a45e_4_k_cu_596b96574cuda3std3__45__cpo6rbeginE - _ZN34_INTERNAL_3963a45e_4_k_cu_596b96576thrust24THRUST_300001_SM_1000_NS12placeholders2_5E)
_ZN34_INTERNAL_3963a45e_4_k_cu_596b96576thrust24THRUST_300001_SM_1000_NS12placeholders2_5E:
	.zero		1
	.type		_ZN34_INTERNAL_3963a45e_4_k_cu_596b96574cuda3std3__45__cpo6rbeginE,@object
	.size		_ZN34_INTERNAL_3963a45e_4_k_cu_596b96574cuda3std3__45__cpo6rbeginE,(_ZN34_INTERNAL_3963a45e_4_k_cu_596b96574cuda3std6ranges3__45__cpo7advanceE - _ZN34_INTERNAL_3963a45e_4_k_cu_596b96574cuda3std3__45__cpo6rbeginE)
_ZN34_INTERNAL_3963a45e_4_k_cu_596b96574cuda3std3__45__cpo6rbeginE:
	.zero		1
	.type		_ZN34_INTERNAL_3963a45e_4_k_cu_596b96574cuda3std6ranges3__45__cpo7advanceE,@object
	.size		_ZN34_INTERNAL_3963a45e_4_k_cu_596b96574cuda3std6ranges3__45__cpo7advanceE,(_ZN34_INTERNAL_3963a45e_4_k_cu_596b96574cuda3std3__47nulloptE - _ZN34_INTERNAL_3963a45e_4_k_cu_596b96574cuda3std6ranges3__45__cpo7advanceE)
_ZN34_INTERNAL_3963a45e_4_k_cu_596b96574cuda3std6ranges3__45__cpo7advanceE:
	.zero		1
	.type		_ZN34_INTERNAL_3963a45e_4_k_cu_596b96574cuda3std3__47nulloptE,@object
	.size		_ZN34_INTERNAL_3963a45e_4_k_cu_596b96574cuda3std3__47nulloptE,(_ZN34_INTERNAL_3963a45e_4_k_cu_596b96574cuda3std6ranges3__45__cpo8distanceE - _ZN34_INTERNAL_3963a45e_4_k_cu_596b96574cuda3std3__47nulloptE)
_ZN34_INTERNAL_3963a45e_4_k_cu_596b96574cuda3std3__47nulloptE:
	.zero		1
	.type		_ZN34_INTERNAL_3963a45e_4_k_cu_596b96574cuda3std6ranges3__45__cpo8distanceE,@object
	.size		_ZN34_INTERNAL_3963a45e_4_k_cu_596b96574cuda3std6ranges3__45__cpo8distanceE,(_ZN34_INTERNAL_3963a45e_4_k_cu_596b96576thrust24THRUST_300001_SM_1000_NS12placeholders3_10E - _ZN34_INTERNAL_3963a45e_4_k_cu_596b96574cuda3std6ranges3__45__cpo8distanceE)
_ZN34_INTERNAL_3963a45e_4_k_cu_596b96574cuda3std6ranges3__45__cpo8distanceE:
	.zero		1
	.type		_ZN34_INTERNAL_3963a45e_4_k_cu_596b96576thrust24THRUST_300001_SM_1000_NS12placeholders3_10E,@object
	.size		_ZN34_INTERNAL_3963a45e_4_k_cu_596b96576thrust24THRUST_300001_SM_1000_NS12placeholders3_10E,(_ZN34_INTERNAL_3963a45e_4_k_cu_596b96574cuda3std3__419piecewise_constructE - _ZN34_INTERNAL_3963a45e_4_k_cu_596b96576thrust24THRUST_300001_SM_1000_NS12placeholders3_10E)
_ZN34_INTERNAL_3963a45e_4_k_cu_596b96576thrust24THRUST_300001_SM_1000_NS12placeholders3_10E:
	.zero		1
	.type		_ZN34_INTERNAL_3963a45e_4_k_cu_596b96574cuda3std3__419piecewise_constructE,@object
	.size		_ZN34_INTERNAL_3963a45e_4_k_cu_596b96574cuda3std3__419piecewise_constructE,(_ZN34_INTERNAL_3963a45e_4_k_cu_596b96574cuda3std6ranges3__45__cpo5cdataE - _ZN34_INTERNAL_3963a45e_4_k_cu_596b96574cuda3std3__419piecewise_constructE)
_ZN34_INTERNAL_3963a45e_4_k_cu_596b96574cuda3std3__419piecewise_constructE:
	.zero		1
	.type		_ZN34_INTERNAL_3963a45e_4_k_cu_596b96574cuda3std6ranges3__45__cpo5cdataE,@object
	.size		_ZN34_INTERNAL_3963a45e_4_k_cu_596b96574cuda3std6ranges3__45__cpo5cdataE,(_ZN34_INTERNAL_3963a45e_4_k_cu_596b96576thrust24THRUST_300001_SM_1000_NS12placeholders2_2E - _ZN34_INTERNAL_3963a45e_4_k_cu_596b96574cuda3std6ranges3__45__cpo5cdataE)
_ZN34_INTERNAL_3963a45e_4_k_cu_596b96574cuda3std6ranges3__45__cpo5cdataE:
	.zero		1
	.type		_ZN34_INTERNAL_3963a45e_4_k_cu_596b96576thrust24THRUST_300001_SM_1000_NS12placeholders2_2E,@object
	.size		_ZN34_INTERNAL_3963a45e_4_k_cu_596b96576thrust24THRUST_300001_SM_1000_NS12placeholders2_2E,(_ZN34_INTERNAL_3963a45e_4_k_cu_596b96574cuda3std3__45__cpo3endE - _ZN34_INTERNAL_3963a45e_4_k_cu_596b96576thrust24THRUST_300001_SM_1000_NS12placeholders2_2E)
_ZN34_INTERNAL_3963a45e_4_k_cu_596b96576thrust24THRUST_300001_SM_1000_NS12placeholders2_2E:
	.zero		1
	.type		_ZN34_INTERNAL_3963a45e_4_k_cu_596b96574cuda3std3__45__cpo3endE,@object
	.size		_ZN34_INTERNAL_3963a45e_4_k_cu_596b96574cuda3std3__45__cpo3endE,(_ZN34_INTERNAL_3963a45e_4_k_cu_596b96574cuda3std6ranges3__45__cpo3endE - _ZN34_INTERNAL_3963a45e_4_k_cu_596b96574cuda3std3__45__cpo3endE)
_ZN34_INTERNAL_3963a45e_4_k_cu_596b96574cuda3std3__45__cpo3endE:
	.zero		1
	.type		_ZN34_INTERNAL_3963a45e_4_k_cu_596b96574cuda3std6ranges3__45__cpo3endE,@object
	.size		_ZN34_INTERNAL_3963a45e_4_k_cu_596b96574cuda3std6ranges3__45__cpo3endE,(_ZN34_INTERNAL_3963a45e_4_k_cu_596b96576thrust24THRUST_300001_SM_1000_NS12placeholders2_6E - _ZN34_INTERNAL_3963a45e_4_k_cu_596b96574cuda3std6ranges3__45__cpo3endE)
_ZN34_INTERNAL_3963a45e_4_k_cu_596b96574cuda3std6ranges3__45__cpo3endE:
	.zero		1
	.type		_ZN34_INTERNAL_3963a45e_4_k_cu_596b96576thrust24THRUST_300001_SM_1000_NS12placeholders2_6E,@object
	.size		_ZN34_INTERNAL_3963a45e_4_k_cu_596b96576thrust24THRUST_300001_SM_1000_NS12placeholders2_6E,(_ZN34_INTERNAL_3963a45e_4_k_cu_596b96574cuda3std3__45__cpo4rendE - _ZN34_INTERNAL_3963a45e_4_k_cu_596b96576thrust24THRUST_300001_SM_1000_NS12placeholders2_6E)
_ZN34_INTERNAL_3963a45e_4_k_cu_596b96576thrust24THRUST_300001_SM_1000_NS12placeholders2_6E:
	.zero		1
	.type		_ZN34_INTERNAL_3963a45e_4_k_cu_596b96574cuda3std3__45__cpo4rendE,@object
	.size		_ZN34_INTERNAL_3963a45e_4_k_cu_596b96574cuda3std3__45__cpo4rendE,(_ZN34_INTERNAL_3963a45e_4_k_cu_596b96574cuda3std6ranges3__45__cpo9iter_swapE - _ZN34_INTERNAL_3963a45e_4_k_cu_596b96574cuda3std3__45__cpo4rendE)
_ZN34_INTERNAL_3963a45e_4_k_cu_596b96574cuda3std3__45__cpo4rendE:
	.zero		1
	.type		_ZN34_INTERNAL_3963a45e_4_k_cu_596b96574cuda3std6ranges3__45__cpo9iter_swapE,@object
	.size		_ZN34_INTERNAL_3963a45e_4_k_cu_596b96574cuda3std6ranges3__45__cpo9iter_swapE,(_ZN34_INTERNAL_3963a45e_4_k_cu_596b96574cuda3std3__48unexpectE - _ZN34_INTERNAL_3963a45e_4_k_cu_596b96574cuda3std6ranges3__45__cpo9iter_swapE)
_ZN34_INTERNAL_3963a45e_4_k_cu_596b96574cuda3std6ranges3__45__cpo9iter_swapE:
	.zero		1
	.type		_ZN34_INTERNAL_3963a45e_4_k_cu_596b96574cuda3std3__48unexpectE,@object
	.size		_ZN34_INTERNAL_3963a45e_4_k_cu_596b96574cuda3std3__48unexpectE,(_ZN34_INTERNAL_3963a45e_4_k_cu_596b96576thrust24THRUST_300001_SM_1000_NS8cuda_cub3parE - _ZN34_INTERNAL_3963a45e_4_k_cu_596b96574cuda3std3__48unexpectE)
_ZN34_INTERNAL_3963a45e_4_k_cu_596b96574cuda3std3__48unexpectE:
	.zero		1
	.type		_ZN34_INTERNAL_3963a45e_4_k_cu_596b96576thrust24THRUST_300001_SM_1000_NS8cuda_cub3parE,@object
	.size		_ZN34_INTERNAL_3963a45e_4_k_cu_596b96576thrust24THRUST_300001_SM_1000_NS8cuda_cub3parE,(_ZN34_INTERNAL_3963a45e_4_k_cu_596b96576thrust24THRUST_300001_SM_1000_NS12placeholders2_4E - _ZN34_INTERNAL_3963a45e_4_k_cu_596b96576thrust24THRUST_300001_SM_1000_NS8cuda_cub3parE)
_ZN34_INTERNAL_3963a45e_4_k_cu_596b96576thrust24THRUST_300001_SM_1000_NS8cuda_cub3parE:
	.zero		1
	.type		_ZN34_INTERNAL_3963a45e_4_k_cu_596b96576thrust24THRUST_300001_SM_1000_NS12placeholders2_4E,@object
	.size		_ZN34_INTERNAL_3963a45e_4_k_cu_596b96576thrust24THRUST_300001_SM_1000_NS12placeholders2_4E,(_ZN34_INTERNAL_3963a45e_4_k_cu_596b96574cuda3std3__45__cpo4cendE - _ZN34_INTERNAL_3963a45e_4_k_cu_596b96576thrust24THRUST_300001_SM_1000_NS12placeholders2_4E)
_ZN34_INTERNAL_3963a45e_4_k_cu_596b96576thrust24THRUST_300001_SM_1000_NS12placeholders2_4E:
	.zero		1
	.type		_ZN34_INTERNAL_3963a45e_4_k_cu_596b96574cuda3std3__45__cpo4cendE,@object
	.size		_ZN34_INTERNAL_3963a45e_4_k_cu_596b96574cuda3std3__45__cpo4cendE,(_ZN34_INTERNAL_3963a45e_4_k_cu_596b96574cuda3std6ranges3__45__cpo4cendE - _ZN34_INTERNAL_3963a45e_4_k_cu_596b96574cuda3std3__45__cpo4cendE)
_ZN34_INTERNAL_3963a45e_4_k_cu_596b96574cuda3std3__45__cpo4cendE:
	.zero		1
	.type		_ZN34_INTERNAL_3963a45e_4_k_cu_596b96574cuda3std6ranges3__45__cpo4cendE,@object
	.size		_ZN34_INTERNAL_3963a45e_4_k_cu_596b96574cuda3std6ranges3__45__cpo4cendE,(_ZN34_INTERNAL_3963a45e_4_k_cu_596b96574cuda3std3__420unreachable_sentinelE - _ZN34_INTERNAL_3963a45e_4_k_cu_596b96574cuda3std6ranges3__45__cpo4cendE)
_ZN34_INTERNAL_3963a45e_4_k_cu_596b96574cuda3std6ranges3__45__cpo4cendE:
	.zero		1
	.type		_ZN34_INTERNAL_3963a45e_4_k_cu_596b96574cuda3std3__420unreachable_sentinelE,@object
	.size		_ZN34_INTERNAL_3963a45e_4_k_cu_596b96574cuda3std3__420unreachable_sentinelE,(_ZN34_INTERNAL_3963a45e_4_k_cu_596b96574cuda3std6ranges3__45__cpo5ssizeE - _ZN34_INTERNAL_3963a45e_4_k_cu_596b96574cuda3std3__420unreachable_sentinelE)
_ZN34_INTERNAL_3963a45e_4_k_cu_596b96574cuda3std3__420unreachable_sentinelE:
	.zero		1
	.type		_ZN34_INTERNAL_3963a45e_4_k_cu_596b96574cuda3std6ranges3__45__cpo5ssizeE,@object
	.size		_ZN34_INTERNAL_3963a45e_4_k_cu_596b96574cuda3std6ranges3__45__cpo5ssizeE,(_ZN34_INTERNAL_3963a45e_4_k_cu_596b96576thrust24THRUST_300001_SM_1000_NS12placeholders2_8E - _ZN34_INTERNAL_3963a45e_4_k_cu_596b96574cuda3std6ranges3__45__cpo5ssizeE)
_ZN34_INTERNAL_3963a45e_4_k_cu_596b96574cuda3std6ranges3__45__cpo5ssizeE:
	.zero		1
	.type		_ZN34_INTERNAL_3963a45e_4_k_cu_596b96576thrust24THRUST_300001_SM_1000_NS12placeholders2_8E,@object
	.size		_ZN34_INTERNAL_3963a45e_4_k_cu_596b96576thrust24THRUST_300001_SM_1000_NS12placeholders2_8E,(_ZN34_INTERNAL_3963a45e_4_k_cu_596b96574cuda3std3__45__cpo5crendE - _ZN34_INTERNAL_3963a45e_4_k_cu_596b96576thrust24THRUST_300001_SM_1000_NS12placeholders2_8E)
_ZN34_INTERNAL_3963a45e_4_k_cu_596b96576thrust24THRUST_300001_SM_1000_NS12placeholders2_8E:
	.zero		1
	.type		_ZN34_INTERNAL_3963a45e_4_k_cu_596b96574cuda3std3__45__cpo5crendE,@object
	.size		_ZN34_INTERNAL_3963a45e_4_k_cu_596b96574cuda3std3__45__cpo5crendE,(_ZN34_INTERNAL_3963a45e_4_k_cu_596b96574cuda3std6ranges3__45__cpo4prevE - _ZN34_INTERNAL_3963a45e_4_k_cu_596b96574cuda3std3__45__cpo5crendE)
_ZN34_INTERNAL_3963a45e_4_k_cu_596b96574cuda3std3__45__cpo5crendE:
	.zero		1
	.type		_ZN34_INTERNAL_3963a45e_4_k_cu_596b96574cuda3std6ranges3__45__cpo4prevE,@object
	.size		_ZN34_INTERNAL_3963a45e_4_k_cu_596b96574cuda3std6ranges3__45__cpo4prevE,(_ZN34_INTERNAL_3963a45e_4_k_cu_596b96574cuda3std6ranges3__45__cpo9iter_moveE - _ZN34_INTERNAL_3963a45e_4_k_cu_596b96574cuda3std6ranges3__45__cpo4prevE)
_ZN34_INTERNAL_3963a45e_4_k_cu_596b96574cuda3std6ranges3__45__cpo4prevE:
	.zero		1
	.type		_ZN34_INTERNAL_3963a45e_4_k_cu_596b96574cuda3std6ranges3__45__cpo9iter_moveE,@object
	.size		_ZN34_INTERNAL_3963a45e_4_k_cu_596b96574cuda3std6ranges3__45__cpo9iter_moveE,(_ZN34_INTERNAL_3963a45e_4_k_cu_596b96576thrust24THRUST_300001_SM_1000_NS6system6detail10sequential3seqE - _ZN34_INTERNAL_3963a45e_4_k_cu_596b96574cuda3std6ranges3__45__cpo9iter_moveE)
_ZN34_INTERNAL_3963a45e_4_k_cu_596b96574cuda3std6ranges3__45__cpo9iter_moveE:
	.zero		1
	.type		_ZN34_INTERNAL_3963a45e_4_k_cu_596b96576thrust24THRUST_300001_SM_1000_NS6system6detail10sequential3seqE,@object
	.size		_ZN34_INTERNAL_3963a45e_4_k_cu_596b96576thrust24THRUST_300001_SM_1000_NS6system6detail10sequential3seqE,(.L_31 - _ZN34_INTERNAL_3963a45e_4_k_cu_596b96576thrust24THRUST_300001_SM_1000_NS6system6detail10sequential3seqE)
_ZN34_INTERNAL_3963a45e_4_k_cu_596b96576thrust24THRUST_300001_SM_1000_NS6system6detail10sequential3seqE:
	.zero		1
.L_31:


//--------------------- .nv.shared._ZN3cub18CUB_300001_SM_10006detail6reduce28DeviceReduceSingleTileKernelINS2_10policy_hubIfyN4cuda3std3__44plusIfEEE10Policy1000EPfSC_iS9_ffNS7_10__identityEEEvT0_T1_T2_T3_T4_T6_ --------------------------
	.section	.nv.shared._ZN3cub18CUB_300001_SM_10006detail6reduce28DeviceReduceSingleTileKernelINS2_10policy_hubIfyN4cuda3std3__44plusIfEEE10Policy1000EPfSC_iS9_ffNS7_10__identityEEEvT0_T1_T2_T3_T4_T6_,"aw",@nobits
	.sectionflags	@""
	.align	4
.nv.shared._ZN3cub18CUB_300001_SM_10006detail6reduce28DeviceReduceSingleTileKernelINS2_10policy_hubIfyN4cuda3std3__44plusIfEEE10Policy1000EPfSC_iS9_ffNS7_10__identityEEEvT0_T1_T2_T3_T4_T6_:
	.zero		1068


//--------------------- .nv.shared._ZN3cub18CUB_300001_SM_10006detail6reduce18DeviceReduceKernelINS2_10policy_hubIfyN4cuda3std3__44plusIfEEE10Policy1000EN6thrust24THRUST_300001_SM_1000_NS6detail15normal_iteratorINSD_10device_ptrIfEEEEyS9_f6squareEEvT0_PT3_T1_NS0_13GridEvenShareISN_EET2_T4_ --------------------------
	.section	.nv.shared._ZN3cub18CUB_300001_SM_10006detail6reduce18DeviceReduceKernelINS2_10policy_hubIfyN4cuda3std3__44plusIfEEE10Policy1000EN6thrust24THRUST_300001_SM_1000_NS6detail15normal_iteratorINSD_10device_ptrIfEEEEyS9_f6squareEEvT0_PT3_T1_NS0_13GridEvenShareISN_EET2_T4_,"aw",@nobits
	.sectionflags	@""
	.align	4
.nv.shared._ZN3cub18CUB_300001_SM_10006detail6reduce18DeviceReduceKernelINS2_10policy_hubIfyN4cuda3std3__44plusIfEEE10Policy1000EN6thrust24THRUST_300001_SM_1000_NS6detail15normal_iteratorINSD_10device_ptrIfEEEEyS9_f6squareEEvT0_PT3_T1_NS0_13GridEvenShareISN_EET2_T4_:
	.zero		1068


//--------------------- .nv.shared._ZN3cub18CUB_300001_SM_10006detail6reduce28DeviceReduceSingleTileKernelINS2_10policy_hubIfyN4cuda3std3__44plusIfEEE10Policy1000EN6thrust24THRUST_300001_SM_1000_NS6detail15normal_iteratorINSD_10device_ptrIfEEEEPfyS9_ff6squareEEvT0_T1_T2_T3_T4_T6_ --------------------------
	.section	.nv.shared._ZN3cub18CUB_300001_SM_10006detail6reduce28DeviceReduceSingleTileKernelINS2_10policy_hubIfyN4cuda3std3__44plusIfEEE10Policy1000EN6thrust24THRUST_300001_SM_1000_NS6detail15normal_iteratorINSD_10device_ptrIfEEEEPfyS9_ff6squareEEvT0_T1_T2_T3_T4_T6_,"aw",@nobits
	.sectionflags	@""
	.align	4
.nv.shared._ZN3cub18CUB_300001_SM_10006detail6reduce28DeviceReduceSingleTileKernelINS2_10policy_hubIfyN4cuda3std3__44plusIfEEE10Policy1000EN6thrust24THRUST_300001_SM_1000_NS6detail15normal_iteratorINSD_10device_ptrIfEEEEPfyS9_ff6squareEEvT0_T1_T2_T3_T4_T6_:
	.zero		1068


//--------------------- .nv.shared._ZN3cub18CUB_300001_SM_10006detail6reduce28DeviceReduceSingleTileKernelINS2_10policy_hubIfjN4cuda3std3__44plusIfEEE10Policy1000EPfSC_iS9_ffNS7_10__identityEEEvT0_T1_T2_T3_T4_T6_ --------------------------
	.section	.nv.shared._ZN3cub18CUB_300001_SM_10006detail6reduce28DeviceReduceSingleTileKernelINS2_10policy_hubIfjN4cuda3std3__44plusIfEEE10Policy1000EPfSC_iS9_ffNS7_10__identityEEEvT0_T1_T2_T3_T4_T6_,"aw",@nobits
	.sectionflags	@""
	.align	4
.nv.shared._ZN3cub18CUB_300001_SM_10006detail6reduce28DeviceReduceSingleTileKernelINS2_10policy_hubIfjN4cuda3std3__44plusIfEEE10Policy1000EPfSC_iS9_ffNS7_10__identityEEEvT0_T1_T2_T3_T4_T6_:
	.zero		1108


//--------------------- .nv.shared._ZN3cub18CUB_300001_SM_10006detail6reduce18DeviceReduceKernelINS2_10policy_hubIfjN4cuda3std3__44plusIfEEE10Policy1000EN6thrust24THRUST_300001_SM_1000_NS6detail15normal_iteratorINSD_10device_ptrIfEEEEjS9_f6squareEEvT0_PT3_T1_NS0_13GridEvenShareISN_EET2_T4_ --------------------------
	.section	.nv.shared._ZN3cub18CUB_300001_SM_10006detail6reduce18DeviceReduceKernelINS2_10policy_hubIfjN4cuda3std3__44plusIfEEE10Policy1000EN6thrust24THRUST_300001_SM_1000_NS6detail15normal_iteratorINSD_10device_ptrIfEEEEjS9_f6squareEEvT0_PT3_T1_NS0_13GridEvenShareISN_EET2_T4_,"aw",@nobits
	.sectionflags	@""
	.align	4
.nv.shared._ZN3cub18CUB_300001_SM_10006detail6reduce18DeviceReduceKernelINS2_10policy_hubIfjN4cuda3std3__44plusIfEEE10Policy1000EN6thrust24THRUST_300001_SM_1000_NS6detail15normal_iteratorINSD_10device_ptrIfEEEEjS9_f6squareEEvT0_PT3_T1_NS0_13GridEvenShareISN_EET2_T4_:
	.zero		1108


//--------------------- .nv.shared._ZN3cub18CUB_300001_SM_10006detail6reduce28DeviceReduceSingleTileKernelINS2_10policy_hubIfjN4cuda3std3__44plusIfEEE10Policy1000EN6thrust24THRUST_300001_SM_1000_NS6detail15normal_iteratorINSD_10device_ptrIfEEEEPfjS9_ff6squareEEvT0_T1_T2_T3_T4_T6_ --------------------------
	.section	.nv.shared._ZN3cub18CUB_300001_SM_10006detail6reduce28DeviceReduceSingleTileKernelINS2_10policy_hubIfjN4cuda3std3__44plusIfEEE10Policy1000EN6thrust24THRUST_300001_SM_1000_NS6detail15normal_iteratorINSD_10device_ptrIfEEEEPfjS9_ff6squareEEvT0_T1_T2_T3_T4_T6_,"aw",@nobits
	.sectionflags	@""
	.align	4
.nv.shared._ZN3cub18CUB_300001_SM_10006detail6reduce28DeviceReduceSingleTileKernelINS2_10policy_hubIfjN4cuda3std3__44plusIfEEE10Policy1000EN6thrust24THRUST_300001_SM_1000_NS6detail15normal_iteratorINSD_10device_ptrIfEEEEPfjS9_ff6squareEEvT0_T1_T2_T3_T4_T6_:
	.zero		1108


//--------------------- .nv.constant0._ZN3cub18CUB_300001_SM_10006detail8for_each13static_kernelINS2_12policy_hub_t12policy_500_tEmN6thrust24THRUST_300001_SM_1000_NS8cuda_cub20__uninitialized_fill7functorINS7_10device_ptrIfEEfEEEEvT0_T1_ --------------------------
	.section	.nv.constant0._ZN3cub18CUB_300001_SM_10006detail8for_each13static_kernelINS2_12policy_hub_t12policy_500_tEmN6thrust24THRUST_300001_SM_1000_NS8cuda_cub20__uninitialized_fill7functorINS7_10device_ptrIfEEfEEEEvT0_T1_,"a",@progbits
	.sectionflags	@""
	.align	4
.nv.constant0._ZN3cub18CUB_300001_SM_10006detail8for_each13static_kernelINS2_12policy_hub_t12policy_500_tEmN6thrust24THRUST_300001_SM_1000_NS8cuda_cub20__uninitialized_fill7functorINS7_10device_ptrIfEEfEEEEvT0_T1_:
	.zero		920


//--------------------- .nv.constant0._ZN3cub18CUB_300001_SM_10006detail6reduce28DeviceReduceSingleTileKernelINS2_10policy_hubIfyN4cuda3std3__44plusIfEEE10Policy1000EPfSC_iS9_ffNS7_10__identityEEEvT0_T1_T2_T3_T4_T6_ --------------------------
	.section	.nv.constant0._ZN3cub18CUB_300001_SM_10006detail6reduce28DeviceReduceSingleTileKernelINS2_10policy_hubIfyN4cuda3std3__44plusIfEEE10Policy1000EPfSC_iS9_ffNS7_10__identityEEEvT0_T1_T2_T3_T4_T6_,"a",@progbits
	.sectionflags	@""
	.align	4
.nv.constant0._ZN3cub18CUB_300001_SM_10006detail6reduce28DeviceReduceSingleTileKernelINS2_10policy_hubIfyN4cuda3std3__44plusIfEEE10Policy1000EPfSC_iS9_ffNS7_10__identityEEEvT0_T1_T2_T3_T4_T6_:
	.zero		925


//--------------------- .nv.constant0._ZN3cub18CUB_300001_SM_10006detail6reduce18DeviceReduceKernelINS2_10policy_hubIfyN4cuda3std3__44plusIfEEE10Policy1000EN6thrust24THRUST_300001_SM_1000_NS6detail15normal_iteratorINSD_10device_ptrIfEEEEyS9_f6squareEEvT0_PT3_T1_NS0_13GridEvenShareISN_EET2_T4_ --------------------------
	.section	.nv.constant0._ZN3cub18CUB_300001_SM_10006detail6reduce18DeviceReduceKernelINS2_10policy_hubIfyN4cuda3std3__44plusIfEEE10Policy1000EN6thrust24THRUST_300001_SM_1000_NS6detail15normal_iteratorINSD_10device_ptrIfEEEEyS9_f6squareEEvT0_PT3_T1_NS0_13GridEvenShareISN_EET2_T4_,"a",@progbits
	.sectionflags	@""
	.align	4
.nv.constant0._ZN3cub18CUB_300001_SM_10006detail6reduce18DeviceReduceKernelINS2_10policy_hubIfyN4cuda3std3__44plusIfEEE10Policy1000EN6thrust24THRUST_300001_SM_1000_NS6detail15normal_iteratorINSD_10device_ptrIfEEEEyS9_f6squareEEvT0_PT3_T1_NS0_13GridEvenShareISN_EET2_T4_:
	.zero		994


//--------------------- .nv.constant0._ZN3cub18CUB_300001_SM_10006detail6reduce28DeviceReduceSingleTileKernelINS2_10policy_hubIfyN4cuda3std3__44plusIfEEE10Policy1000EN6thrust24THRUST_300001_SM_1000_NS6detail15normal_iteratorINSD_10device_ptrIfEEEEPfyS9_ff6squareEEvT0_T1_T2_T3_T4_T6_ --------------------------
	.section	.nv.constant0._ZN3cub18CUB_300001_SM_10006detail6reduce28DeviceReduceSingleTileKernelINS2_10policy_hubIfyN4cuda3std3__44plusIfEEE10Policy1000EN6thrust24THRUST_300001_SM_1000_NS6detail15normal_iteratorINSD_10device_ptrIfEEEEPfyS9_ff6squareEEvT0_T1_T2_T3_T4_T6_,"a",@progbits
	.sectionflags	@""
	.align	4
.nv.constant0._ZN3cub18CUB_300001_SM_10006detail6reduce28DeviceReduceSingleTileKernelINS2_10policy_hubIfyN4cuda3std3__44plusIfEEE10Policy1000EN6thrust24THRUST_300001_SM_1000_NS6detail15normal_iteratorINSD_10device_ptrIfEEEEPfyS9_ff6squareEEvT0_T1_T2_T3_T4_T6_:
	.zero		929


//--------------------- .nv.constant0._ZN3cub18CUB_300001_SM_10006detail6reduce28DeviceReduceSingleTileKernelINS2_10policy_hubIfjN4cuda3std3__44plusIfEEE10Policy1000EPfSC_iS9_ffNS7_10__identityEEEvT0_T1_T2_T3_T4_T6_ --------------------------
	.section	.nv.constant0._ZN3cub18CUB_300001_SM_10006detail6reduce28DeviceReduceSingleTileKernelINS2_10policy_hubIfjN4cuda3std3__44plusIfEEE10Policy1000EPfSC_iS9_ffNS7_10__identityEEEvT0_T1_T2_T3_T4_T6_,"a",@progbits
	.sectionflags	@""
	.align	4
.nv.constant0._ZN3cub18CUB_300001_SM_10006detail6reduce28DeviceReduceSingleTileKernelINS2_10policy_hubIfjN4cuda3std3__44plusIfEEE10Policy1000EPfSC_iS9_ffNS7_10__identityEEEvT0_T1_T2_T3_T4_T6_:
	.zero		925


//--------------------- .nv.constant0._ZN3cub18CUB_300001_SM_10006detail6reduce18DeviceReduceKernelINS2_10policy_hubIfjN4cuda3std3__44plusIfEEE10Policy1000EN6thrust24THRUST_300001_SM_1000_NS6detail15normal_iteratorINSD_10device_ptrIfEEEEjS9_f6squareEEvT0_PT3_T1_NS0_13GridEvenShareISN_EET2_T4_ --------------------------
	.section	.nv.constant0._ZN3cub18CUB_300001_SM_10006detail6reduce18DeviceReduceKernelINS2_10policy_hubIfjN4cuda3std3__44plusIfEEE10Policy1000EN6thrust24THRUST_300001_SM_1000_NS6detail15normal_iteratorINSD_10device_ptrIfEEEEjS9_f6squareEEvT0_PT3_T1_NS0_13GridEvenShareISN_EET2_T4_,"a",@progbits
	.sectionflags	@""
	.align	4
.nv.constant0._ZN3cub18CUB_300001_SM_10006detail6reduce18DeviceReduceKernelINS2_10policy_hubIfjN4cuda3std3__44plusIfEEE10Policy1000EN6thrust24THRUST_300001_SM_1000_NS6detail15normal_iteratorINSD_10device_ptrIfEEEEjS9_f6squareEEvT0_PT3_T1_NS0_13GridEvenShareISN_EET2_T4_:
	.zero		958


//--------------------- .nv.constant0._ZN3cub18CUB_300001_SM_10006detail6reduce28DeviceReduceSingleTileKernelINS2_10policy_hubIfjN4cuda3std3__44plusIfEEE10Policy1000EN6thrust24THRUST_300001_SM_1000_NS6detail15normal_iteratorINSD_10device_ptrIfEEEEPfjS9_ff6squareEEvT0_T1_T2_T3_T4_T6_ --------------------------
	.section	.nv.constant0._ZN3cub18CUB_300001_SM_10006detail6reduce28DeviceReduceSingleTileKernelINS2_10policy_hubIfjN4cuda3std3__44plusIfEEE10Policy1000EN6thrust24THRUST_300001_SM_1000_NS6detail15normal_iteratorINSD_10device_ptrIfEEEEPfjS9_ff6squareEEvT0_T1_T2_T3_T4_T6_,"a",@progbits
	.sectionflags	@""
	.align	4
.nv.constant0._ZN3cub18CUB_300001_SM_10006detail6reduce28DeviceReduceSingleTileKernelINS2_10policy_hubIfjN4cuda3std3__44plusIfEEE10Policy1000EN6thrust24THRUST_300001_SM_1000_NS6detail15normal_iteratorINSD_10device_ptrIfEEEEPfjS9_ff6squareEEvT0_T1_T2_T3_T4_T6_:
	.zero		925


//--------------------- .nv.constant0._ZN3cub18CUB_300001_SM_10006detail11EmptyKernelIvEEvv --------------------------
	.section	.nv.constant0._ZN3cub18CUB_300001_SM_10006detail11EmptyKernelIvEEvv,"a",@progbits
	.sectionflags	@""
	.align	4
.nv.constant0._ZN3cub18CUB_300001_SM_10006detail11EmptyKernelIvEEvv:
	.zero		896


//--------------------- SYMBOLS --------------------------

	.type		.nv.reservedSmem.offset0,@object
	.size		.nv.reservedSmem.offset0,0x4
	.type		.nv.reservedSmem.cap,@object
	.size		.nv.reservedSmem.cap,0x4
